	.target	sm_90a

	.elftype	@"ET_EXEC"


//--------------------- .note.nv.tkinfo           --------------------------
	.section	.note.nv.tkinfo,"",@"SHT_NOTE"
	.sectionflags	@"SHF_NOTE_NV_TKINFO"
	.tkinfo
        /*0018*/ 	.word	0x00000002
        /*0030*/ 	.string	""
        /*0030*/ 	.string	"ptxas"
        /*0030*/ 	.string	"Cuda compilation tools, release 13.0, V13.0.88"
        /*0030*/ 	.string	"Build cuda_13.0.r13.0/compiler.36424714_0"
        /*0030*/ 	.string	"-v  -suppress-debug-info  -lineinfo  -arch sm_90a "



//--------------------- .note.nv.cuinfo           --------------------------
	.section	.note.nv.cuinfo,"",@"SHT_NOTE"
	.sectionflags	@"SHF_NOTE_NV_CUINFO"
        /*0018*/ 	.short	0x0002
        /*001a*/ 	.short	0x005a
        /*001c*/ 	.short	0x0082
	.zero		2


//--------------------- .nv.info                  --------------------------
	.section	.nv.info,"",@"SHT_CUDA_INFO"
	.align	4


	//----- nvinfo : EIATTR_REGCOUNT
	.align		4
        /*0000*/ 	.byte	0x04, 0x2f
        /*0002*/ 	.short	(.L_1 - .L_0)
	.align		4
.L_0:
        /*0004*/ 	.word	index@(matmul_kernel)
        /*0008*/ 	.word	0x00000020


	//----- nvinfo : EIATTR_FRAME_SIZE
	.align		4
.L_1:
        /*000c*/ 	.byte	0x04, 0x11
        /*000e*/ 	.short	(.L_3 - .L_2)
	.align		4
.L_2:
        /*0010*/ 	.word	index@(matmul_kernel)
        /*0014*/ 	.word	0x000019f8


	//----- nvinfo : EIATTR_MIN_STACK_SIZE
	.align		4
.L_3:
        /*0018*/ 	.byte	0x04, 0x12
        /*001a*/ 	.short	(.L_5 - .L_4)
	.align		4
.L_4:
        /*001c*/ 	.word	index@(matmul_kernel)
        /*0020*/ 	.word	0x000019f8
.L_5:


//--------------------- .nv.compat                --------------------------
	.section	.nv.compat,"",@"SHT_CUDA_COMPAT_INFO"
	.align	4
        /*0000*/ 	.byte	0x02, 0x09, 0x01, 0x00, 0x02, 0x02, 0x02, 0x00, 0x02, 0x05, 0x05, 0x00, 0x03, 0x07, 0x01, 0x01
        /*0010*/ 	.byte	0x02, 0x03, 0x00, 0x00, 0x02, 0x06, 0x01, 0x00, 0x04, 0x0b, 0x08, 0x00, 0x00, 0x00, 0x00, 0x00
        /*0020*/ 	.byte	0x00, 0x00, 0x00, 0x00


//--------------------- .nv.info.matmul_kernel    --------------------------
	.section	.nv.info.matmul_kernel,"",@"SHT_CUDA_INFO"
	.sectionflags	@""
	.align	4


	//----- nvinfo : EIATTR_CUDA_API_VERSION
	.align		4
        /*0000*/ 	.byte	0x04, 0x37
        /*0002*/ 	.short	(.L_7 - .L_6)
.L_6:
        /*0004*/ 	.word	0x00000082


	//----- nvinfo : EIATTR_KPARAM_INFO
	.align		4
.L_7:
        /*0008*/ 	.byte	0x04, 0x17
        /*000a*/ 	.short	(.L_9 - .L_8)
.L_8:
        /*000c*/ 	.word	0x00000000
        /*0010*/ 	.short	0x000d
        /*0012*/ 	.short	0x0048
        /*0014*/ 	.byte	0x00, 0xf4, 0x21, 0x00


	//----- nvinfo : EIATTR_KPARAM_INFO
	.align		4
.L_9:
        /*0018*/ 	.byte	0x04, 0x17
        /*001a*/ 	.short	(.L_11 - .L_10)
.L_10:
        /*001c*/ 	.word	0x00000000
        /*0020*/ 	.short	0x000c
        /*0022*/ 	.short	0x0040
        /*0024*/ 	.byte	0x00, 0xf4, 0x21, 0x00


	//----- nvinfo : EIATTR_KPARAM_INFO
	.align		4
.L_11:
        /*0028*/ 	.byte	0x04, 0x17
        /*002a*/ 	.short	(.L_13 - .L_12)
.L_12:
        /*002c*/ 	.word	0x00000000
        /*0030*/ 	.short	0x000b
        /*0032*/ 	.short	0x0038
        /*0034*/ 	.byte	0x00, 0xf0, 0x11, 0x00


	//----- nvinfo : EIATTR_KPARAM_INFO
	.align		4
.L_13:
        /*0038*/ 	.byte	0x04, 0x17
        /*003a*/ 	.short	(.L_15 - .L_14)
.L_14:
        /*003c*/ 	.word	0x00000000
        /*0040*/ 	.short	0x000a
        /*0042*/ 	.short	0x0034
        /*0044*/ 	.byte	0x00, 0xf0, 0x11, 0x00


	//----- nvinfo : EIATTR_KPARAM_INFO
	.align		4
.L_15:
        /*0048*/ 	.byte	0x04, 0x17
        /*004a*/ 	.short	(.L_17 - .L_16)
.L_16:
        /*004c*/ 	.word	0x00000000
        /*0050*/ 	.short	0x0009
        /*0052*/ 	.short	0x0030
        /*0054*/ 	.byte	0x00, 0xf0, 0x11, 0x00


	//----- nvinfo : EIATTR_KPARAM_INFO
	.align		4
.L_17:
        /*0058*/ 	.byte	0x04, 0x17
        /*005a*/ 	.short	(.L_19 - .L_18)
.L_18:
        /*005c*/ 	.word	0x00000000
        /*0060*/ 	.short	0x0008
        /*0062*/ 	.short	0x002c
        /*0064*/ 	.byte	0x00, 0xf0, 0x11, 0x00


	//----- nvinfo : EIATTR_KPARAM_INFO
	.align		4
.L_19:
        /*0068*/ 	.byte	0x04, 0x17
        /*006a*/ 	.short	(.L_21 - .L_20)
.L_20:
        /*006c*/ 	.word	0x00000000
        /*0070*/ 	.short	0x0007
        /*0072*/ 	.short	0x0028
        /*0074*/ 	.byte	0x00, 0xf0, 0x11, 0x00


	//----- nvinfo : EIATTR_KPARAM_INFO
	.align		4
.L_21:
        /*0078*/ 	.byte	0x04, 0x17
        /*007a*/ 	.short	(.L_23 - .L_22)
.L_22:
        /*007c*/ 	.word	0x00000000
        /*0080*/ 	.short	0x0006
        /*0082*/ 	.short	0x0024
        /*0084*/ 	.byte	0x00, 0xf0, 0x11, 0x00


	//----- nvinfo : EIATTR_KPARAM_INFO
	.align		4
.L_23:
        /*0088*/ 	.byte	0x04, 0x17
        /*008a*/ 	.short	(.L_25 - .L_24)
.L_24:
        /*008c*/ 	.word	0x00000000
        /*0090*/ 	.short	0x0005
        /*0092*/ 	.short	0x0020
        /*0094*/ 	.byte	0x00, 0xf0, 0x11, 0x00


	//----- nvinfo : EIATTR_KPARAM_INFO
	.align		4
.L_25:
        /*0098*/ 	.byte	0x04, 0x17
        /*009a*/ 	.short	(.L_27 - .L_26)
.L_26:
        /*009c*/ 	.word	0x00000000
        /*00a0*/ 	.short	0x0004
        /*00a2*/ 	.short	0x001c
        /*00a4*/ 	.byte	0x00, 0xf0, 0x11, 0x00


	//----- nvinfo : EIATTR_KPARAM_INFO
	.align		4
.L_27:
        /*00a8*/ 	.byte	0x04, 0x17
        /*00aa*/ 	.short	(.L_29 - .L_28)
.L_28:
        /*00ac*/ 	.word	0x00000000
        /*00b0*/ 	.short	0x0003
        /*00b2*/ 	.short	0x0018
        /*00b4*/ 	.byte	0x00, 0xf0, 0x11, 0x00


	//----- nvinfo : EIATTR_KPARAM_INFO
	.align		4
.L_29:
        /*00b8*/ 	.byte	0x04, 0x17
        /*00ba*/ 	.short	(.L_31 - .L_30)
.L_30:
        /*00bc*/ 	.word	0x00000000
        /*00c0*/ 	.short	0x0002
        /*00c2*/ 	.short	0x0010
        /*00c4*/ 	.byte	0x00, 0xf4, 0x21, 0x00


	//----- nvinfo : EIATTR_KPARAM_INFO
	.align		4
.L_31:
        /*00c8*/ 	.byte	0x04, 0x17
        /*00ca*/ 	.short	(.L_33 - .L_32)
.L_32:
        /*00cc*/ 	.word	0x00000000
        /*00d0*/ 	.short	0x0001
        /*00d2*/ 	.short	0x0008
        /*00d4*/ 	.byte	0x00, 0xf4, 0x21, 0x00


	//----- nvinfo : EIATTR_KPARAM_INFO
	.align		4
.L_33:
        /*00d8*/ 	.byte	0x04, 0x17
        /*00da*/ 	.short	(.L_35 - .L_34)
.L_34:
        /*00dc*/ 	.word	0x00000000
        /*00e0*/ 	.short	0x0000
        /*00e2*/ 	.short	0x0000
        /*00e4*/ 	.byte	0x00, 0xf4, 0x21, 0x00


	//----- nvinfo : EIATTR_SPARSE_MMA_MASK
	.align		4
.L_35:
        /*00e8*/ 	.byte	0x03, 0x50
        /*00ea*/ 	.short	0x0000


	//----- nvinfo : EIATTR_MAXREG_COUNT
	.align		4
        /*00ec*/ 	.byte	0x03, 0x1b
        /*00ee*/ 	.short	0x00ff


	//----- nvinfo : EIATTR_NUM_BARRIERS
	.align		4
        /*00f0*/ 	.byte	0x02, 0x4c
        /*00f2*/ 	.byte	0x01
	.zero		1


	//----- nvinfo : EIATTR_ANNOTATIONS
	.align		4
        /*00f4*/ 	.byte	0x04, 0x55
        /*00f6*/ 	.short	(.L_37 - .L_36)


	//   ....[0]....
.L_36:
        /*00f8*/ 	.word	0x00000001
        /*00fc*/ 	.byte	0x50, 0x00, 0x00, 0x00, 0x01, 0x00, 0x00, 0x00, 0xd0, 0x04, 0x00, 0x00, 0x01, 0x00, 0x00, 0x00
        /* <DEDUP_REMOVED lines=2824> */
        /*b18c*/ 	.byte	0x00, 0x94, 0x02, 0x00


	//----- nvinfo : EIATTR_MERCURY_ISA_VERSION
	.align		4
.L_37:
        /*b190*/ 	.byte	0x03, 0x5f
        /*b192*/ 	.short	0x0101


	//----- nvinfo : EIATTR_EXIT_INSTR_OFFSETS
	.align		4
        /*b194*/ 	.byte	0x04, 0x1c
        /*b196*/ 	.short	(.L_39 - .L_38)


	//   ....[0]....
.L_38:
        /*b198*/ 	.word	0x0002b090


	//   ....[1]....
        /*b19c*/ 	.word	0x0002b0b0


	//----- nvinfo : EIATTR_REQNTID
	.align		4
.L_39:
        /*b1a0*/ 	.byte	0x04, 0x10
        /*b1a2*/ 	.short	(.L_41 - .L_40)
.L_40:
        /*b1a4*/ 	.word	0x00000040
        /*b1a8*/ 	.word	0x00000001
        /*b1ac*/ 	.word	0x00000001


	//----- nvinfo : EIATTR_CBANK_PARAM_SIZE
	.align		4
.L_41:
        /*b1b0*/ 	.byte	0x03, 0x19
        /*b1b2*/ 	.short	0x0050


	//----- nvinfo : EIATTR_PARAM_CBANK
	.align		4
        /*b1b4*/ 	.byte	0x04, 0x0a
        /*b1b6*/ 	.short	(.L_43 - .L_42)
	.align		4
.L_42:
        /*b1b8*/ 	.word	index@(.nv.constant0.matmul_kernel)
        /*b1bc*/ 	.short	0x0210
        /*b1be*/ 	.short	0x0050


	//----- nvinfo : EIATTR_SW_WAR
	.align		4
.L_43:
        /*b1c0*/ 	.byte	0x04, 0x36
        /*b1c2*/ 	.short	(.L_45 - .L_44)
.L_44:
        /*b1c4*/ 	.word	0x00000008
.L_45:


//--------------------- .nv.callgraph             --------------------------
	.section	.nv.callgraph,"",@"SHT_CUDA_CALLGRAPH"
	.align	4
	.sectionentsize	8
	.align		4
        /*0000*/ 	.word	0x00000000
	.align		4
        /*0004*/ 	.word	0xffffffff
	.align		4
        /*0008*/ 	.word	0x00000000
	.align		4
        /*000c*/ 	.word	0xfffffffe
	.align		4
        /*0010*/ 	.word	0x00000000
	.align		4
        /*0014*/ 	.word	0xfffffffd
	.align		4
        /*0018*/ 	.word	0x00000000
	.align		4
        /*001c*/ 	.word	0xfffffffc


//--------------------- .text.matmul_kernel       --------------------------
	.section	.text.matmul_kernel,"ax",@progbits
	.align	128
        .global         matmul_kernel
        .type           matmul_kernel,@function
        .size           matmul_kernel,(.L_x_4 - matmul_kernel)
        .other          matmul_kernel,@"STO_CUDA_ENTRY STV_DEFAULT"
matmul_kernel:
.text.matmul_kernel:
[----:B------:R-:W0:Y:S08]  /*0000*/  LDC R1, c[0x0][0x28] ;  /* 0x00000a00ff017b82 */ /* 0x000e300000000800 */
[----:B------:R-:W1:Y:S01]  /*0010*/  LDC.64 R2, c[0x0][0x228] ;  /* 0x00008a00ff027b82 */ /* 0x000e620000000a00 */
[----:B0-----:R-:W-:Y:S01]  /*0020*/  VIADD R1, R1, 0xffffe608 ;  /* 0xffffe60801017836 */ /* 0x001fe20000000000 */
[----:B------:R-:W0:Y:S01]  /*0030*/  S2R R27, SR_TID.X ;  /* 0x00000000001b7919 */ /* 0x000e220000002100 */
[----:B-1----:R-:W-:-:S03]  /*0040*/  VIADD R0, R3, 0x3f ;  /* 0x0000003f03007836 */ /* 0x002fc60000000000 */
[----:B------:R0:W-:Y:S02]  /*0050*/  STL [R1+0xeb8], R3 ;  /* 0x000eb80301007387 */ /* 0x0001e40000100800 */
[----:B------:R-:W-:-:S04]  /*0060*/  SHF.R.S32.HI R5, RZ, 0x1f, R0 ;  /* 0x0000001fff057819 */ /* 0x000fc80000011400 */
[----:B------:R-:W-:Y:S02]  /*0070*/  LEA.HI R5, R5, R0, RZ, 0x6 ;  /* 0x0000000005057211 */ /* 0x000fe400078f30ff */
[----:B0-----:R-:W-:Y:S02]  /*0080*/  LOP3.LUT R3, R27, 0x3f, RZ, 0xc0, !PT ;  /* 0x0000003f1b037812 */ /* 0x001fe400078ec0ff */
[----:B------:R-:W-:Y:S02]  /*0090*/  SHF.R.S32.HI R0, RZ, 0x6, R5 ;  /* 0x00000006ff007819 */ /* 0x000fe40000011405 */
[----:B------:R-:W0:Y:S03]  /*00a0*/  S2R R5, SR_CTAID.X ;  /* 0x0000000000057919 */ /* 0x000e260000002500 */
[----:B------:R-:W-:-:S05]  /*00b0*/  IMAD.SHL.U32 R0, R0, 0x8, RZ ;  /* 0x0000000800007824 */ /* 0x000fca00078e00ff */
[-C--:B------:R-:W-:Y:S02]  /*00c0*/  IABS R9, R0.reuse ;  /* 0x0000000000097213 */ /* 0x080fe40000000000 */
[----:B------:R-:W-:Y:S02]  /*00d0*/  IABS R12, R0 ;  /* 0x00000000000c7213 */ /* 0x000fe40000000000 */
[----:B------:R-:W1:Y:S08]  /*00e0*/  I2F.RP R4, R9 ;  /* 0x0000000900047306 */ /* 0x000e700000209400 */
[----:B-1----:R-:W1:Y:S01]  /*00f0*/  MUFU.RCP R4, R4 ;  /* 0x0000000400047308 */ /* 0x002e620000001000 */
[----:B0-----:R-:W-:Y:S01]  /*0100*/  IABS R10, R5 ;  /* 0x00000005000a7213 */ /* 0x001fe20000000000 */
[----:B-1----:R-:W-:-:S02]  /*0110*/  VIADD R6, R4, 0xffffffe ;  /* 0x0ffffffe04067836 */ /* 0x002fc40000000000 */
[----:B------:R-:W-:-:S04]  /*0120*/  IMAD.MOV R4, RZ, RZ, -R12 ;  /* 0x000000ffff047224 */ /* 0x000fc800078e0a0c */
[----:B------:R0:W1:Y:S02]  /*0130*/  F2I.FTZ.U32.TRUNC.NTZ R7, R6 ;  /* 0x0000000600077305 */ /* 0x000064000021f000 */
[----:B0-----:R-:W-:Y:S02]  /*0140*/  IMAD.MOV.U32 R6, RZ, RZ, RZ ;  /* 0x000000ffff067224 */ /* 0x001fe400078e00ff */
[----:B-1----:R-:W-:-:S04]  /*0150*/  IMAD.MOV R8, RZ, RZ, -R7 ;  /* 0x000000ffff087224 */ /* 0x002fc800078e0a07 */
[----:B------:R-:W-:Y:S02]  /*0160*/  IMAD R11, R8, R9, RZ ;  /* 0x00000009080b7224 */ /* 0x000fe400078e02ff */
[----:B------:R-:W-:Y:S02]  /*0170*/  IMAD.MOV.U32 R8, RZ, RZ, R10 ;  /* 0x000000ffff087224 */ /* 0x000fe400078e000a */
[----:B------:R-:W-:-:S06]  /*0180*/  IMAD.HI.U32 R7, R7, R11, R6 ;  /* 0x0000000b07077227 */ /* 0x000fcc00078e0006 */
[----:B------:R-:W-:-:S04]  /*0190*/  IMAD.HI.U32 R7, R7, R8, RZ ;  /* 0x0000000807077227 */ /* 0x000fc800078e00ff */
[----:B------:R-:W-:-:S05]  /*01a0*/  IMAD R4, R7, R4, R8 ;  /* 0x0000000407047224 */ /* 0x000fca00078e0208 */
[----:B------:R-:W-:-:S13]  /*01b0*/  ISETP.GT.U32.AND P1, PT, R9, R4, PT ;  /* 0x000000040900720c */ /* 0x000fda0003f24070 */
[----:B------:R-:W-:Y:S02]  /*01c0*/  @!P1 IMAD.IADD R4, R4, 0x1, -R9 ;  /* 0x0000000104049824 */ /* 0x000fe400078e0a09 */
[----:B------:R-:W-:Y:S01]  /*01d0*/  @!P1 VIADD R7, R7, 0x1 ;  /* 0x0000000107079836 */ /* 0x000fe20000000000 */
[----:B------:R-:W-:Y:S02]  /*01e0*/  ISETP.NE.AND P1, PT, R0, RZ, PT ;  /* 0x000000ff0000720c */ /* 0x000fe40003f25270 */
[----:B------:R-:W-:Y:S02]  /*01f0*/  ISETP.GE.U32.AND P0, PT, R4, R9, PT ;  /* 0x000000090400720c */ /* 0x000fe40003f06070 */
[----:B------:R-:W-:-:S04]  /*0200*/  LOP3.LUT R4, R5, R0, RZ, 0x3c, !PT ;  /* 0x0000000005047212 */ /* 0x000fc800078e3cff */
[----:B------:R-:W-:Y:S01]  /*0210*/  ISETP.GE.AND P2, PT, R4, RZ, PT ;  /* 0x000000ff0400720c */ /* 0x000fe20003f46270 */
[----:B------:R-:W-:-:S06]  /*0220*/  VIADD R4, R2, 0x3f ;  /* 0x0000003f02047836 */ /* 0x000fcc0000000000 */
[----:B------:R-:W-:-:S04]  /*0230*/  @P0 VIADD R7, R7, 0x1 ;  /* 0x0000000107070836 */ /* 0x000fc80000000000 */
[----:B------:R-:W-:Y:S01]  /*0240*/  IMAD.MOV.U32 R6, RZ, RZ, R7 ;  /* 0x000000ffff067224 */ /* 0x000fe200078e0007 */
[----:B------:R-:W-:-:S03]  /*0250*/  SHF.R.S32.HI R7, RZ, 0x1f, R4 ;  /* 0x0000001fff077819 */ /* 0x000fc60000011404 */
[----:B------:R-:W-:Y:S01]  /*0260*/  @!P2 IMAD.MOV R6, RZ, RZ, -R6 ;  /* 0x000000ffff06a224 */ /* 0x000fe200078e0a06 */
[----:B------:R-:W-:Y:S02]  /*0270*/  @!P1 LOP3.LUT R6, RZ, R0, RZ, 0x33, !PT ;  /* 0x00000000ff069212 */ /* 0x000fe400078e33ff */
[----:B------:R-:W-:-:S03]  /*0280*/  LEA.HI R7, R7, R4, RZ, 0x6 ;  /* 0x0000000407077211 */ /* 0x000fc600078f30ff */
[----:B------:R-:W-:Y:S02]  /*0290*/  IMAD.SHL.U32 R4, R6, 0x8, RZ ;  /* 0x0000000806047824 */ /* 0x000fe400078e00ff */
[----:B------:R-:W-:-:S03]  /*02a0*/  IMAD.MOV R6, RZ, RZ, -R6 ;  /* 0x000000ffff067224 */ /* 0x000fc600078e0a06 */
[----:B------:R-:W-:Y:S01]  /*02b0*/  LEA.HI.SX32 R7, R7, -R4, 0x1a ;  /* 0x8000000407077211 */ /* 0x000fe200078fd2ff */
[----:B------:R-:W-:Y:S02]  /*02c0*/  IMAD R15, R0, R6, R5 ;  /* 0x00000006000f7224 */ /* 0x000fe400078e0205 */
[----:B------:R-:W-:Y:S01]  /*02d0*/  IMAD.MOV.U32 R6, RZ, RZ, RZ ;  /* 0x000000ffff067224 */ /* 0x000fe200078e00ff */
[----:B------:R-:W-:Y:S02]  /*02e0*/  VIMNMX R8, R7, 0x8, PT ;  /* 0x0000000807087848 */ /* 0x000fe40003fe0100 */
[----:B------:R-:W-:Y:S02]  /*02f0*/  IABS R13, R15 ;  /* 0x0000000f000d7213 */ /* 0x000fe40000000000 */
[----:B------:R-:W-:-:S04]  /*0300*/  IABS R11, R8 ;  /* 0x00000008000b7213 */ /* 0x000fc80000000000 */
[----:B------:R-:W0:Y:S08]  /*0310*/  I2F.RP R9, R11 ;  /* 0x0000000b00097306 */ /* 0x000e300000209400 */
[----:B0-----:R-:W0:Y:S02]  /*0320*/  MUFU.RCP R9, R9 ;  /* 0x0000000900097308 */ /* 0x001e240000001000 */
[----:B0-----:R-:W-:-:S06]  /*0330*/  VIADD R7, R9, 0xffffffe ;  /* 0x0ffffffe09077836 */ /* 0x001fcc0000000000 */
[----:B------:R-:W0:Y:S02]  /*0340*/  F2I.FTZ.U32.TRUNC.NTZ R7, R7 ;  /* 0x0000000700077305 */ /* 0x000e24000021f000 */
[----:B0-----:R-:W-:-:S04]  /*0350*/  IMAD.MOV R10, RZ, RZ, -R7 ;  /* 0x000000ffff0a7224 */ /* 0x001fc800078e0a07 */
[----:B------:R-:W-:-:S04]  /*0360*/  IMAD.MOV.U32 R0, RZ, RZ, R10 ;  /* 0x000000ffff007224 */ /* 0x000fc800078e000a */
[----:B------:R-:W-:Y:S01]  /*0370*/  IMAD R5, R0, R11, RZ ;  /* 0x0000000b00057224 */ /* 0x000fe200078e02ff */
[----:B------:R-:W-:-:S03]  /*0380*/  IABS R0, R8 ;  /* 0x0000000800007213 */ /* 0x000fc60000000000 */
[----:B------:R-:W-:Y:S02]  /*0390*/  IMAD.HI.U32 R6, R7, R5, R6 ;  /* 0x0000000507067227 */ /* 0x000fe400078e0006 */
[----:B------:R-:W0:Y:S02]  /*03a0*/  LDC R7, c[0x0][0x230] ;  /* 0x00008c00ff077b82 */ /* 0x000e240000000800 */
[----:B------:R-:W-:Y:S02]  /*03b0*/  IMAD.MOV R0, RZ, RZ, -R0 ;  /* 0x000000ffff007224 */ /* 0x000fe400078e0a00 */
[----:B------:R-:W-:-:S04]  /*03c0*/  IMAD.HI.U32 R6, R6, R13, RZ ;  /* 0x0000000d06067227 */ /* 0x000fc800078e00ff */
[----:B------:R-:W-:-:S05]  /*03d0*/  IMAD R0, R6, R0, R13 ;  /* 0x0000000006007224 */ /* 0x000fca00078e020d */
[----:B------:R-:W-:Y:S01]  /*03e0*/  ISETP.GT.U32.AND P1, PT, R11, R0, PT ;  /* 0x000000000b00720c */ /* 0x000fe20003f24070 */
[----:B0-----:R-:W-:-:S12]  /*03f0*/  VIADD R7, R7, 0x7f ;  /* 0x0000007f07077836 */ /* 0x001fd80000000000 */
[----:B------:R-:W-:Y:S02]  /*0400*/  @!P1 IMAD.IADD R0, R0, 0x1, -R11 ;  /* 0x0000000100009824 */ /* 0x000fe400078e0a0b */
[----:B------:R-:W-:Y:S01]  /*0410*/  @!P1 VIADD R6, R6, 0x1 ;  /* 0x0000000106069836 */ /* 0x000fe20000000000 */
[----:B------:R-:W-:Y:S02]  /*0420*/  ISETP.NE.AND P1, PT, R8, RZ, PT ;  /* 0x000000ff0800720c */ /* 0x000fe40003f25270 */
[----:B------:R-:W-:Y:S02]  /*0430*/  ISETP.GE.U32.AND P0, PT, R0, R11, PT ;  /* 0x0000000b0000720c */ /* 0x000fe40003f06070 */
[----:B------:R-:W-:-:S04]  /*0440*/  LOP3.LUT R0, R15, R8, RZ, 0x3c, !PT ;  /* 0x000000080f007212 */ /* 0x000fc800078e3cff */
[----:B------:R-:W-:-:S07]  /*0450*/  ISETP.GE.AND P2, PT, R0, RZ, PT ;  /* 0x000000ff0000720c */ /* 0x000fce0003f46270 */
[----:B------:R-:W-:Y:S01]  /*0460*/  @P0 VIADD R6, R6, 0x1 ;  /* 0x0000000106060836 */ /* 0x000fe20000000000 */
[----:B------:R-:W-:-:S05]  /*0470*/  ISETP.GT.AND P0, PT, R7, 0x7f, PT ;  /* 0x0000007f0700780c */ /* 0x000fca0003f04270 */
[----:B------:R-:W-:Y:S01]  /*0480*/  @!P2 IMAD.MOV R6, RZ, RZ, -R6 ;  /* 0x000000ffff06a224 */ /* 0x000fe200078e0a06 */
[----:B------:R-:W-:-:S05]  /*0490*/  @!P1 LOP3.LUT R6, RZ, R8, RZ, 0x33, !PT ;  /* 0x00000008ff069212 */ /* 0x000fca00078e33ff */
[----:B------:R-:W-:Y:S02]  /*04a0*/  IMAD.MOV R5, RZ, RZ, -R6 ;  /* 0x000000ffff057224 */ /* 0x000fe400078e0a06 */
[----:B------:R-:W-:Y:S02]  /*04b0*/  IMAD.SHL.U32 R14, R6, 0x40, RZ ;  /* 0x00000040060e7824 */ /* 0x000fe400078e00ff */
[----:B------:R-:W-:-:S03]  /*04c0*/  IMAD R5, R8, R5, R15 ;  /* 0x0000000508057224 */ /* 0x000fc600078e020f */
[----:B------:R0:W-:Y:S01]  /*04d0*/  STL [R1+0x36c], R14 ;  /* 0x00036c0e01007387 */ /* 0x0001e20000100800 */
[----:B------:R-:W-:Y:S02]  /*04e0*/  IMAD.IADD R0, R4, 0x1, R5 ;  /* 0x0000000104007824 */ /* 0x000fe400078e0205 */
[----:B------:R-:W-:Y:S02]  /*04f0*/  IMAD.MOV.U32 R4, RZ, RZ, R14 ;  /* 0x000000ffff047224 */ /* 0x000fe400078e000e */
[----:B------:R-:W-:Y:S02]  /*0500*/  IMAD R0, R0, 0x40, R3 ;  /* 0x0000004000007824 */ /* 0x000fe400078e0203 */
[C---:B------:R-:W-:Y:S02]  /*0510*/  VIADD R6, R4.reuse, 0x1 ;  /* 0x0000000104067836 */ /* 0x040fe40000000000 */
[C---:B------:R-:W-:Y:S02]  /*0520*/  VIADD R5, R4.reuse, 0x2 ;  /* 0x0000000204057836 */ /* 0x040fe40000000000 */
[C---:B------:R-:W-:Y:S01]  /*0530*/  VIADD R7, R4.reuse, 0x3 ;  /* 0x0000000304077836 */ /* 0x040fe20000000000 */
[----:B------:R1:W-:Y:S01]  /*0540*/  STL [R1+0x118], R6 ;  /* 0x0001180601007387 */ /* 0x0003e20000100800 */
[----:B------:R-:W-:-:S02]  /*0550*/  VIADD R28, R4, 0xc ;  /* 0x0000000c041c7836 */ /* 0x000fc40000000000 */
[C---:B------:R-:W-:Y:S01]  /*0560*/  VIADD R16, R4.reuse, 0x2b ;  /* 0x0000002b04107836 */ /* 0x040fe20000000000 */
[----:B------:R2:W-:Y:S01]  /*0570*/  STL [R1+0x114], R5 ;  /* 0x0001140501007387 */ /* 0x0005e20000100800 */
[----:B------:R-:W-:Y:S01]  /*0580*/  ULDC.64 UR6, c[0x0][0x208] ;  /* 0x0000820000067ab9 */ /* 0x000fe20000000a00 */
[C---:B0-----:R-:W-:Y:S02]  /*0590*/  VIADD R14, R4.reuse, 0xe ;  /* 0x0000000e040e7836 */ /* 0x041fe40000000000 */
[----:B------:R0:W-:Y:S01]  /*05a0*/  STL [R1+0x110], R7 ;  /* 0x0001100701007387 */ /* 0x0001e20000100800 */
[C---:B------:R-:W-:Y:S02]  /*05b0*/  VIADD R29, R4.reuse, 0x1b ;  /* 0x0000001b041d7836 */ /* 0x040fe40000000000 */
[C---:B-1----:R-:W-:Y:S02]  /*05c0*/  VIADD R6, R4.reuse, 0x4 ;  /* 0x0000000404067836 */ /* 0x042fe40000000000 */
[----:B------:R-:W-:-:S02]  /*05d0*/  VIADD R17, R4, 0x1f ;  /* 0x0000001f04117836 */ /* 0x000fc40000000000 */
[C---:B--2---:R-:W-:Y:S01]  /*05e0*/  VIADD R5, R4.reuse, 0x5 ;  /* 0x0000000504057836 */ /* 0x044fe20000000000 */
[----:B------:R1:W-:Y:S01]  /*05f0*/  STL [R1+0x10c], R6 ;  /* 0x00010c0601007387 */ /* 0x0003e20000100800 */
[C---:B------:R-:W-:Y:S02]  /*0600*/  VIADD R15, R4.reuse, 0x22 ;  /* 0x00000022040f7836 */ /* 0x040fe40000000000 */
[C---:B0-----:R-:W-:Y:S01]  /*0610*/  VIADD R7, R4.reuse, 0x6 ;  /* 0x0000000604077836 */ /* 0x041fe20000000000 */
[----:B------:R0:W-:Y:S01]  /*0620*/  STL [R1+0x108], R5 ;  /* 0x0001080501007387 */ /* 0x0001e20000100800 */
[C---:B------:R-:W-:Y:S02]  /*0630*/  VIADD R26, R4.reuse, 0x2c ;  /* 0x0000002c041a7836 */ /* 0x040fe40000000000 */
[C---:B------:R-:W-:Y:S01]  /*0640*/  VIADD R25, R4.reuse, 0x2d ;  /* 0x0000002d04197836 */ /* 0x040fe20000000000 */
[----:B------:R2:W-:Y:S01]  /*0650*/  STL [R1+0x104], R7 ;  /* 0x0001040701007387 */ /* 0x0005e20000100800 */
[----:B------:R-:W-:-:S02]  /*0660*/  VIADD R24, R4, 0x2e ;  /* 0x0000002e04187836 */ /* 0x000fc40000000000 */
[C---:B-1----:R-:W-:Y:S02]  /*0670*/  VIADD R6, R4.reuse, 0x7 ;  /* 0x0000000704067836 */ /* 0x042fe40000000000 */
[C---:B------:R-:W-:Y:S02]  /*0680*/  VIADD R23, R4.reuse, 0x2f ;  /* 0x0000002f04177836 */ /* 0x040fe40000000000 */
[C---:B0-----:R-:W-:Y:S01]  /*0690*/  VIADD R5, R4.reuse, 0x8 ;  /* 0x0000000804057836 */ /* 0x041fe20000000000 */
[----:B------:R0:W-:Y:S01]  /*06a0*/  STL [R1+0x100], R6 ;  /* 0x0001000601007387 */ /* 0x0001e20000100800 */
[C---:B------:R-:W-:Y:S02]  /*06b0*/  VIADD R22, R4.reuse, 0x30 ;  /* 0x0000003004167836 */ /* 0x040fe40000000000 */
[C---:B--2---:R-:W-:Y:S01]  /*06c0*/  VIADD R7, R4.reuse, 0x9 ;  /* 0x0000000904077836 */ /* 0x044fe20000000000 */
[----:B------:R1:W-:Y:S01]  /*06d0*/  STL [R1+0xfc], R5 ;  /* 0x0000fc0501007387 */ /* 0x0003e20000100800 */
[----:B------:R-:W-:-:S02]  /*06e0*/  VIADD R21, R4, 0x31 ;  /* 0x0000003104157836 */ /* 0x000fc40000000000 */
[C---:B------:R-:W-:Y:S01]  /*06f0*/  VIADD R20, R4.reuse, 0x32 ;  /* 0x0000003204147836 */ /* 0x040fe20000000000 */
[----:B------:R2:W-:Y:S01]  /*0700*/  STL [R1+0xf8], R7 ;  /* 0x0000f80701007387 */ /* 0x0005e20000100800 */
[C---:B------:R-:W-:Y:S02]  /*0710*/  VIADD R19, R4.reuse, 0x33 ;  /* 0x0000003304137836 */ /* 0x040fe40000000000 */
[C---:B0-----:R-:W-:Y:S02]  /*0720*/  VIADD R6, R4.reuse, 0xa ;  /* 0x0000000a04067836 */ /* 0x041fe40000000000 */
[C---:B------:R-:W-:Y:S02]  /*0730*/  VIADD R18, R4.reuse, 0x34 ;  /* 0x0000003404127836 */ /* 0x040fe40000000000 */
[C---:B-1----:R-:W-:Y:S01]  /*0740*/  VIADD R5, R4.reuse, 0xb ;  /* 0x0000000b04057836 */ /* 0x042fe20000000000 */
[----:B------:R0:W-:Y:S01]  /*0750*/  STL [R1+0xf4], R6 ;  /* 0x0000f40601007387 */ /* 0x0001e20000100800 */
[----:B------:R-:W-:-:S02]  /*0760*/  VIADD R13, R4, 0x35 ;  /* 0x00000035040d7836 */ /* 0x000fc40000000000 */
[C---:B--2---:R-:W-:Y:S01]  /*0770*/  VIADD R7, R4.reuse, 0x12 ;  /* 0x0000001204077836 */ /* 0x044fe20000000000 */
[----:B------:R1:W-:Y:S01]  /*0780*/  STL [R1+0xec], R5 ;  /* 0x0000ec0501007387 */ /* 0x0003e20000100800 */
[C---:B------:R-:W-:Y:S02]  /*0790*/  VIADD R12, R4.reuse, 0x36 ;  /* 0x00000036040c7836 */ /* 0x040fe40000000000 */
[C---:B------:R-:W-:Y:S02]  /*07a0*/  VIADD R11, R4.reuse, 0x37 ;  /* 0x00000037040b7836 */ /* 0x040fe40000000000 */
[C---:B------:R-:W-:Y:S02]  /*07b0*/  VIADD R10, R4.reuse, 0x38 ;  /* 0x00000038040a7836 */ /* 0x040fe40000000000 */
[C---:B0-----:R-:W-:Y:S02]  /*07c0*/  VIADD R6, R4.reuse, 0xd ;  /* 0x0000000d04067836 */ /* 0x041fe40000000000 */
[----:B------:R-:W-:-:S02]  /*07d0*/  VIADD R9, R4, 0x39 ;  /* 0x0000003904097836 */ /* 0x000fc40000000000 */
[C---:B-1----:R-:W-:Y:S01]  /*07e0*/  VIADD R5, R4.reuse, 0xf ;  /* 0x0000000f04057836 */ /* 0x042fe20000000000 */
[----:B------:R0:W-:Y:S01]  /*07f0*/  STL [R1+0xe4], R6 ;  /* 0x0000e40601007387 */ /* 0x0001e20000100800 */
[----:B------:R-:W-:-:S03]  /*0800*/  VIADD R8, R4, 0x3a ;  /* 0x0000003a04087836 */ /* 0x000fc60000000000 */
[----:B------:R-:W-:Y:S04]  /*0810*/  STL [R1+0xe8], R28 ;  /* 0x0000e81c01007387 */ /* 0x000fe80000100800 */
[----:B------:R1:W-:Y:S01]  /*0820*/  STL [R1+0xdc], R5 ;  /* 0x0000dc0501007387 */ /* 0x0003e20000100800 */
[----:B0-----:R-:W-:-:S05]  /*0830*/  VIADD R6, R4, 0x10 ;  /* 0x0000001004067836 */ /* 0x001fca0000000000 */
[----:B------:R0:W-:Y:S01]  /*0840*/  STL [R1+0xd8], R6 ;  /* 0x0000d80601007387 */ /* 0x0001e20000100800 */
[----:B-1----:R-:W-:-:S05]  /*0850*/  VIADD R5, R4, 0x11 ;  /* 0x0000001104057836 */ /* 0x002fca0000000000 */
[----:B------:R1:W-:Y:S01]  /*0860*/  STL [R1+0xd4], R5 ;  /* 0x0000d40501007387 */ /* 0x0003e20000100800 */
[----:B0-----:R-:W-:-:S03]  /*0870*/  VIADD R6, R4, 0x13 ;  /* 0x0000001304067836 */ /* 0x001fc60000000000 */
[----:B------:R0:W-:Y:S04]  /*0880*/  STL [R1+0xd0], R7 ;  /* 0x0000d00701007387 */ /* 0x0001e80000100800 */
[----:B------:R2:W-:Y:S01]  /*0890*/  STL [R1+0xcc], R6 ;  /* 0x0000cc0601007387 */ /* 0x0005e20000100800 */
[C---:B-1----:R-:W-:Y:S02]  /*08a0*/  VIADD R5, R4.reuse, 0x14 ;  /* 0x0000001404057836 */ /* 0x042fe40000000000 */
[----:B0-----:R-:W-:-:S03]  /*08b0*/  VIADD R7, R4, 0x15 ;  /* 0x0000001504077836 */ /* 0x001fc60000000000 */
[----:B------:R0:W-:Y:S01]  /*08c0*/  STL [R1+0xc8], R5 ;  /* 0x0000c80501007387 */ /* 0x0001e20000100800 */
[----:B--2---:R-:W-:-:S03]  /*08d0*/  VIADD R6, R4, 0x16 ;  /* 0x0000001604067836 */ /* 0x004fc60000000000 */
[----:B------:R1:W-:Y:S04]  /*08e0*/  STL [R1+0xc4], R7 ;  /* 0x0000c40701007387 */ /* 0x0003e80000100800 */
[----:B------:R2:W-:Y:S01]  /*08f0*/  STL [R1+0xc0], R6 ;  /* 0x0000c00601007387 */ /* 0x0005e20000100800 */
[C---:B0-----:R-:W-:Y:S02]  /*0900*/  VIADD R5, R4.reuse, 0x17 ;  /* 0x0000001704057836 */ /* 0x041fe40000000000 */
[----:B-1----:R-:W-:-:S03]  /*0910*/  VIADD R7, R4, 0x18 ;  /* 0x0000001804077836 */ /* 0x002fc60000000000 */
        /* <DEDUP_REMOVED lines=13> */
[----:B--2---:R-:W-:-:S05]  /*09f0*/  VIADD R6, R4, 0x20 ;  /* 0x0000002004067836 */ /* 0x004fca0000000000 */
[----:B------:R1:W-:Y:S01]  /*0a00*/  STL [R1+0x50], R6 ;  /* 0x0000500601007387 */ /* 0x0003e20000100800 */
[----:B0-----:R-:W-:-:S05]  /*0a10*/  VIADD R5, R4, 0x21 ;  /* 0x0000002104057836 */ /* 0x001fca0000000000 */
[----:B------:R0:W-:Y:S01]  /*0a20*/  STL [R1+0x3c], R5 ;  /* 0x00003c0501007387 */ /* 0x0001e20000100800 */
[----:B-1----:R-:W-:-:S03]  /*0a30*/  VIADD R6, R4, 0x24 ;  /* 0x0000002404067836 */ /* 0x002fc60000000000 */
        /* <DEDUP_REMOVED lines=15> */
[----:B--2---:R-:W-:-:S03]  /*0b30*/  VIADD R6, R4, 0x3d ;  /* 0x0000003d04067836 */ /* 0x004fc60000000000 */
[----:B------:R-:W-:Y:S01]  /*0b40*/  STL [R1], R16 ;  /* 0x0000001001007387 */ /* 0x000fe20000100800 */
[----:B0-----:R-:W-:-:S05]  /*0b50*/  VIADD R5, R4, 0x3c ;  /* 0x0000003c04057836 */ /* 0x001fca0000000000 */
[----:B------:R0:W-:Y:S04]  /*0b60*/  STL [R1+0x4], R5 ;  /* 0x0000040501007387 */ /* 0x0001e80000100800 */
[----:B------:R1:W5:Y:S04]  /*0b70*/  LDL.LU R3, [R1+0xeb8] ;  /* 0x000eb80001037983 */ /* 0x0003680000300800 */
[----:B------:R1:W-:Y:S01]  /*0b80*/  STL [R1+0xeb0], R0 ;  /* 0x000eb00001007387 */ /* 0x0003e20000100800 */
[C---:B0-----:R-:W-:Y:S02]  /*0b90*/  VIADD R5, R4.reuse, 0x3e ;  /* 0x0000003e04057836 */ /* 0x041fe40000000000 */
[----:B------:R-:W-:Y:S01]  /*0ba0*/  VIADD R4, R4, 0x3f ;  /* 0x0000003f04047836 */ /* 0x000fe20000000000 */
[----:B------:R-:W-:Y:S06]  /*0bb0*/  @P0 BRA `(.L_x_0) ;  /* 0x0000000400100947 */ /* 0x000fec0003800000 */
[----:B------:R0:W-:Y:S01]  /*0bc0*/  STL [R1+0x290], RZ ;  /* 0x000290ff01007387 */ /* 0x0001e20000100800 */
[----:B-1----:R-:W-:-:S03]  /*0bd0*/  IMAD.SHL.U32 R0, R27, 0x20, RZ ;  /* 0x000000201b007824 */ /* 0x002fc600078e00ff */
[----:B------:R0:W-:Y:S02]  /*0be0*/  STL [R1+0x294], RZ ;  /* 0x000294ff01007387 */ /* 0x0001e40000100800 */
[----:B------:R-:W-:Y:S02]  /*0bf0*/  LOP3.LUT R0, R0, 0x400, RZ, 0xc0, !PT ;  /* 0x0000040000007812 */ /* 0x000fe400078ec0ff */
[----:B------:R0:W-:Y:S04]  /*0c00*/  STL [R1+0x298], RZ ;  /* 0x000298ff01007387 */ /* 0x0001e80000100800 */
        /* <DEDUP_REMOVED lines=61> */
[----:B------:R0:W-:Y:S01]  /*0fe0*/  STL [R1+0xeb4], R0 ;  /* 0x000eb40001007387 */ /* 0x0001e20000100800 */
[----:B------:R-:W-:Y:S05]  /*0ff0*/  BRA `(.L_x_1) ;  /* 0x00000278001c7947 */ /* 0x000fea0003800000 */
.L_x_0:
[----:B------:R0:W-:Y:S01]  /*1000*/  STL [R1+0x104c], R21 ;  /* 0x00104c1501007387 */ /* 0x0001e20000100800 */
[----:B------:R-:W-:Y:S01]  /*1010*/  IABS R27, R2 ;  /* 0x00000002001b7213 */ /* 0x000fe20000000000 */
[----:B------:R-:W-:Y:S01]  /*1020*/  ULDC.64 UR4, c[0x0][0x218] ;  /* 0x0000860000047ab9 */ /* 0x000fe20000000a00 */
[----:B-1---5:R-:W-:Y:S01]  /*1030*/  IABS R0, R3 ;  /* 0x0000000300007213 */ /* 0x022fe20000000000 */
[----:B------:R-:W-:Y:S01]  /*1040*/  ULDC.64 UR8, c[0x0][0x210] ;  /* 0x0000840000087ab9 */ /* 0x000fe20000000a00 */
[----:B------:R-:W-:Y:S01]  /*1050*/  ISETP.GE.AND P5, PT, R4, RZ, PT ;  /* 0x000000ff0400720c */ /* 0x000fe20003fa6270 */
[----:B------:R-:W-:Y:S01]  /*1060*/  ULDC UR10, c[0x0][0x230] ;  /* 0x00008c00000a7ab9 */ /* 0x000fe20000000800 */
[----:B------:R-:W-:Y:S01]  /*1070*/  ISETP.NE.AND P6, PT, R2, RZ, PT ;  /* 0x000000ff0200720c */ /* 0x000fe20003fc5270 */
[----:B------:R-:W-:Y:S01]  /*1080*/  ULDC UR11, c[0x0][0x238] ;  /* 0x00008e00000b7ab9 */ /* 0x000fe20000000800 */
[----:B------:R-:W-:Y:S01]  /*1090*/  ULDC UR12, c[0x0][0x23c] ;  /* 0x00008f00000c7ab9 */ /* 0x000fe20000000800 */
[----:B0-----:R-:W2:Y:S04]  /*10a0*/  LDL R21, [R1+0xeb0] ;  /* 0x000eb00001157983 */ /* 0x001ea80000100800 */
[----:B------:R0:W-:Y:S04]  /*10b0*/  STL [R1+0x1048], R22 ;  /* 0x0010481601007387 */ /* 0x0001e80000100800 */
[----:B------:R1:W-:Y:S04]  /*10c0*/  STL [R1+0x1044], R23 ;  /* 0x0010441701007387 */ /* 0x0003e80000100800 */
[----:B------:R3:W-:Y:S01]  /*10d0*/  STL [R1+0x1040], R24 ;  /* 0x0010401801007387 */ /* 0x0007e20000100800 */
[----:B0-----:R-:W-:-:S02]  /*10e0*/  IMAD.MOV.U32 R22, RZ, RZ, R14 ;  /* 0x000000ffff167224 */ /* 0x001fc400078e000e */
[----:B------:R-:W0:Y:S01]  /*10f0*/  I2F.RP R14, R27 ;  /* 0x0000001b000e7306 */ /* 0x000e220000209400 */
[----:B------:R4:W-:Y:S01]  /*1100*/  STL [R1+0x103c], R25 ;  /* 0x00103c1901007387 */ /* 0x0009e20000100800 */
[----:B-1----:R-:W-:-:S03]  /*1110*/  IMAD.MOV.U32 R23, RZ, RZ, R29 ;  /* 0x000000ffff177224 */ /* 0x002fc600078e001d */
[----:B------:R1:W-:Y:S01]  /*1120*/  STL [R1+0x1038], R26 ;  /* 0x0010381a01007387 */ /* 0x0003e20000100800 */
[----:B---3--:R-:W-:Y:S02]  /*1130*/  IMAD.MOV.U32 R24, RZ, RZ, R16 ;  /* 0x000000ffff187224 */ /* 0x008fe400078e0010 */
[----:B------:R-:W3:Y:S01]  /*1140*/  I2F.RP R16, R0 ;  /* 0x0000000000107306 */ /* 0x000ee20000209400 */
[----:B------:R0:W-:Y:S01]  /*1150*/  STL [R1+0x101c], R3 ;  /* 0x00101c0301007387 */ /* 0x0001e20000100800 */
[----:B----4-:R-:W-:Y:S02]  /*1160*/  IMAD.MOV.U32 R25, RZ, RZ, R17 ;  /* 0x000000ffff197224 */ /* 0x010fe400078e0011 */
[----:B-1----:R-:W-:-:S04]  /*1170*/  IMAD.MOV.U32 R26, RZ, RZ, R15 ;  /* 0x000000ffff1a7224 */ /* 0x002fc800078e000f */
[----:B0-----:R-:W0:Y:S01]  /*1180*/  MUFU.RCP R14, R14 ;  /* 0x0000000e000e7308 */ /* 0x001e220000001000 */
[----:B------:R-:W-:Y:S02]  /*1190*/  IMAD.MOV.U32 R3, RZ, RZ, R22 ;  /* 0x000000ffff037224 */ /* 0x000fe400078e0016 */
[----:B------:R-:W-:-:S05]  /*11a0*/  IMAD.MOV.U32 R22, RZ, RZ, R28 ;  /* 0x000000ffff167224 */ /* 0x000fca00078e001c */
[----:B---3--:R-:W1:Y:S01]  /*11b0*/  MUFU.RCP R16, R16 ;  /* 0x0000001000107308 */ /* 0x008e620000001000 */
[----:B0-----:R-:W-:-:S07]  /*11c0*/  VIADD R14, R14, 0xffffffe ;  /* 0x0ffffffe0e0e7836 */ /* 0x001fce0000000000 */
[----:B------:R-:W0:Y:S01]  /*11d0*/  F2I.FTZ.U32.TRUNC.NTZ R15, R14 ;  /* 0x0000000e000f7305 */ /* 0x000e22000021f000 */
[----:B-1----:R-:W-:-:S07]  /*11e0*/  VIADD R16, R16, 0xffffffe ;  /* 0x0ffffffe10107836 */ /* 0x002fce0000000000 */
[----:B------:R-:W1:Y:S01]  /*11f0*/  F2I.FTZ.U32.TRUNC.NTZ R17, R16 ;  /* 0x0000001000117305 */ /* 0x000e62000021f000 */
[----:B0-----:R-:W-:-:S04]  /*1200*/  IMAD.MOV R14, RZ, RZ, -R15 ;  /* 0x000000ffff0e7224 */ /* 0x001fc800078e0a0f */
[----:B------:R-:W-:Y:S02]  /*1210*/  IMAD R28, R14, R27, RZ ;  /* 0x0000001b0e1c7224 */ /* 0x000fe400078e02ff */
[----:B------:R-:W-:-:S04]  /*1220*/  IMAD.MOV.U32 R14, RZ, RZ, RZ ;  /* 0x000000ffff0e7224 */ /* 0x000fc800078e00ff */
[----:B------:R-:W-:-:S04]  /*1230*/  IMAD.HI.U32 R28, R15, R28, R14 ;  /* 0x0000001c0f1c7227 */ /* 0x000fc800078e000e */
[----:B-1----:R-:W-:-:S04]  /*1240*/  IMAD.MOV R14, RZ, RZ, -R17 ;  /* 0x000000ffff0e7224 */ /* 0x002fc800078e0a11 */
[----:B------:R-:W-:Y:S01]  /*1250*/  IMAD.MOV.U32 R15, RZ, RZ, R14 ;  /* 0x000000ffff0f7224 */ /* 0x000fe200078e000e */
[----:B--2---:R-:W-:-:S05]  /*1260*/  IABS R16, R21 ;  /* 0x0000001500107213 */ /* 0x004fca0000000000 */
[----:B------:R-:W-:-:S04]  /*1270*/  IMAD.HI.U32 R28, R28, R16, RZ ;  /* 0x000000101c1c7227 */ /* 0x000fc800078e00ff */
[----:B------:R-:W-:Y:S02]  /*1280*/  IMAD.MOV R14, RZ, RZ, -R28 ;  /* 0x000000ffff0e7224 */ /* 0x000fe400078e0a1c */
[----:B------:R-:W-:Y:S01]  /*1290*/  IMAD R28, R15, R0, RZ ;  /* 0x000000000f1c7224 */ /* 0x000fe200078e02ff */
[----:B------:R-:W-:Y:S01]  /*12a0*/  IABS R15, R4 ;  /* 0x00000004000f7213 */ /* 0x000fe20000000000 */
[----:B------:R-:W-:Y:S02]  /*12b0*/  IMAD R14, R27, R14, R16 ;  /* 0x0000000e1b0e7224 */ /* 0x000fe400078e0210 */
[----:B------:R-:W-:-:S03]  /*12c0*/  IMAD.MOV.U32 R16, RZ, RZ, RZ ;  /* 0x000000ffff107224 */ /* 0x000fc600078e00ff */
[----:B------:R-:W-:Y:S01]  /*12d0*/  ISETP.GT.U32.AND P0, PT, R27, R14, PT ;  /* 0x0000000e1b00720c */ /* 0x000fe20003f04070 */
[----:B------:R-:W-:Y:S01]  /*12e0*/  IMAD.HI.U32 R16, R17, R28, R16 ;  /* 0x0000001c11107227 */ /* 0x000fe200078e0010 */
[----:B------:R-:W-:-:S03]  /*12f0*/  IABS R28, R5 ;  /* 0x00000005001c7213 */ /* 0x000fc60000000000 */
[----:B------:R-:W-:Y:S02]  /*1300*/  IMAD.MOV.U32 R17, RZ, RZ, R15 ;  /* 0x000000ffff117224 */ /* 0x000fe400078e000f */
[----:B------:R-:W-:Y:S02]  /*1310*/  IMAD.MOV.U32 R15, RZ, RZ, R28 ;  /* 0x000000ffff0f7224 */ /* 0x000fe400078e001c */
[----:B------:R-:W-:-:S04]  /*1320*/  IMAD.HI.U32 R29, R16, R17, RZ ;  /* 0x00000011101d7227 */ /* 0x000fc800078e00ff */
[----:B------:R-:W-:Y:S02]  /*1330*/  @!P0 IMAD.IADD R14, R14, 0x1, -R27 ;  /* 0x000000010e0e8824 */ /* 0x000fe400078e0a1b */
[----:B------:R-:W-:Y:S02]  /*1340*/  IMAD.MOV R29, RZ, RZ, -R29 ;  /* 0x000000ffff1d7224 */ /* 0x000fe400078e0a1d */
[----:B------:R-:W-:Y:S01]  /*1350*/  IMAD.HI.U32 R28, R16, R15, RZ ;  /* 0x0000000f101c7227 */ /* 0x000fe200078e00ff */
[----:B------:R-:W-:Y:S02]  /*1360*/  ISETP.GT.U32.AND P3, PT, R27, R14, PT ;  /* 0x0000000e1b00720c */ /* 0x000fe40003f64070 */
[----:B------:R-:W-:Y:S01]  /*1370*/  ISETP.GE.AND P1, PT, R21, RZ, PT ;  /* 0x000000ff1500720c */ /* 0x000fe20003f26270 */
[----:B------:R-:W-:Y:S02]  /*1380*/  IMAD R17, R0, R29, R17 ;  /* 0x0000001d00117224 */ /* 0x000fe400078e0211 */
[----:B------:R-:W2:Y:S01]  /*1390*/  LDL.LU R29, [R1+0x3c] ;  /* 0x00003c00011d7983 */ /* 0x000ea20000300800 */
[----:B------:R-:W-:-:S03]  /*13a0*/  IMAD.MOV R28, RZ, RZ, -R28 ;  /* 0x000000ffff1c7224 */ /* 0x000fc600078e0a1c */
[----:B------:R-:W3:Y:S04]  /*13b0*/  LDL.LU R21, [R1+0x104c] ;  /* 0x00104c0001157983 */ /* 0x000ee80000300800 */
[----:B------:R-:W4:Y:S01]  /*13c0*/  LDL.LU R4, [R1+0x50] ;  /* 0x0000500001047983 */ /* 0x000f220000300800 */
[----:B------:R-:W-:Y:S01]  /*13d0*/  IMAD R15, R0, R28, R15 ;  /* 0x0000001c000f7224 */ /* 0x000fe200078e020f */
[----:B------:R-:W-:Y:S01]  /*13e0*/  IABS R28, R6 ;  /* 0x00000006001c7213 */ /* 0x000fe20000000000 */
[----:B------:R-:W-:Y:S01]  /*13f0*/  @!P3 IMAD.IADD R14, R14, 0x1, -R27 ;  /* 0x000000010e0eb824 */ /* 0x000fe200078e0a1b */
[----:B------:R-:W-:Y:S02]  /*1400*/  ISETP.GE.AND P3, PT, R6, RZ, PT ;  /* 0x000000ff0600720c */ /* 0x000fe40003f66270 */
[----:B------:R-:W2:Y:S01]  /*1410*/  LDL.LU R6, [R1+0x4] ;  /* 0x0000040001067983 */ /* 0x000ea20000300800 */
[----:B------:R-:W-:-:S02]  /*1420*/  ISETP.GT.U32.AND P4, PT, R0, R15, PT ;  /* 0x0000000f0000720c */ /* 0x000fc40003f84070 */
[----:B------:R-:W-:Y:S01]  /*1430*/  ISETP.GT.U32.AND P2, PT, R0, R17, PT ;  /* 0x000000110000720c */ /* 0x000fe20003f44070 */
[----:B------:R-:W-:Y:S01]  /*1440*/  @!P1 IMAD.MOV R14, RZ, RZ, -R14 ;  /* 0x000000ffff0e9224 */ /* 0x000fe200078e0a0e */
[----:B------:R-:W-:-:S09]  /*1450*/  ISETP.GE.AND P0, PT, R5, RZ, PT ;  /* 0x000000ff0500720c */ /* 0x000fd20003f06270 */
[--C-:B------:R-:W-:Y:S02]  /*1460*/  @!P4 IMAD.IADD R15, R15, 0x1, -R0.reuse ;  /* 0x000000010f0fc824 */ /* 0x100fe400078e0a00 */
[----:B------:R-:W-:-:S03]  /*1470*/  @!P2 IMAD.IADD R17, R17, 0x1, -R0 ;  /* 0x000000011111a824 */ /* 0x000fc600078e0a00 */
[C---:B------:R-:W-:Y:S02]  /*1480*/  ISETP.GT.U32.AND P1, PT, R0.reuse, R15, PT ;  /* 0x0000000f0000720c */ /* 0x040fe40003f24070 */
[----:B------:R-:W-:Y:S02]  /*1490*/  ISETP.GT.U32.AND P4, PT, R0, R17, PT ;  /* 0x000000110000720c */ /* 0x000fe40003f84070 */
[----:B------:R-:W-:-:S09]  /*14a0*/  @!P6 LOP3.LUT R14, RZ, R2, RZ, 0x33, !PT ;  /* 0x00000002ff0ee212 */ /* 0x000fd200078e33ff */
[--C-:B------:R-:W-:Y:S01]  /*14b0*/  @!P1 IMAD.IADD R15, R15, 0x1, -R0.reuse ;  /* 0x000000010f0f9824 */ /* 0x100fe200078e0a00 */
[----:B------:R-:W-:Y:S01]  /*14c0*/  ISETP.GE.AND P1, PT, R8, RZ, PT ;  /* 0x000000ff0800720c */ /* 0x000fe20003f26270 */
[----:B------:R-:W-:Y:S01]  /*14d0*/  @!P4 IMAD.IADD R17, R17, 0x1, -R0 ;  /* 0x000000011111c824 */ /* 0x000fe200078e0a00 */
[----:B------:R-:W-:Y:S01]  /*14e0*/  ISETP.GE.AND P4, PT, R7, RZ, PT ;  /* 0x000000ff0700720c */ /* 0x000fe20003f86270 */
[----:B------:R0:W-:Y:S02]  /*14f0*/  STL [R1+0xf0], R14 ;  /* 0x0000f00e01007387 */ /* 0x0001e40000100800 */
[----:B------:R-:W-:Y:S01]  /*1500*/  @!P5 IMAD.MOV R17, RZ, RZ, -R17 ;  /* 0x000000ffff11d224 */ /* 0x000fe200078e0a11 */
[----:B0-----:R-:W-:Y:S01]  /*1510*/  IABS R14, R9 ;  /* 0x00000009000e7213 */ /* 0x001fe20000000000 */
[----:B------:R-:W-:-:S03]  /*1520*/  @!P0 IMAD.MOV R15, RZ, RZ, -R15 ;  /* 0x000000ffff0f8224 */ /* 0x000fc600078e0a0f */
[----:B------:R0:W-:Y:S04]  /*1530*/  STL [R1+0xb4], R17 ;  /* 0x0000b41101007387 */ /* 0x0001e80000100800 */
[----:B------:R1:W-:Y:S01]  /*1540*/  STL [R1+0xb0], R15 ;  /* 0x0000b00f01007387 */ /* 0x0003e20000100800 */
[----:B----4-:R-:W-:Y:S02]  /*1550*/  IMAD.MOV.U32 R27, RZ, RZ, R4 ;  /* 0x000000ffff1b7224 */ /* 0x010fe400078e0004 */
[----:B------:R-:W-:-:S04]  /*1560*/  IMAD.HI.U32 R4, R16, R28, RZ ;  /* 0x0000001c10047227 */ /* 0x000fc800078e00ff */
[----:B------:R-:W-:Y:S01]  /*1570*/  IMAD.MOV R5, RZ, RZ, -R4 ;  /* 0x000000ffff057224 */ /* 0x000fe200078e0a04 */
[----:B--2---:R-:W-:Y:S02]  /*1580*/  ISETP.GE.AND P2, PT, R6, RZ, PT ;  /* 0x000000ff0600720c */ /* 0x004fe40003f46270 */
[----:B------:R-:W-:Y:S02]  /*1590*/  IABS R4, R6 ;  /* 0x0000000600047213 */ /* 0x000fe40000000000 */
[----:B------:R-:W-:Y:S01]  /*15a0*/  IABS R6, R7 ;  /* 0x0000000700067213 */ /* 0x000fe20000000000 */
[----:B------:R-:W-:Y:S01]  /*15b0*/  IMAD R28, R0, R5, R28 ;  /* 0x00000005001c7224 */ /* 0x000fe200078e021c */
[----:B------:R-:W-:-:S03]  /*15c0*/  IABS R5, R8 ;  /* 0x0000000800057213 */ /* 0x000fc60000000000 */
[----:B------:R-:W-:Y:S01]  /*15d0*/  IMAD.MOV.U32 R2, RZ, RZ, R6 ;  /* 0x000000ffff027224 */ /* 0x000fe200078e0006 */
[----:B------:R-:W-:Y:S01]  /*15e0*/  ISETP.GT.U32.AND P6, PT, R0, R28, PT ;  /* 0x0000001c0000720c */ /* 0x000fe20003fc4070 */
[----:B------:R-:W-:-:S04]  /*15f0*/  IMAD.HI.U32 R6, R16, R4, RZ ;  /* 0x0000000410067227 */ /* 0x000fc800078e00ff */
[----:B------:R-:W-:Y:S02]  /*1600*/  IMAD.MOV R6, RZ, RZ, -R6 ;  /* 0x000000ffff067224 */ /* 0x000fe400078e0a06 */
[----:B------:R-:W-:-:S04]  /*1610*/  IMAD.HI.U32 R8, R16, R5, RZ ;  /* 0x0000000510087227 */ /* 0x000fc800078e00ff */
[----:B------:R-:W-:-:S04]  /*1620*/  IMAD.HI.U32 R7, R16, R2, RZ ;  /* 0x0000000210077227 */ /* 0x000fc800078e00ff */
[C---:B------:R-:W-:Y:S02]  /*1630*/  IMAD R4, R0.reuse, R6, R4 ;  /* 0x0000000600047224 */ /* 0x040fe400078e0204 */
[----:B------:R-:W-:Y:S02]  /*1640*/  IMAD.MOV R8, RZ, RZ, -R8 ;  /* 0x000000ffff087224 */ /* 0x000fe400078e0a08 */
[----:B------:R-:W-:Y:S01]  /*1650*/  IMAD.MOV R7, RZ, RZ, -R7 ;  /* 0x000000ffff077224 */ /* 0x000fe200078e0a07 */
[C---:B------:R-:W-:Y:S01]  /*1660*/  ISETP.GT.U32.AND P5, PT, R0.reuse, R4, PT ;  /* 0x000000040000720c */ /* 0x040fe20003fa4070 */
[----:B------:R-:W-:Y:S02]  /*1670*/  IMAD R5, R0, R8, R5 ;  /* 0x0000000800057224 */ /* 0x000fe400078e0205 */
[----:B------:R-:W-:Y:S02]  /*1680*/  @!P6 IMAD.IADD R28, R28, 0x1, -R0 ;  /* 0x000000011c1ce824 */ /* 0x000fe400078e0a00 */
[----:B------:R-:W-:-:S02]  /*1690*/  IMAD R2, R0, R7, R2 ;  /* 0x0000000700027224 */ /* 0x000fc400078e0202 */
[----:B------:R-:W-:Y:S01]  /*16a0*/  IMAD.HI.U32 R8, R16, R14, RZ ;  /* 0x0000000e10087227 */ /* 0x000fe200078e00ff */
[C---:B------:R-:W-:Y:S02]  /*16b0*/  ISETP.GT.U32.AND P6, PT, R0.reuse, R28, PT ;  /* 0x0000001c0000720c */ /* 0x040fe40003fc4070 */
[----:B------:R-:W-:Y:S01]  /*16c0*/  ISETP.GT.U32.AND P0, PT, R0, R2, PT ;  /* 0x000000020000720c */ /* 0x000fe20003f04070 */
[----:B------:R-:W-:-:S04]  /*16d0*/  IMAD.MOV R8, RZ, RZ, -R8 ;  /* 0x000000ffff087224 */ /* 0x000fc800078e0a08 */
[----:B------:R-:W-:Y:S02]  /*16e0*/  IMAD R14, R0, R8, R14 ;  /* 0x00000008000e7224 */ /* 0x000fe400078e020e */
[----:B------:R-:W-:-:S03]  /*16f0*/  @!P5 IMAD.IADD R4, R4, 0x1, -R0 ;  /* 0x000000010404d824 */ /* 0x000fc600078e0a00 */
[----:B------:R-:W-:Y:S01]  /*1700*/  ISETP.GT.U32.AND P5, PT, R0, R14, PT ;  /* 0x0000000e0000720c */ /* 0x000fe20003fa4070 */
[--C-:B------:R-:W-:Y:S01]  /*1710*/  @!P6 IMAD.IADD R28, R28, 0x1, -R0.reuse ;  /* 0x000000011c1ce824 */ /* 0x100fe200078e0a00 */
[----:B------:R-:W-:Y:S01]  /*1720*/  IABS R6, R10 ;  /* 0x0000000a00067213 */ /* 0x000fe20000000000 */
[----:B------:R-:W-:Y:S01]  /*1730*/  @!P0 IMAD.IADD R2, R2, 0x1, -R0 ;  /* 0x0000000102028824 */ /* 0x000fe200078e0a00 */
[----:B------:R-:W-:Y:S01]  /*1740*/  IABS R7, R11 ;  /* 0x0000000b00077213 */ /* 0x000fe20000000000 */
[----:B------:R-:W-:Y:S02]  /*1750*/  @!P3 IMAD.MOV R28, RZ, RZ, -R28 ;  /* 0x000000ffff1cb224 */ /* 0x000fe400078e0a1c */
[----:B0-----:R-:W-:Y:S01]  /*1760*/  IMAD.HI.U32 R17, R16, R6, RZ ;  /* 0x0000000610117227 */ /* 0x001fe200078e00ff */
[----:B------:R-:W-:-:S03]  /*1770*/  ISETP.GT.U32.AND P3, PT, R0, R2, PT ;  /* 0x000000020000720c */ /* 0x000fc60003f64070 */
[----:B-1----:R-:W-:Y:S01]  /*1780*/  IMAD.HI.U32 R15, R16, R7, RZ ;  /* 0x00000007100f7227 */ /* 0x002fe200078e00ff */
[----:B------:R-:W-:-:S03]  /*1790*/  IABS R8, R12 ;  /* 0x0000000c00087213 */ /* 0x000fc60000000000 */
[----:B------:R-:W-:Y:S02]  /*17a0*/  @!P5 IMAD.IADD R14, R14, 0x1, -R0 ;  /* 0x000000010e0ed824 */ /* 0x000fe400078e0a00 */
[----:B------:R-:W-:Y:S01]  /*17b0*/  IMAD.MOV R17, RZ, RZ, -R17 ;  /* 0x000000ffff117224 */ /* 0x000fe200078e0a11 */
[C---:B------:R-:W-:Y:S01]  /*17c0*/  ISETP.GT.U32.AND P6, PT, R0.reuse, R5, PT ;  /* 0x000000050000720c */ /* 0x040fe20003fc4070 */
[----:B------:R-:W-:Y:S01]  /*17d0*/  IMAD.MOV R15, RZ, RZ, -R15 ;  /* 0x000000ffff0f7224 */ /* 0x000fe200078e0a0f */
[C---:B------:R-:W-:Y:S01]  /*17e0*/  ISETP.GT.U32.AND P0, PT, R0.reuse, R4, PT ;  /* 0x000000040000720c */ /* 0x040fe20003f04070 */
[C---:B------:R-:W-:Y:S01]  /*17f0*/  IMAD R6, R0.reuse, R17, R6 ;  /* 0x0000001100067224 */ /* 0x040fe200078e0206 */
[C---:B------:R-:W-:Y:S01]  /*1800*/  ISETP.GT.U32.AND P5, PT, R0.reuse, R14, PT ;  /* 0x0000000e0000720c */ /* 0x040fe20003fa4070 */
[----:B------:R-:W-:Y:S02]  /*1810*/  IMAD R7, R0, R15, R7 ;  /* 0x0000000f00077224 */ /* 0x000fe400078e0207 */
[----:B------:R-:W-:Y:S01]  /*1820*/  IMAD.HI.U32 R17, R16, R8, RZ ;  /* 0x0000000810117227 */ /* 0x000fe200078e00ff */
[----:B------:R-:W-:-:S03]  /*1830*/  IABS R15, R13 ;  /* 0x0000000d000f7213 */ /* 0x000fc60000000000 */
[----:B------:R-:W-:Y:S02]  /*1840*/  IMAD.MOV R17, RZ, RZ, -R17 ;  /* 0x000000ffff117224 */ /* 0x000fe400078e0a11 */
[----:B------:R-:W-:Y:S01]  /*1850*/  @!P3 IMAD.IADD R2, R2, 0x1, -R0 ;  /* 0x000000010202b824 */ /* 0x000fe200078e0a00 */
[C---:B------:R-:W-:Y:S01]  /*1860*/  ISETP.GT.U32.AND P3, PT, R0.reuse, R7, PT ;  /* 0x000000070000720c */ /* 0x040fe20003f64070 */
[----:B------:R0:W-:Y:S01]  /*1870*/  STL [R1+0x88], R28 ;  /* 0x0000881c01007387 */ /* 0x0001e20000100800 */
[----:B------:R-:W-:Y:S02]  /*1880*/  IMAD R8, R0, R17, R8 ;  /* 0x0000001100087224 */ /* 0x000fe400078e0208 */
[--C-:B------:R-:W-:Y:S02]  /*1890*/  @!P6 IMAD.IADD R5, R5, 0x1, -R0.reuse ;  /* 0x000000010505e824 */ /* 0x100fe400078e0a00 */
[--C-:B------:R-:W-:Y:S01]  /*18a0*/  @!P0 IMAD.IADD R4, R4, 0x1, -R0.reuse ;  /* 0x0000000104048824 */ /* 0x100fe200078e0a00 */
[----:B------:R-:W-:Y:S01]  /*18b0*/  ISETP.GT.U32.AND P0, PT, R0, R6, PT ;  /* 0x000000060000720c */ /* 0x000fe20003f04070 */
[----:B------:R-:W-:-:S02]  /*18c0*/  @!P5 IMAD.IADD R14, R14, 0x1, -R0 ;  /* 0x000000010e0ed824 */ /* 0x000fc400078e0a00 */
[----:B0-----:R-:W-:Y:S02]  /*18d0*/  IMAD.MOV.U32 R28, RZ, RZ, R27 ;  /* 0x000000ffff1c7224 */ /* 0x001fe400078e001b */
[----:B------:R-:W-:Y:S01]  /*18e0*/  IMAD.HI.U32 R27, R16, R15, RZ ;  /* 0x0000000f101b7227 */ /* 0x000fe200078e00ff */
[C---:B------:R-:W-:Y:S02]  /*18f0*/  ISETP.GT.U32.AND P5, PT, R0.reuse, R8, PT ;  /* 0x000000080000720c */ /* 0x040fe40003fa4070 */
[C---:B------:R-:W-:Y:S01]  /*1900*/  ISETP.GT.U32.AND P6, PT, R0.reuse, R5, PT ;  /* 0x000000050000720c */ /* 0x040fe20003fc4070 */
[----:B------:R-:W-:Y:S02]  /*1910*/  IMAD.MOV R27, RZ, RZ, -R27 ;  /* 0x000000ffff1b7224 */ /* 0x000fe400078e0a1b */
[----:B------:R-:W-:Y:S01]  /*1920*/  @!P3 IMAD.IADD R7, R7, 0x1, -R0 ;  /* 0x000000010707b824 */ /* 0x000fe200078e0a00 */
[----:B------:R-:W-:Y:S01]  /*1930*/  ISETP.GE.AND P3, PT, R11, RZ, PT ;  /* 0x000000ff0b00720c */ /* 0x000fe20003f66270 */
[----:B------:R-:W-:-:S02]  /*1940*/  IMAD R15, R0, R27, R15 ;  /* 0x0000001b000f7224 */ /* 0x000fc400078e020f */
[----:B------:R-:W-:Y:S02]  /*1950*/  IMAD.MOV.U32 R27, RZ, RZ, R22 ;  /* 0x000000ffff1b7224 */ /* 0x000fe400078e0016 */
[----:B------:R-:W-:Y:S02]  /*1960*/  IMAD.MOV.U32 R11, RZ, RZ, R28 ;  /* 0x000000ffff0b7224 */ /* 0x000fe400078e001c */
[----:B------:R-:W-:Y:S02]  /*1970*/  IMAD.MOV.U32 R22, RZ, RZ, R4 ;  /* 0x000000ffff167224 */ /* 0x000fe400078e0004 */
[----:B------:R-:W-:Y:S02]  /*1980*/  IMAD.MOV.U32 R28, RZ, RZ, R23 ;  /* 0x000000ffff1c7224 */ /* 0x000fe400078e0017 */
[----:B------:R-:W-:Y:S02]  /*1990*/  IMAD.MOV.U32 R23, RZ, RZ, R2 ;  /* 0x000000ffff177224 */ /* 0x000fe400078e0002 */
[----:B------:R-:W-:Y:S01]  /*19a0*/  @!P2 IMAD.MOV R22, RZ, RZ, -R22 ;  /* 0x000000ffff16a224 */ /* 0x000fe200078e0a16 */
[----:B------:R-:W2:Y:S01]  /*19b0*/  LDL.LU R2, [R1+0xc0] ;  /* 0x0000c00001027983 */ /* 0x000ea20000300800 */
[----:B------:R-:W-:-:S02]  /*19c0*/  @!P0 IMAD.IADD R6, R6, 0x1, -R0 ;  /* 0x0000000106068824 */ /* 0x000fc400078e0a00 */
[--C-:B------:R-:W-:Y:S02]  /*19d0*/  @!P5 IMAD.IADD R8, R8, 0x1, -R0.reuse ;  /* 0x000000010808d824 */ /* 0x100fe400078e0a00 */
[----:B------:R-:W-:Y:S01]  /*19e0*/  @!P4 IMAD.MOV R23, RZ, RZ, -R23 ;  /* 0x000000ffff17c224 */ /* 0x000fe200078e0a17 */
[----:B------:R0:W-:Y:S01]  /*19f0*/  STL [R1+0x94], R22 ;  /* 0x0000941601007387 */ /* 0x0001e20000100800 */
[----:B------:R-:W-:Y:S01]  /*1a00*/  @!P6 IMAD.IADD R5, R5, 0x1, -R0 ;  /* 0x000000010505e824 */ /* 0x000fe200078e0a00 */
[C---:B------:R-:W-:Y:S02]  /*1a10*/  ISETP.GT.U32.AND P2, PT, R0.reuse, R6, PT ;  /* 0x000000060000720c */ /* 0x040fe40003f44070 */
[C---:B------:R-:W-:Y:S01]  /*1a20*/  ISETP.GT.U32.AND P4, PT, R0.reuse, R8, PT ;  /* 0x000000080000720c */ /* 0x040fe20003f84070 */
[----:B0-----:R-:W4:Y:S04]  /*1a30*/  LDL.LU R22, [R1+0x1048] ;  /* 0x0010480001167983 */ /* 0x001f280000300800 */
[----:B------:R0:W-:Y:S01]  /*1a40*/  STL [R1+0x98], R23 ;  /* 0x0000981701007387 */ /* 0x0001e20000100800 */
[----:B------:R-:W-:-:S02]  /*1a50*/  ISETP.GT.U32.AND P5, PT, R0, R7, PT ;  /* 0x000000070000720c */ /* 0x000fc40003fa4070 */
[----:B------:R-:W-:Y:S01]  /*1a60*/  ISETP.GE.AND P0, PT, R10, RZ, PT ;  /* 0x000000ff0a00720c */ /* 0x000fe20003f06270 */
[----:B0-----:R-:W-:Y:S02]  /*1a70*/  IMAD.MOV.U32 R23, RZ, RZ, R5 ;  /* 0x000000ffff177224 */ /* 0x001fe400078e0005 */
[----:B------:R-:W-:Y:S02]  /*1a80*/  IMAD.MOV.U32 R5, RZ, RZ, R24 ;  /* 0x000000ffff057224 */ /* 0x000fe400078e0018 */
[----:B------:R-:W-:Y:S02]  /*1a90*/  IMAD.MOV.U32 R24, RZ, RZ, R14 ;  /* 0x000000ffff187224 */ /* 0x000fe400078e000e */
[----:B------:R-:W4:Y:S01]  /*1aa0*/  LDL.LU R14, [R1+0x24] ;  /* 0x00002400010e7983 */ /* 0x000f220000300800 */
[----:B------:R-:W-:Y:S01]  /*1ab0*/  ISETP.GE.AND P6, PT, R9, RZ, PT ;  /* 0x000000ff0900720c */ /* 0x000fe20003fc6270 */
[--C-:B------:R-:W-:Y:S01]  /*1ac0*/  @!P2 IMAD.IADD R6, R6, 0x1, -R0.reuse ;  /* 0x000000010606a824 */ /* 0x100fe200078e0a00 */
[----:B------:R-:W-:Y:S01]  /*1ad0*/  IABS R9, R18 ;  /* 0x0000001200097213 */ /* 0x000fe20000000000 */
[----:B------:R-:W-:Y:S01]  /*1ae0*/  @!P4 IMAD.IADD R8, R8, 0x1, -R0 ;  /* 0x000000010808c824 */ /* 0x000fe200078e0a00 */
[----:B------:R-:W-:Y:S01]  /*1af0*/  ISETP.GE.AND P4, PT, R18, RZ, PT ;  /* 0x000000ff1200720c */ /* 0x000fe20003f86270 */
[----:B------:R-:W-:-:S02]  /*1b00*/  IMAD.MOV.U32 R18, RZ, RZ, R25 ;  /* 0x000000ffff127224 */ /* 0x000fc400078e0019 */
[----:B------:R-:W-:Y:S02]  /*1b10*/  IMAD.MOV.U32 R25, RZ, RZ, R6 ;  /* 0x000000ffff197224 */ /* 0x000fe400078e0006 */
[----:B------:R-:W-:Y:S01]  /*1b20*/  @!P5 IMAD.IADD R7, R7, 0x1, -R0 ;  /* 0x000000010707d824 */ /* 0x000fe200078e0a00 */
[----:B------:R-:W-:Y:S01]  /*1b30*/  IABS R17, R19 ;  /* 0x0000001300117213 */ /* 0x000fe20000000000 */
[----:B------:R-:W-:Y:S02]  /*1b40*/  @!P1 IMAD.MOV R23, RZ, RZ, -R23 ;  /* 0x000000ffff179224 */ /* 0x000fe400078e0a17 */
[----:B------:R-:W-:Y:S01]  /*1b50*/  @!P0 IMAD.MOV R25, RZ, RZ, -R25 ;  /* 0x000000ffff198224 */ /* 0x000fe200078e0a19 */
[----:B------:R-:W-:Y:S01]  /*1b60*/  ISETP.GE.AND P0, PT, R19, RZ, PT ;  /* 0x000000ff1300720c */ /* 0x000fe20003f06270 */
[----:B------:R-:W-:Y:S02]  /*1b70*/  @!P6 IMAD.MOV R24, RZ, RZ, -R24 ;  /* 0x000000ffff18e224 */ /* 0x000fe400078e0a18 */
[----:B------:R-:W-:-:S02]  /*1b80*/  IMAD.MOV.U32 R19, RZ, RZ, R26 ;  /* 0x000000ffff137224 */ /* 0x000fc400078e001a */
[----:B------:R-:W-:Y:S01]  /*1b90*/  IMAD.MOV.U32 R26, RZ, RZ, R7 ;  /* 0x000000ffff1a7224 */ /* 0x000fe200078e0007 */
[----:B------:R0:W-:Y:S03]  /*1ba0*/  STL [R1+0xa0], R23 ;  /* 0x0000a01701007387 */ /* 0x0001e60000100800 */
[----:B------:R-:W-:Y:S01]  /*1bb0*/  @!P3 IMAD.MOV R26, RZ, RZ, -R26 ;  /* 0x000000ffff1ab224 */ /* 0x000fe200078e0a1a */
[----:B0-----:R-:W4:Y:S04]  /*1bc0*/  LDL.LU R23, [R1+0x1044] ;  /* 0x0010440001177983 */ /* 0x001f280000300800 */
[----:B------:R0:W-:Y:S04]  /*1bd0*/  STL [R1+0xa4], R24 ;  /* 0x0000a41801007387 */ /* 0x0001e80000100800 */
[----:B0-----:R-:W4:Y:S04]  /*1be0*/  LDL.LU R24, [R1+0x1040] ;  /* 0x0010400001187983 */ /* 0x001f280000300800 */
[----:B------:R0:W-:Y:S04]  /*1bf0*/  STL [R1+0xac], R25 ;  /* 0x0000ac1901007387 */ /* 0x0001e80000100800 */
[----:B0-----:R-:W4:Y:S04]  /*1c00*/  LDL.LU R25, [R1+0x103c] ;  /* 0x00103c0001197983 */ /* 0x001f280000300800 */
[----:B------:R-:W4:Y:S04]  /*1c10*/  LDL.LU R7, [R1+0xb8] ;  /* 0x0000b80001077983 */ /* 0x000f280000300800 */
[----:B------:R0:W-:Y:S04]  /*1c20*/  STL [R1+0xa8], R26 ;  /* 0x0000a81a01007387 */ /* 0x0001e80000100800 */
[----:B0-----:R-:W4:Y:S01]  /*1c30*/  LDL.LU R26, [R1+0x1038] ;  /* 0x00103800011a7983 */ /* 0x001f220000300800 */
[----:B------:R-:W-:-:S04]  /*1c40*/  IMAD.HI.U32 R10, R16, R9, RZ ;  /* 0x00000009100a7227 */ /* 0x000fc800078e00ff */
[----:B------:R-:W-:Y:S01]  /*1c50*/  IMAD.MOV R10, RZ, RZ, -R10 ;  /* 0x000000ffff0a7224 */ /* 0x000fe200078e0a0a */
[----:B------:R-:W-:-:S03]  /*1c60*/  ISETP.GT.U32.AND P6, PT, R0, R15, PT ;  /* 0x0000000f0000720c */ /* 0x000fc60003fc4070 */
[----:B------:R-:W-:Y:S02]  /*1c70*/  IMAD R9, R0, R10, R9 ;  /* 0x0000000a00097224 */ /* 0x000fe400078e0209 */
[----:B------:R-:W-:-:S03]  /*1c80*/  IMAD.HI.U32 R4, R16, R17, RZ ;  /* 0x0000001110047227 */ /* 0x000fc600078e00ff */
[----:B------:R-:W-:Y:S01]  /*1c90*/  ISETP.GT.U32.AND P5, PT, R0, R9, PT ;  /* 0x000000090000720c */ /* 0x000fe20003fa4070 */
[----:B------:R-:W-:-:S04]  /*1ca0*/  IMAD.MOV R4, RZ, RZ, -R4 ;  /* 0x000000ffff047224 */ /* 0x000fc800078e0a04 */
[----:B------:R-:W-:Y:S01]  /*1cb0*/  IMAD R17, R0, R4, R17 ;  /* 0x0000000400117224 */ /* 0x000fe200078e0211 */
[----:B------:R-:W-:Y:S01]  /*1cc0*/  IABS R4, R20 ;  /* 0x0000001400047213 */ /* 0x000fe20000000000 */
[----:B------:R-:W-:-:S03]  /*1cd0*/  @!P6 IMAD.IADD R15, R15, 0x1, -R0 ;  /* 0x000000010f0fe824 */ /* 0x000fc600078e0a00 */
[----:B------:R-:W-:Y:S01]  /*1ce0*/  ISETP.GT.U32.AND P6, PT, R0, R17, PT ;  /* 0x000000110000720c */ /* 0x000fe20003fc4070 */
[----:B------:R-:W-:-:S04]  /*1cf0*/  IMAD.HI.U32 R6, R16, R4, RZ ;  /* 0x0000000410067227 */ /* 0x000fc800078e00ff */
[----:B------:R-:W-:Y:S01]  /*1d00*/  @!P5 IMAD.IADD R9, R9, 0x1, -R0 ;  /* 0x000000010909d824 */ /* 0x000fe200078e0a00 */
[----:B------:R-:W-:Y:S01]  /*1d10*/  ISETP.GT.U32.AND P5, PT, R0, R15, PT ;  /* 0x0000000f0000720c */ /* 0x000fe20003fa4070 */
[----:B------:R-:W-:Y:S01]  /*1d20*/  IMAD.MOV R6, RZ, RZ, -R6 ;  /* 0x000000ffff067224 */ /* 0x000fe200078e0a06 */
[----:B------:R-:W-:-:S03]  /*1d30*/  ISETP.GE.AND P1, PT, R12, RZ, PT ;  /* 0x000000ff0c00720c */ /* 0x000fc60003f26270 */
[C---:B------:R-:W-:Y:S01]  /*1d40*/  IMAD R4, R0.reuse, R6, R4 ;  /* 0x0000000600047224 */ /* 0x040fe200078e0204 */
[----:B------:R-:W-:Y:S01]  /*1d50*/  ISETP.GE.AND P2, PT, R13, RZ, PT ;  /* 0x000000ff0d00720c */ /* 0x000fe20003f46270 */
[----:B------:R-:W-:Y:S01]  /*1d60*/  @!P6 IMAD.IADD R17, R17, 0x1, -R0 ;  /* 0x000000011111e824 */ /* 0x000fe200078e0a00 */
[----:B------:R-:W-:-:S05]  /*1d70*/  ISETP.GT.U32.AND P6, PT, R0, R9, PT ;  /* 0x000000090000720c */ /* 0x000fca0003fc4070 */
[----:B------:R-:W-:Y:S01]  /*1d80*/  @!P5 IMAD.IADD R15, R15, 0x1, -R0 ;  /* 0x000000010f0fd824 */ /* 0x000fe200078e0a00 */
[----:B------:R-:W-:-:S07]  /*1d90*/  ISETP.GT.U32.AND P5, PT, R0, R4, PT ;  /* 0x000000040000720c */ /* 0x000fce0003fa4070 */
[----:B------:R-:W-:-:S06]  /*1da0*/  @!P6 IMAD.IADD R9, R9, 0x1, -R0 ;  /* 0x000000010909e824 */ /* 0x000fcc00078e0a00 */
[----:B------:R-:W-:-:S05]  /*1db0*/  @!P5 IMAD.IADD R4, R4, 0x1, -R0 ;  /* 0x000000010404d824 */ /* 0x000fca00078e0a00 */
[----:B------:R-:W-:-:S13]  /*1dc0*/  ISETP.GT.U32.AND P5, PT, R0, R4, PT ;  /* 0x000000040000720c */ /* 0x000fda0003fa4070 */
[----:B------:R-:W-:Y:S02]  /*1dd0*/  @!P5 IMAD.IADD R4, R4, 0x1, -R0 ;  /* 0x000000010404d824 */ /* 0x000fe400078e0a00 */
[----:B--2---:R-:W-:Y:S01]  /*1de0*/  IMAD.MOV.U32 R12, RZ, RZ, R2 ;  /* 0x000000ffff0c7224 */ /* 0x004fe200078e0002 */
[----:B---3--:R-:W-:-:S05]  /*1df0*/  IABS R2, R21 ;  /* 0x0000001500027213 */ /* 0x008fca0000000000 */
[----:B------:R-:W-:-:S04]  /*1e00*/  IMAD.HI.U32 R10, R16, R2, RZ ;  /* 0x00000002100a7227 */ /* 0x000fc800078e00ff */
[----:B------:R-:W-:-:S04]  /*1e10*/  IMAD.MOV R10, RZ, RZ, -R10 ;  /* 0x000000ffff0a7224 */ /* 0x000fc800078e0a0a */
[----:B------:R-:W-:Y:S02]  /*1e20*/  IMAD R2, R0, R10, R2 ;  /* 0x0000000a00027224 */ /* 0x000fe400078e0202 */
[----:B----4-:R-:W-:Y:S02]  /*1e30*/  IMAD.MOV.U32 R13, RZ, RZ, R14 ;  /* 0x000000ffff0d7224 */ /* 0x010fe400078e000e */
[----:B------:R-:W-:Y:S01]  /*1e40*/  IMAD.MOV.U32 R14, RZ, RZ, R5 ;  /* 0x000000ffff0e7224 */ /* 0x000fe200078e0005 */
[----:B------:R-:W-:-:S05]  /*1e50*/  IABS R5, R22 ;  /* 0x0000001600057213 */ /* 0x000fca0000000000 */
[----:B------:R-:W-:-:S04]  /*1e60*/  IMAD.HI.U32 R6, R16, R5, RZ ;  /* 0x0000000510067227 */ /* 0x000fc800078e00ff */
[----:B------:R-:W-:Y:S02]  /*1e70*/  IMAD.MOV R6, RZ, RZ, -R6 ;  /* 0x000000ffff067224 */ /* 0x000fe400078e0a06 */
[----:B------:R-:W-:Y:S02]  /*1e80*/  IMAD.MOV.U32 R10, RZ, RZ, R14 ;  /* 0x000000ffff0a7224 */ /* 0x000fe400078e000e */
[----:B------:R-:W-:Y:S02]  /*1e90*/  IMAD.MOV.U32 R14, RZ, RZ, R8 ;  /* 0x000000ffff0e7224 */ /* 0x000fe400078e0008 */
[----:B------:R-:W-:Y:S02]  /*1ea0*/  IMAD.MOV.U32 R8, RZ, RZ, R13 ;  /* 0x000000ffff087224 */ /* 0x000fe400078e000d */
[----:B------:R-:W-:Y:S02]  /*1eb0*/  IMAD.MOV.U32 R13, RZ, RZ, R15 ;  /* 0x000000ffff0d7224 */ /* 0x000fe400078e000f */
[----:B------:R-:W-:-:S02]  /*1ec0*/  IMAD R5, R0, R6, R5 ;  /* 0x0000000600057224 */ /* 0x000fc400078e0205 */
[----:B------:R-:W-:Y:S02]  /*1ed0*/  IMAD.MOV.U32 R6, RZ, RZ, R9 ;  /* 0x000000ffff067224 */ /* 0x000fe400078e0009 */
[----:B------:R-:W-:Y:S02]  /*1ee0*/  @!P1 IMAD.MOV R14, RZ, RZ, -R14 ;  /* 0x000000ffff0e9224 */ /* 0x000fe400078e0a0e */
[----:B------:R-:W-:Y:S02]  /*1ef0*/  @!P2 IMAD.MOV R13, RZ, RZ, -R13 ;  /* 0x000000ffff0da224 */ /* 0x000fe400078e0a0d */
[----:B------:R-:W-:Y:S01]  /*1f00*/  @!P4 IMAD.MOV R6, RZ, RZ, -R6 ;  /* 0x000000ffff06c224 */ /* 0x000fe200078e0a06 */
[----:B------:R0:W-:Y:S01]  /*1f10*/  STL [R1+0x9c], R14 ;  /* 0x00009c0e01007387 */ /* 0x0001e20000100800 */
[----:B------:R-:W-:-:S03]  /*1f20*/  IMAD.MOV.U32 R15, RZ, RZ, R18 ;  /* 0x000000ffff0f7224 */ /* 0x000fc600078e0012 */
[----:B------:R-:W-:Y:S01]  /*1f30*/  STL [R1+0x90], R13 ;  /* 0x0000900d01007387 */ /* 0x000fe20000100800 */
[----:B------:R-:W-:-:S03]  /*1f40*/  ISETP.GE.AND P2, PT, R21, RZ, PT ;  /* 0x000000ff1500720c */ /* 0x000fc60003f46270 */
[----:B------:R-:W-:Y:S01]  /*1f50*/  STL [R1+0x8c], R6 ;  /* 0x00008c0601007387 */ /* 0x000fe20000100800 */
[----:B------:R-:W-:Y:S01]  /*1f60*/  IMAD.MOV.U32 R21, RZ, RZ, R10 ;  /* 0x000000ffff157224 */ /* 0x000fe200078e000a */
[----:B0-----:R-:W-:Y:S02]  /*1f70*/  IABS R14, R23 ;  /* 0x00000017000e7213 */ /* 0x001fe40000000000 */
[----:B------:R-:W-:Y:S02]  /*1f80*/  ISETP.GE.AND P5, PT, R23, RZ, PT ;  /* 0x000000ff1700720c */ /* 0x000fe40003fa6270 */
[----:B------:R-:W-:Y:S01]  /*1f90*/  IABS R9, R21 ;  /* 0x0000001500097213 */ /* 0x000fe20000000000 */
[----:B------:R-:W-:Y:S04]  /*1fa0*/  STL [R1+0x1030], R25 ;  /* 0x0010301901007387 */ /* 0x000fe80000100800 */
[----:B------:R-:W2:Y:S01]  /*1fb0*/  LDL R18, [R1+0xc] ;  /* 0x00000c0001127983 */ /* 0x000ea20000100800 */
[----:B------:R-:W-:-:S03]  /*1fc0*/  IABS R10, R26 ;  /* 0x0000001a000a7213 */ /* 0x000fc60000000000 */
[----:B------:R0:W-:Y:S04]  /*1fd0*/  STL [R1+0x1034], R26 ;  /* 0x0010341a01007387 */ /* 0x0001e80000100800 */
[----:B------:R-:W3:Y:S04]  /*1fe0*/  LDL R23, [R1+0x8] ;  /* 0x0000080001177983 */ /* 0x000ee80000100800 */
[----:B------:R-:W4:Y:S04]  /*1ff0*/  LDL R21, [R1+0x14] ;  /* 0x0000140001157983 */ /* 0x000f280000100800 */
[----:B0-----:R-:W4:Y:S01]  /*2000*/  LDL R26, [R1+0x10] ;  /* 0x00001000011a7983 */ /* 0x001f220000100800 */
[----:B------:R-:W-:Y:S01]  /*2010*/  ISETP.GE.AND P1, PT, R20, RZ, PT ;  /* 0x000000ff1400720c */ /* 0x000fe20003f26270 */
[----:B------:R-:W-:-:S02]  /*2020*/  IMAD.MOV.U32 R20, RZ, RZ, R7 ;  /* 0x000000ffff147224 */ /* 0x000fc400078e0007 */
[----:B------:R-:W-:Y:S01]  /*2030*/  IMAD.HI.U32 R7, R16, R14, RZ ;  /* 0x0000000e10077227 */ /* 0x000fe200078e00ff */
[----:B------:R-:W-:Y:S02]  /*2040*/  ISETP.GE.AND P4, PT, R22, RZ, PT ;  /* 0x000000ff1600720c */ /* 0x000fe40003f86270 */
[----:B------:R-:W-:Y:S01]  /*2050*/  IABS R13, R24 ;  /* 0x00000018000d7213 */ /* 0x000fe20000000000 */
[----:B------:R-:W-:Y:S01]  /*2060*/  IMAD.MOV.U32 R22, RZ, RZ, R11 ;  /* 0x000000ffff167224 */ /* 0x000fe200078e000b */
[----:B------:R-:W-:Y:S01]  /*2070*/  IABS R11, R25 ;  /* 0x00000019000b7213 */ /* 0x000fe20000000000 */
[----:B------:R-:W-:Y:S02]  /*2080*/  IMAD.MOV R7, RZ, RZ, -R7 ;  /* 0x000000ffff077224 */ /* 0x000fe400078e0a07 */
[----:B------:R-:W-:-:S04]  /*2090*/  IMAD.HI.U32 R6, R16, R13, RZ ;  /* 0x0000000d10067227 */ /* 0x000fc800078e00ff */
[----:B------:R-:W-:Y:S02]  /*20a0*/  IMAD R14, R0, R7, R14 ;  /* 0x00000007000e7224 */ /* 0x000fe400078e020e */
[----:B------:R-:W-:-:S04]  /*20b0*/  IMAD.HI.U32 R7, R16, R11, RZ ;  /* 0x0000000b10077227 */ /* 0x000fc800078e00ff */
[----:B------:R-:W-:Y:S02]  /*20c0*/  IMAD.MOV.U32 R25, RZ, RZ, R8 ;  /* 0x000000ffff197224 */ /* 0x000fe400078e0008 */
[----:B------:R-:W-:Y:S02]  /*20d0*/  IMAD.MOV R8, RZ, RZ, -R6 ;  /* 0x000000ffff087224 */ /* 0x000fe400078e0a06 */
[----:B------:R-:W-:-:S04]  /*20e0*/  IMAD.HI.U32 R6, R16, R10, RZ ;  /* 0x0000000a10067227 */ /* 0x000fc800078e00ff */
[----:B------:R-:W-:Y:S01]  /*20f0*/  IMAD.MOV R7, RZ, RZ, -R7 ;  /* 0x000000ffff077224 */ /* 0x000fe200078e0a07 */
[C---:B------:R-:W-:Y:S01]  /*2100*/  ISETP.GT.U32.AND P3, PT, R0.reuse, R17, PT ;  /* 0x000000110000720c */ /* 0x040fe20003f64070 */
[----:B------:R-:W-:Y:S02]  /*2110*/  IMAD.MOV R6, RZ, RZ, -R6 ;  /* 0x000000ffff067224 */ /* 0x000fe400078e0a06 */
[C---:B------:R-:W-:Y:S02]  /*2120*/  IMAD R11, R0.reuse, R7, R11 ;  /* 0x00000007000b7224 */ /* 0x040fe400078e020b */
[C---:B------:R-:W-:Y:S02]  /*2130*/  IMAD R10, R0.reuse, R6, R10 ;  /* 0x00000006000a7224 */ /* 0x040fe400078e020a */
[----:B------:R-:W-:-:S06]  /*2140*/  IMAD R13, R0, R8, R13 ;  /* 0x00000008000d7224 */ /* 0x000fcc00078e020d */
[----:B------:R-:W-:Y:S01]  /*2150*/  @!P3 IMAD.IADD R17, R17, 0x1, -R0 ;  /* 0x000000011111b824 */ /* 0x000fe200078e0a00 */
[----:B--2---:R-:W-:Y:S01]  /*2160*/  IABS R7, R18 ;  /* 0x0000001200077213 */ /* 0x004fe20000000000 */
[----:B------:R-:W-:Y:S02]  /*2170*/  IMAD.MOV.U32 R18, RZ, RZ, R12 ;  /* 0x000000ffff127224 */ /* 0x000fe400078e000c */
[----:B------:R-:W-:-:S04]  /*2180*/  IMAD.HI.U32 R12, R16, R9, RZ ;  /* 0x00000009100c7227 */ /* 0x000fc800078e00ff */
[----:B------:R-:W-:-:S04]  /*2190*/  IMAD.MOV R12, RZ, RZ, -R12 ;  /* 0x000000ffff0c7224 */ /* 0x000fc800078e0a0c */
[----:B------:R-:W-:Y:S01]  /*21a0*/  IMAD R9, R0, R12, R9 ;  /* 0x0000000c00097224 */ /* 0x000fe200078e0209 */
[----:B---3--:R-:W-:Y:S01]  /*21b0*/  IABS R8, R23 ;  /* 0x0000001700087213 */ /* 0x008fe20000000000 */
[----:B------:R-:W-:Y:S01]  /*21c0*/  IMAD.MOV.U32 R23, RZ, RZ, R15 ;  /* 0x000000ffff177224 */ /* 0x000fe200078e000f */
[----:B----4-:R-:W-:Y:S01]  /*21d0*/  IABS R6, R26 ;  /* 0x0000001a00067213 */ /* 0x010fe20000000000 */
[----:B------:R-:W-:Y:S02]  /*21e0*/  IMAD.MOV.U32 R26, RZ, RZ, R22 ;  /* 0x000000ffff1a7224 */ /* 0x000fe400078e0016 */
[----:B------:R-:W-:Y:S02]  /*21f0*/  IMAD.MOV.U32 R22, RZ, RZ, R19 ;  /* 0x000000ffff167224 */ /* 0x000fe400078e0013 */
[----:B------:R-:W-:Y:S01]  /*2200*/  IMAD.HI.U32 R19, R16, R7, RZ ;  /* 0x0000000710137227 */ /* 0x000fe200078e00ff */
[----:B------:R-:W-:-:S03]  /*2210*/  IABS R12, R21 ;  /* 0x00000015000c7213 */ /* 0x000fc60000000000 */
[----:B------:R-:W-:-:S04]  /*2220*/  IMAD.HI.U32 R15, R16, R6, RZ ;  /* 0x00000006100f7227 */ /* 0x000fc800078e00ff */
[----:B------:R-:W-:Y:S02]  /*2230*/  IMAD.MOV R19, RZ, RZ, -R19 ;  /* 0x000000ffff137224 */ /* 0x000fe400078e0a13 */
[----:B------:R-:W-:Y:S02]  /*2240*/  IMAD.MOV.U32 R21, RZ, RZ, R20 ;  /* 0x000000ffff157224 */ /* 0x000fe400078e0014 */
[----:B------:R-:W-:Y:S02]  /*2250*/  IMAD.MOV R15, RZ, RZ, -R15 ;  /* 0x000000ffff0f7224 */ /* 0x000fe400078e0a0f */
[----:B------:R-:W-:-:S04]  /*2260*/  IMAD.HI.U32 R20, R16, R8, RZ ;  /* 0x0000000810147227 */ /* 0x000fc800078e00ff */
[C---:B------:R-:W-:Y:S02]  /*2270*/  IMAD R7, R0.reuse, R19, R7 ;  /* 0x0000001300077224 */ /* 0x040fe400078e0207 */
[----:B------:R-:W-:Y:S02]  /*2280*/  IMAD.MOV.U32 R19, RZ, RZ, R26 ;  /* 0x000000ffff137224 */ /* 0x000fe400078e001a */
[----:B------:R-:W-:Y:S02]  /*2290*/  IMAD R6, R0, R15, R6 ;  /* 0x0000000f00067224 */ /* 0x000fe400078e0206 */
[----:B------:R-:W-:Y:S02]  /*22a0*/  IMAD.MOV.U32 R26, RZ, RZ, R17 ;  /* 0x000000ffff1a7224 */ /* 0x000fe400078e0011 */
[----:B------:R-:W-:Y:S02]  /*22b0*/  IMAD.MOV R20, RZ, RZ, -R20 ;  /* 0x000000ffff147224 */ /* 0x000fe400078e0a14 */
[----:B------:R-:W-:-:S02]  /*22c0*/  IMAD.MOV.U32 R15, RZ, RZ, R25 ;  /* 0x000000ffff0f7224 */ /* 0x000fc400078e0019 */
[----:B------:R-:W-:Y:S02]  /*22d0*/  IMAD.MOV.U32 R25, RZ, RZ, R4 ;  /* 0x000000ffff197224 */ /* 0x000fe400078e0004 */
[----:B------:R-:W-:Y:S02]  /*22e0*/  @!P0 IMAD.MOV R26, RZ, RZ, -R26 ;  /* 0x000000ffff1a8224 */ /* 0x000fe400078e0a1a */
[C---:B------:R-:W-:Y:S02]  /*22f0*/  IMAD R8, R0.reuse, R20, R8 ;  /* 0x0000001400087224 */ /* 0x040fe400078e0208 */
[----:B------:R-:W-:Y:S01]  /*2300*/  @!P1 IMAD.MOV R25, RZ, RZ, -R25 ;  /* 0x000000ffff199224 */ /* 0x000fe200078e0a19 */
[----:B------:R-:W2:Y:S04]  /*2310*/  LDL.LU R20, [R1+0x70] ;  /* 0x0000700001147983 */ /* 0x000ea80000300800 */
[----:B------:R-:W3:Y:S04]  /*2320*/  LDL R17, [R1+0x1c] ;  /* 0x00001c0001117983 */ /* 0x000ee80000100800 */
[----:B------:R-:W4:Y:S04]  /*2330*/  LDL R4, [R1+0x18] ;  /* 0x0000180001047983 */ /* 0x000f280000100800 */
[----:B------:R0:W-:Y:S04]  /*2340*/  STL [R1+0x84], R26 ;  /* 0x0000841a01007387 */ /* 0x0001e80000100800 */
[----:B0-----:R-:W2:Y:S04]  /*2350*/  LDL.LU R26, [R1+0x1034] ;  /* 0x00103400011a7983 */ /* 0x001ea80000300800 */
[----:B------:R0:W-:Y:S04]  /*2360*/  STL [R1+0x78], R25 ;  /* 0x0000781901007387 */ /* 0x0001e80000100800 */
[----:B0-----:R-:W3:Y:S01]  /*2370*/  LDL.LU R25, [R1+0x1030] ;  /* 0x0010300001197983 */ /* 0x001ee20000300800 */
[----:B------:R-:W-:-:S13]  /*2380*/  ISETP.GT.U32.AND P3, PT, R0, R5, PT ;  /* 0x000000050000720c */ /* 0x000fda0003f64070 */
[----:B------:R-:W-:-:S05]  /*2390*/  @!P3 IMAD.IADD R5, R5, 0x1, -R0 ;  /* 0x000000010505b824 */ /* 0x000fca00078e0a00 */
[C---:B------:R-:W-:Y:S02]  /*23a0*/  ISETP.GT.U32.AND P3, PT, R0.reuse, R5, PT ;  /* 0x000000050000720c */ /* 0x040fe40003f64070 */
[----:B------:R-:W-:-:S11]  /*23b0*/  ISETP.GT.U32.AND P6, PT, R0, R2, PT ;  /* 0x000000020000720c */ /* 0x000fd60003fc4070 */
[--C-:B------:R-:W-:Y:S01]  /*23c0*/  @!P3 IMAD.IADD R5, R5, 0x1, -R0.reuse ;  /* 0x000000010505b824 */ /* 0x100fe200078e0a00 */
[----:B------:R-:W-:Y:S01]  /*23d0*/  ISETP.GT.U32.AND P3, PT, R0, R13, PT ;  /* 0x0000000d0000720c */ /* 0x000fe20003f64070 */
[----:B------:R-:W-:-:S12]  /*23e0*/  @!P6 IMAD.IADD R2, R2, 0x1, -R0 ;  /* 0x000000010202e824 */ /* 0x000fd800078e0a00 */
[----:B------:R-:W-:Y:S01]  /*23f0*/  @!P3 IMAD.IADD R13, R13, 0x1, -R0 ;  /* 0x000000010d0db824 */ /* 0x000fe200078e0a00 */
[C---:B------:R-:W-:Y:S02]  /*2400*/  ISETP.GT.U32.AND P3, PT, R0.reuse, R10, PT ;  /* 0x0000000a0000720c */ /* 0x040fe40003f64070 */
[----:B------:R-:W-:Y:S01]  /*2410*/  ISETP.GT.U32.AND P6, PT, R0, R2, PT ;  /* 0x000000020000720c */ /* 0x000fe20003fc4070 */
[----:B------:R-:W-:-:S10]  /*2420*/  @!P4 IMAD.MOV R5, RZ, RZ, -R5 ;  /* 0x000000ffff05c224 */ /* 0x000fd400078e0a05 */
[----:B------:R-:W-:Y:S01]  /*2430*/  @!P3 IMAD.IADD R10, R10, 0x1, -R0 ;  /* 0x000000010a0ab824 */ /* 0x000fe200078e0a00 */
[----:B------:R-:W-:Y:S01]  /*2440*/  ISETP.GE.AND P3, PT, R24, RZ, PT ;  /* 0x000000ff1800720c */ /* 0x000fe20003f66270 */
[----:B------:R-:W-:-:S03]  /*2450*/  IMAD.MOV.U32 R24, RZ, RZ, R18 ;  /* 0x000000ffff187224 */ /* 0x000fc600078e0012 */
[----:B------:R-:W-:Y:S01]  /*2460*/  ISETP.GT.U32.AND P4, PT, R0, R10, PT ;  /* 0x0000000a0000720c */ /* 0x000fe20003f84070 */
[----:B------:R-:W-:Y:S02]  /*2470*/  @!P6 IMAD.IADD R2, R2, 0x1, -R0 ;  /* 0x000000010202e824 */ /* 0x000fe400078e0a00 */
[----:B------:R-:W-:-:S04]  /*2480*/  IMAD.HI.U32 R18, R16, R12, RZ ;  /* 0x0000000c10127227 */ /* 0x000fc800078e00ff */
[----:B------:R-:W-:Y:S02]  /*2490*/  IMAD.MOV R18, RZ, RZ, -R18 ;  /* 0x000000ffff127224 */ /* 0x000fe400078e0a12 */
[----:B------:R-:W-:Y:S02]  /*24a0*/  @!P2 IMAD.MOV R2, RZ, RZ, -R2 ;  /* 0x000000ffff02a224 */ /* 0x000fe400078e0a02 */
[C---:B------:R-:W-:Y:S01]  /*24b0*/  IMAD R12, R0.reuse, R18, R12 ;  /* 0x00000012000c7224 */ /* 0x040fe200078e020c */
[----:B------:R-:W-:Y:S01]  /*24c0*/  ISETP.GT.U32.AND P6, PT, R0, R14, PT ;  /* 0x0000000e0000720c */ /* 0x000fe20003fc4070 */
[--C-:B------:R-:W-:Y:S01]  /*24d0*/  @!P4 IMAD.IADD R10, R10, 0x1, -R0.reuse ;  /* 0x000000010a0ac824 */ /* 0x100fe200078e0a00 */
[----:B------:R0:W-:Y:S04]  /*24e0*/  STL [R1+0x6c], R2 ;  /* 0x00006c0201007387 */ /* 0x0001e80000100800 */
[----:B------:R-:W4:Y:S04]  /*24f0*/  LDL.LU R18, [R1+0x20] ;  /* 0x0000200001127983 */ /* 0x000f280000300800 */
[----:B------:R-:W-:Y:S03]  /*2500*/  STL [R1+0x68], R5 ;  /* 0x0000680501007387 */ /* 0x000fe60000100800 */
[----:B------:R-:W-:-:S05]  /*2510*/  @!P6 IMAD.IADD R14, R14, 0x1, -R0 ;  /* 0x000000010e0ee824 */ /* 0x000fca00078e0a00 */
[----:B------:R-:W-:-:S13]  /*2520*/  ISETP.GT.U32.AND P0, PT, R0, R14, PT ;  /* 0x0000000e0000720c */ /* 0x000fda0003f04070 */
[----:B------:R-:W-:Y:S01]  /*2530*/  @!P0 IMAD.IADD R14, R14, 0x1, -R0 ;  /* 0x000000010e0e8824 */ /* 0x000fe200078e0a00 */
[----:B------:R-:W-:-:S13]  /*2540*/  ISETP.GT.U32.AND P0, PT, R0, R8, PT ;  /* 0x000000080000720c */ /* 0x000fda0003f04070 */
[----:B------:R-:W-:Y:S01]  /*2550*/  @!P0 IMAD.IADD R8, R8, 0x1, -R0 ;  /* 0x0000000108088824 */ /* 0x000fe200078e0a00 */
[----:B---3--:R-:W-:Y:S02]  /*2560*/  ISETP.GE.AND P4, PT, R25, RZ, PT ;  /* 0x000000ff1900720c */ /* 0x008fe40003f86270 */
[----:B------:R-:W3:Y:S01]  /*2570*/  LDL.LU R25, [R1+0x8] ;  /* 0x0000080001197983 */ /* 0x000ee20000300800 */
[----:B--2---:R-:W-:-:S03]  /*2580*/  ISETP.GE.AND P0, PT, R26, RZ, PT ;  /* 0x000000ff1a00720c */ /* 0x004fc60003f06270 */
[----:B------:R-:W2:Y:S01]  /*2590*/  LDL.LU R26, [R1] ;  /* 0x00000000011a7983 */ /* 0x000ea20000300800 */
[----:B------:R-:W-:-:S13]  /*25a0*/  ISETP.GT.U32.AND P6, PT, R0, R11, PT ;  /* 0x0000000b0000720c */ /* 0x000fda0003fc4070 */
[----:B------:R-:W-:-:S05]  /*25b0*/  @!P6 IMAD.IADD R11, R11, 0x1, -R0 ;  /* 0x000000010b0be824 */ /* 0x000fca00078e0a00 */
[C---:B------:R-:W-:Y:S02]  /*25c0*/  ISETP.GT.U32.AND P2, PT, R0.reuse, R11, PT ;  /* 0x0000000b0000720c */ /* 0x040fe40003f44070 */
[----:B------:R-:W-:Y:S02]  /*25d0*/  ISETP.GT.U32.AND P1, PT, R0, R13, PT ;  /* 0x0000000d0000720c */ /* 0x000fe40003f24070 */
[----:B----4-:R-:W-:-:S09]  /*25e0*/  IABS R4, R4 ;  /* 0x0000000400047213 */ /* 0x010fd20000000000 */
[----:B------:R-:W-:Y:S01]  /*25f0*/  @!P2 IMAD.IADD R11, R11, 0x1, -R0 ;  /* 0x000000010b0ba824 */ /* 0x000fe200078e0a00 */
[----:B------:R-:W-:Y:S02]  /*2600*/  ISETP.GT.U32.AND P2, PT, R0, R6, PT ;  /* 0x000000060000720c */ /* 0x000fe40003f44070 */
[----:B0-----:R-:W-:Y:S01]  /*2610*/  IABS R2, R17 ;  /* 0x0000001100027213 */ /* 0x001fe20000000000 */
[----:B------:R-:W-:Y:S02]  /*2620*/  IMAD.MOV.U32 R17, RZ, RZ, R15 ;  /* 0x000000ffff117224 */ /* 0x000fe400078e000f */
[----:B------:R-:W-:-:S04]  /*2630*/  IMAD.HI.U32 R15, R16, R4, RZ ;  /* 0x00000004100f7227 */ /* 0x000fc800078e00ff */
[----:B------:R-:W-:Y:S02]  /*2640*/  @!P1 IMAD.IADD R13, R13, 0x1, -R0 ;  /* 0x000000010d0d9824 */ /* 0x000fe400078e0a00 */
[----:B------:R-:W-:Y:S02]  /*2650*/  @!P5 IMAD.MOV R14, RZ, RZ, -R14 ;  /* 0x000000ffff0ed224 */ /* 0x000fe400078e0a0e */
[----:B------:R-:W-:Y:S02]  /*2660*/  IMAD.MOV R15, RZ, RZ, -R15 ;  /* 0x000000ffff0f7224 */ /* 0x000fe400078e0a0f */
[----:B------:R-:W-:Y:S02]  /*2670*/  @!P2 IMAD.IADD R6, R6, 0x1, -R0 ;  /* 0x000000010606a824 */ /* 0x000fe400078e0a00 */
[C---:B------:R-:W-:Y:S01]  /*2680*/  IMAD R4, R0.reuse, R15, R4 ;  /* 0x0000000f00047224 */ /* 0x040fe200078e0204 */
[----:B------:R-:W-:-:S13]  /*2690*/  ISETP.GT.U32.AND P1, PT, R0, R7, PT ;  /* 0x000000070000720c */ /* 0x000fda0003f24070 */
[----:B------:R-:W-:Y:S01]  /*26a0*/  @!P1 IMAD.IADD R7, R7, 0x1, -R0 ;  /* 0x0000000107079824 */ /* 0x000fe200078e0a00 */
[----:B---3--:R-:W-:Y:S01]  /*26b0*/  ISETP.GE.AND P2, PT, R25, RZ, PT ;  /* 0x000000ff1900720c */ /* 0x008fe20003f46270 */
[----:B------:R-:W-:Y:S02]  /*26c0*/  IMAD.MOV.U32 R25, RZ, RZ, R13 ;  /* 0x000000ffff197224 */ /* 0x000fe400078e000d */
[----:B------:R-:W3:Y:S04]  /*26d0*/  LDL.LU R13, [R1+0xc] ;  /* 0x00000c00010d7983 */ /* 0x000ee80000300800 */
[----:B------:R0:W-:Y:S04]  /*26e0*/  STL [R1+0x5c], R14 ;  /* 0x00005c0e01007387 */ /* 0x0001e80000100800 */
[----:B0-----:R-:W4:Y:S04]  /*26f0*/  LDL.LU R14, [R1+0x10] ;  /* 0x00001000010e7983 */ /* 0x001f280000300800 */
[----:B------:R-:W4:Y:S01]  /*2700*/  LDL.LU R15, [R1+0x14] ;  /* 0x00001400010f7983 */ /* 0x000f220000300800 */
[----:B------:R-:W-:Y:S01]  /*2710*/  @!P3 IMAD.MOV R25, RZ, RZ, -R25 ;  /* 0x000000ffff19b224 */ /* 0x000fe200078e0a19 */
[----:B--2---:R-:W-:-:S02]  /*2720*/  ISETP.GE.AND P1, PT, R26, RZ, PT ;  /* 0x000000ff1a00720c */ /* 0x004fc40003f26270 */
[----:B------:R-:W2:Y:S04]  /*2730*/  LDL.LU R26, [R1+0x18] ;  /* 0x00001800011a7983 */ /* 0x000ea80000300800 */
[----:B------:R0:W-:Y:S04]  /*2740*/  STL [R1+0x54], R25 ;  /* 0x0000541901007387 */ /* 0x0001e80000100800 */
[----:B0-----:R-:W2:Y:S01]  /*2750*/  LDL.LU R25, [R1+0x1c] ;  /* 0x00001c0001197983 */ /* 0x001ea20000300800 */
[----:B------:R-:W-:-:S13]  /*2760*/  ISETP.GT.U32.AND P6, PT, R0, R9, PT ;  /* 0x000000090000720c */ /* 0x000fda0003fc4070 */
[----:B------:R-:W-:-:S05]  /*2770*/  @!P6 IMAD.IADD R9, R9, 0x1, -R0 ;  /* 0x000000010909e824 */ /* 0x000fca00078e0a00 */
[----:B------:R-:W-:-:S13]  /*2780*/  ISETP.GT.U32.AND P6, PT, R0, R9, PT ;  /* 0x000000090000720c */ /* 0x000fda0003fc4070 */
[----:B------:R-:W-:Y:S01]  /*2790*/  @!P6 IMAD.IADD R9, R9, 0x1, -R0 ;  /* 0x000000010909e824 */ /* 0x000fe200078e0a00 */
[C---:B------:R-:W-:Y:S01]  /*27a0*/  ISETP.GT.U32.AND P6, PT, R0.reuse, R12, PT ;  /* 0x0000000c0000720c */ /* 0x040fe20003fc4070 */
[----:B------:R-:W-:Y:S01]  /*27b0*/  @!P4 IMAD.MOV R11, RZ, RZ, -R11 ;  /* 0x000000ffff0bc224 */ /* 0x000fe200078e0a0b */
[C---:B------:R-:W-:Y:S01]  /*27c0*/  ISETP.GT.U32.AND P3, PT, R0.reuse, R7, PT ;  /* 0x000000070000720c */ /* 0x040fe20003f64070 */
[----:B------:R-:W-:Y:S01]  /*27d0*/  @!P0 IMAD.MOV R10, RZ, RZ, -R10 ;  /* 0x000000ffff0a8224 */ /* 0x000fe200078e0a0a */
[C---:B------:R-:W-:Y:S02]  /*27e0*/  ISETP.GT.U32.AND P4, PT, R0.reuse, R6, PT ;  /* 0x000000060000720c */ /* 0x040fe40003f84070 */
[----:B------:R-:W-:-:S07]  /*27f0*/  ISETP.GT.U32.AND P0, PT, R0, R4, PT ;  /* 0x000000040000720c */ /* 0x000fce0003f04070 */
[----:B------:R-:W-:Y:S01]  /*2800*/  @!P6 IMAD.IADD R12, R12, 0x1, -R0 ;  /* 0x000000010c0ce824 */ /* 0x000fe200078e0a00 */
[----:B------:R-:W-:-:S04]  /*2810*/  ISETP.GT.U32.AND P6, PT, R0, R8, PT ;  /* 0x000000080000720c */ /* 0x000fc80003fc4070 */
[----:B------:R-:W-:Y:S01]  /*2820*/  ISETP.GT.U32.AND P5, PT, R0, R12, PT ;  /* 0x0000000c0000720c */ /* 0x000fe20003fa4070 */
[----:B------:R-:W-:Y:S02]  /*2830*/  @!P1 IMAD.MOV R9, RZ, RZ, -R9 ;  /* 0x000000ffff099224 */ /* 0x000fe400078e0a09 */
[--C-:B------:R-:W-:Y:S02]  /*2840*/  @!P3 IMAD.IADD R7, R7, 0x1, -R0.reuse ;  /* 0x000000010707b824 */ /* 0x100fe400078e0a00 */
[--C-:B------:R-:W-:Y:S02]  /*2850*/  @!P4 IMAD.IADD R6, R6, 0x1, -R0.reuse ;  /* 0x000000010606c824 */ /* 0x100fe400078e0a00 */
[--C-:B------:R-:W-:Y:S02]  /*2860*/  @!P0 IMAD.IADD R4, R4, 0x1, -R0.reuse ;  /* 0x0000000104048824 */ /* 0x100fe400078e0a00 */
[----:B------:R-:W-:Y:S01]  /*2870*/  @!P6 IMAD.IADD R8, R8, 0x1, -R0 ;  /* 0x000000010808e824 */ /* 0x000fe200078e0a00 */
[----:B------:R0:W-:Y:S03]  /*2880*/  STL [R1+0x4c], R11 ;  /* 0x00004c0b01007387 */ /* 0x0001e60000100800 */
[----:B------:R-:W-:Y:S01]  /*2890*/  @!P2 IMAD.MOV R8, RZ, RZ, -R8 ;  /* 0x000000ffff08a224 */ /* 0x000fe200078e0a08 */
[----:B------:R-:W-:Y:S01]  /*28a0*/  STL [R1+0x48], R10 ;  /* 0x0000480a01007387 */ /* 0x000fe20000100800 */
[----:B------:R-:W-:Y:S01]  /*28b0*/  @!P5 IMAD.IADD R12, R12, 0x1, -R0 ;  /* 0x000000010c0cd824 */ /* 0x000fe200078e0a00 */
[----:B------:R-:W-:-:S02]  /*28c0*/  ISETP.GT.U32.AND P2, PT, R0, R4, PT ;  /* 0x000000040000720c */ /* 0x000fc40003f44070 */
[----:B------:R-:W-:Y:S01]  /*28d0*/  STL [R1+0x44], R9 ;  /* 0x0000440901007387 */ /* 0x000fe20000100800 */
[----:B0-----:R-:W-:-:S03]  /*28e0*/  IMAD.MOV.U32 R11, RZ, RZ, R7 ;  /* 0x000000ffff0b7224 */ /* 0x001fc600078e0007 */
[----:B------:R0:W-:Y:S02]  /*28f0*/  STL [R1+0x40], R8 ;  /* 0x0000400801007387 */ /* 0x0001e40000100800 */
[----:B0-----:R-:W-:Y:S02]  /*2900*/  IMAD.MOV.U32 R8, RZ, RZ, R6 ;  /* 0x000000ffff087224 */ /* 0x001fe400078e0006 */
[----:B------:R-:W-:-:S03]  /*2910*/  IMAD.MOV.U32 R6, RZ, RZ, R12 ;  /* 0x000000ffff067224 */ /* 0x000fc600078e000c */
[----:B------:R-:W-:Y:S01]  /*2920*/  @!P2 IMAD.IADD R4, R4, 0x1, -R0 ;  /* 0x000000010404a824 */ /* 0x000fe200078e0a00 */
[----:B------:R-:W-:Y:S02]  /*2930*/  ISETP.GE.AND P2, PT, R22, RZ, PT ;  /* 0x000000ff1600720c */ /* 0x000fe40003f46270 */
[----:B---3--:R-:W-:Y:S02]  /*2940*/  ISETP.GE.AND P1, PT, R13, RZ, PT ;  /* 0x000000ff0d00720c */ /* 0x008fe40003f26270 */
[----:B----4-:R-:W-:Y:S02]  /*2950*/  ISETP.GE.AND P3, PT, R14, RZ, PT ;  /* 0x000000ff0e00720c */ /* 0x010fe40003f66270 */
[----:B------:R-:W-:-:S09]  /*2960*/  ISETP.GE.AND P4, PT, R15, RZ, PT ;  /* 0x000000ff0f00720c */ /* 0x000fd20003f86270 */
[----:B------:R-:W-:Y:S02]  /*2970*/  @!P1 IMAD.MOV R11, RZ, RZ, -R11 ;  /* 0x000000ffff0b9224 */ /* 0x000fe400078e0a0b */
[----:B------:R-:W-:-:S03]  /*2980*/  @!P3 IMAD.MOV R8, RZ, RZ, -R8 ;  /* 0x000000ffff08b224 */ /* 0x000fc600078e0a08 */
[----:B------:R-:W-:Y:S01]  /*2990*/  STL [R1+0x38], R11 ;  /* 0x0000380b01007387 */ /* 0x000fe20000100800 */
[----:B------:R-:W-:-:S03]  /*29a0*/  @!P4 IMAD.MOV R6, RZ, RZ, -R6 ;  /* 0x000000ffff06c224 */ /* 0x000fc600078e0a06 */
[----:B------:R-:W-:Y:S04]  /*29b0*/  STL [R1+0x34], R8 ;  /* 0x0000340801007387 */ /* 0x000fe80000100800 */
[----:B------:R0:W-:Y:S02]  /*29c0*/  STL [R1+0x30], R6 ;  /* 0x0000300601007387 */ /* 0x0001e40000100800 */
[----:B0-----:R-:W-:Y:S02]  /*29d0*/  IABS R6, R22 ;  /* 0x0000001600067213 */ /* 0x001fe40000000000 */
[----:B------:R-:W3:Y:S01]  /*29e0*/  LDL.LU R22, [R1+0x60] ;  /* 0x0000600001167983 */ /* 0x000ee20000300800 */
[----:B--2---:R-:W-:-:S03]  /*29f0*/  ISETP.GE.AND P0, PT, R25, RZ, PT ;  /* 0x000000ff1900720c */ /* 0x004fc60003f06270 */
[----:B------:R-:W2:Y:S01]  /*2a00*/  LDL.LU R25, [R1+0x64] ;  /* 0x0000640001197983 */ /* 0x000ea20000300800 */
[----:B------:R-:W-:-:S04]  /*2a10*/  IMAD.HI.U32 R5, R16, R2, RZ ;  /* 0x0000000210057227 */ /* 0x000fc800078e00ff */
[----:B------:R-:W-:-:S04]  /*2a20*/  IMAD.MOV R5, RZ, RZ, -R5 ;  /* 0x000000ffff057224 */ /* 0x000fc800078e0a05 */
[----:B------:R-:W-:Y:S01]  /*2a30*/  IMAD R2, R0, R5, R2 ;  /* 0x0000000500027224 */ /* 0x000fe200078e0202 */
[----:B------:R-:W-:-:S04]  /*2a40*/  IABS R5, R18 ;  /* 0x0000001200057213 */ /* 0x000fc80000000000 */
[----:B------:R-:W-:Y:S01]  /*2a50*/  ISETP.GT.U32.AND P6, PT, R0, R2, PT ;  /* 0x000000020000720c */ /* 0x000fe20003fc4070 */
[----:B------:R-:W-:-:S04]  /*2a60*/  IMAD.HI.U32 R9, R16, R5, RZ ;  /* 0x0000000510097227 */ /* 0x000fc800078e00ff */
[----:B------:R-:W-:Y:S01]  /*2a70*/  IMAD.MOV R10, RZ, RZ, -R9 ;  /* 0x000000ffff0a7224 */ /* 0x000fe200078e0a09 */
[----:B------:R-:W-:-:S03]  /*2a80*/  IABS R9, R17 ;  /* 0x0000001100097213 */ /* 0x000fc60000000000 */
[----:B------:R-:W-:Y:S02]  /*2a90*/  IMAD R5, R0, R10, R5 ;  /* 0x0000000a00057224 */ /* 0x000fe400078e0205 */
[----:B------:R-:W-:-:S04]  /*2aa0*/  IMAD.HI.U32 R7, R16, R9, RZ ;  /* 0x0000000910077227 */ /* 0x000fc800078e00ff */
[----:B------:R-:W-:Y:S01]  /*2ab0*/  @!P6 IMAD.IADD R2, R2, 0x1, -R0 ;  /* 0x000000010202e824 */ /* 0x000fe200078e0a00 */
[----:B------:R-:W-:Y:S01]  /*2ac0*/  ISETP.GT.U32.AND P6, PT, R0, R5, PT ;  /* 0x000000050000720c */ /* 0x000fe20003fc4070 */
[----:B------:R-:W-:Y:S01]  /*2ad0*/  IMAD.MOV R7, RZ, RZ, -R7 ;  /* 0x000000ffff077224 */ /* 0x000fe200078e0a07 */
[----:B------:R-:W-:-:S03]  /*2ae0*/  ISETP.GE.AND P5, PT, R26, RZ, PT ;  /* 0x000000ff1a00720c */ /* 0x000fc60003fa6270 */
[C---:B------:R-:W-:Y:S01]  /*2af0*/  IMAD R8, R0.reuse, R7, R9 ;  /* 0x0000000700087224 */ /* 0x040fe200078e0209 */
[----:B------:R-:W-:-:S07]  /*2b00*/  ISETP.GT.U32.AND P1, PT, R0, R2, PT ;  /* 0x000000020000720c */ /* 0x000fce0003f24070 */
[----:B------:R-:W-:Y:S01]  /*2b10*/  @!P6 IMAD.IADD R5, R5, 0x1, -R0 ;  /* 0x000000010505e824 */ /* 0x000fe200078e0a00 */
[----:B------:R-:W-:Y:S01]  /*2b20*/  ISETP.GT.U32.AND P6, PT, R0, R8, PT ;  /* 0x000000080000720c */ /* 0x000fe20003fc4070 */
[----:B------:R-:W-:Y:S02]  /*2b30*/  IMAD.MOV.U32 R10, RZ, RZ, R4 ;  /* 0x000000ffff0a7224 */ /* 0x000fe400078e0004 */
[----:B------:R-:W-:-:S04]  /*2b40*/  IMAD.HI.U32 R4, R16, R6, RZ ;  /* 0x0000000610047227 */ /* 0x000fc800078e00ff */
[----:B------:R-:W-:Y:S01]  /*2b50*/  @!P5 IMAD.MOV R10, RZ, RZ, -R10 ;  /* 0x000000ffff0ad224 */ /* 0x000fe200078e0a0a */
[----:B------:R-:W-:Y:S01]  /*2b60*/  ISETP.GT.U32.AND P5, PT, R0, R5, PT ;  /* 0x000000050000720c */ /* 0x000fe20003fa4070 */
[----:B------:R-:W-:Y:S01]  /*2b70*/  @!P1 IMAD.IADD R2, R2, 0x1, -R0 ;  /* 0x0000000102029824 */ /* 0x000fe200078e0a00 */
[----:B------:R-:W-:Y:S01]  /*2b80*/  IABS R9, R19 ;  /* 0x0000001300097213 */ /* 0x000fe20000000000 */
[----:B------:R-:W-:Y:S02]  /*2b90*/  IMAD.MOV R4, RZ, RZ, -R4 ;  /* 0x000000ffff047224 */ /* 0x000fe400078e0a04 */
[----:B------:R-:W-:Y:S02]  /*2ba0*/  @!P6 IMAD.IADD R8, R8, 0x1, -R0 ;  /* 0x000000010808e824 */ /* 0x000fe400078e0a00 */
[----:B------:R-:W-:Y:S01]  /*2bb0*/  @!P0 IMAD.MOV R2, RZ, RZ, -R2 ;  /* 0x000000ffff028224 */ /* 0x000fe200078e0a02 */
[----:B------:R0:W-:Y:S01]  /*2bc0*/  STL [R1+0x2c], R10 ;  /* 0x00002c0a01007387 */ /* 0x0001e20000100800 */
[C---:B------:R-:W-:Y:S01]  /*2bd0*/  IMAD R4, R0.reuse, R4, R6 ;  /* 0x0000000400047224 */ /* 0x040fe200078e0206 */
[----:B------:R-:W-:Y:S01]  /*2be0*/  ISETP.GT.U32.AND P6, PT, R0, R8, PT ;  /* 0x000000080000720c */ /* 0x000fe20003fc4070 */
[----:B------:R-:W-:Y:S01]  /*2bf0*/  IMAD.MOV.U32 R6, RZ, RZ, R9 ;  /* 0x000000ffff067224 */ /* 0x000fe200078e0009 */
[----:B------:R-:W-:Y:S01]  /*2c00*/  ISETP.GE.AND P3, PT, R18, RZ, PT ;  /* 0x000000ff1200720c */ /* 0x000fe20003f66270 */
[----:B------:R1:W-:Y:S01]  /*2c10*/  STL [R1+0x28], R2 ;  /* 0x0000280201007387 */ /* 0x0003e20000100800 */
[----:B------:R-:W-:-:S02]  /*2c20*/  ISETP.GE.AND P4, PT, R17, RZ, PT ;  /* 0x000000ff1100720c */ /* 0x000fc40003f86270 */
[----:B------:R-:W-:Y:S01]  /*2c30*/  ISETP.GE.AND P1, PT, R29, RZ, PT ;  /* 0x000000ff1d00720c */ /* 0x000fe20003f26270 */
[----:B------:R-:W4:Y:S01]  /*2c40*/  LDL.LU R18, [R1+0x7c] ;  /* 0x00007c0001127983 */ /* 0x000f220000300800 */
[----:B------:R-:W-:Y:S01]  /*2c50*/  IABS R7, R29 ;  /* 0x0000001d00077213 */ /* 0x000fe20000000000 */
[----:B0-----:R-:W-:Y:S01]  /*2c60*/  IMAD.HI.U32 R10, R16, R6, RZ ;  /* 0x00000006100a7227 */ /* 0x001fe200078e00ff */
[----:B------:R-:W-:Y:S01]  /*2c70*/  IABS R29, R23 ;  /* 0x00000017001d7213 */ /* 0x000fe20000000000 */
[----:B------:R-:W4:Y:S02]  /*2c80*/  LDL.LU R17, [R1+0x80] ;  /* 0x0000800001117983 */ /* 0x000f240000300800 */
[----:B------:R-:W-:Y:S01]  /*2c90*/  @!P5 IMAD.IADD R5, R5, 0x1, -R0 ;  /* 0x000000010505d824 */ /* 0x000fe200078e0a00 */
[----:B------:R-:W-:Y:S01]  /*2ca0*/  ISETP.GT.U32.AND P5, PT, R0, R4, PT ;  /* 0x000000040000720c */ /* 0x000fe20003fa4070 */
[----:B------:R-:W-:-:S04]  /*2cb0*/  IMAD.HI.U32 R9, R16, R29, RZ ;  /* 0x0000001d10097227 */ /* 0x000fc800078e00ff */
[----:B------:R-:W-:Y:S02]  /*2cc0*/  IMAD.MOV R10, RZ, RZ, -R10 ;  /* 0x000000ffff0a7224 */ /* 0x000fe400078e0a0a */
[----:B------:R-:W-:Y:S02]  /*2cd0*/  IMAD.MOV R9, RZ, RZ, -R9 ;  /* 0x000000ffff097224 */ /* 0x000fe400078e0a09 */
[----:B------:R-:W-:Y:S02]  /*2ce0*/  IMAD R6, R0, R10, R6 ;  /* 0x0000000a00067224 */ /* 0x000fe400078e0206 */
[----:B------:R-:W-:Y:S02]  /*2cf0*/  @!P6 IMAD.IADD R8, R8, 0x1, -R0 ;  /* 0x000000010808e824 */ /* 0x000fe400078e0a00 */
[----:B------:R-:W-:Y:S02]  /*2d00*/  IMAD.MOV.U32 R12, RZ, RZ, R5 ;  /* 0x000000ffff0c7224 */ /* 0x000fe400078e0005 */
[----:B------:R-:W-:-:S02]  /*2d10*/  IMAD R29, R0, R9, R29 ;  /* 0x00000009001d7224 */ /* 0x000fc400078e021d */
[----:B------:R-:W-:Y:S02]  /*2d20*/  IMAD.MOV.U32 R11, RZ, RZ, R8 ;  /* 0x000000ffff0b7224 */ /* 0x000fe400078e0008 */
[----:B------:R-:W-:Y:S01]  /*2d30*/  @!P3 IMAD.MOV R12, RZ, RZ, -R12 ;  /* 0x000000ffff0cb224 */ /* 0x000fe200078e0a0c */
[----:B------:R-:W-:Y:S01]  /*2d40*/  ISETP.GT.U32.AND P3, PT, R0, R6, PT ;  /* 0x000000060000720c */ /* 0x000fe20003f64070 */
[----:B------:R-:W-:Y:S02]  /*2d50*/  @!P5 IMAD.IADD R4, R4, 0x1, -R0 ;  /* 0x000000010404d824 */ /* 0x000fe400078e0a00 */
[----:B------:R-:W-:Y:S01]  /*2d60*/  @!P4 IMAD.MOV R11, RZ, RZ, -R11 ;  /* 0x000000ffff0bc224 */ /* 0x000fe200078e0a0b */
[C---:B------:R-:W-:Y:S02]  /*2d70*/  ISETP.GT.U32.AND P4, PT, R0.reuse, R29, PT ;  /* 0x0000001d0000720c */ /* 0x040fe40003f84070 */
[----:B------:R-:W-:Y:S01]  /*2d80*/  ISETP.GT.U32.AND P5, PT, R0, R4, PT ;  /* 0x000000040000720c */ /* 0x000fe20003fa4070 */
[----:B-1----:R-:W-:-:S06]  /*2d90*/  IMAD.HI.U32 R2, R16, R7, RZ ;  /* 0x0000000710027227 */ /* 0x002fcc00078e00ff */
[----:B------:R-:W-:Y:S02]  /*2da0*/  @!P3 IMAD.IADD R6, R6, 0x1, -R0 ;  /* 0x000000010606b824 */ /* 0x000fe400078e0a00 */
[----:B------:R-:W-:Y:S02]  /*2db0*/  IMAD.MOV R2, RZ, RZ, -R2 ;  /* 0x000000ffff027224 */ /* 0x000fe400078e0a02 */
[--C-:B------:R-:W-:Y:S01]  /*2dc0*/  @!P4 IMAD.IADD R29, R29, 0x1, -R0.reuse ;  /* 0x000000011d1dc824 */ /* 0x100fe200078e0a00 */
[C---:B------:R-:W-:Y:S01]  /*2dd0*/  ISETP.GT.U32.AND P4, PT, R0.reuse, R6, PT ;  /* 0x000000060000720c */ /* 0x040fe20003f84070 */
[----:B------:R-:W-:Y:S02]  /*2de0*/  IMAD R7, R0, R2, R7 ;  /* 0x0000000200077224 */ /* 0x000fe400078e0207 */
[----:B------:R-:W-:-:S03]  /*2df0*/  @!P5 IMAD.IADD R4, R4, 0x1, -R0 ;  /* 0x000000010404d824 */ /* 0x000fc600078e0a00 */
[----:B------:R-:W-:Y:S01]  /*2e00*/  ISETP.GT.U32.AND P6, PT, R0, R7, PT ;  /* 0x000000070000720c */ /* 0x000fe20003fc4070 */
[----:B------:R-:W-:Y:S01]  /*2e10*/  IMAD.MOV.U32 R8, RZ, RZ, R4 ;  /* 0x000000ffff087224 */ /* 0x000fe200078e0004 */
[----:B------:R-:W-:Y:S03]  /*2e20*/  STL [R1+0x24], R12 ;  /* 0x0000240c01007387 */ /* 0x000fe60000100800 */
[----:B------:R-:W-:Y:S01]  /*2e30*/  @!P2 IMAD.MOV R8, RZ, RZ, -R8 ;  /* 0x000000ffff08a224 */ /* 0x000fe200078e0a08 */
[----:B------:R-:W-:Y:S01]  /*2e40*/  STL [R1+0x20], R11 ;  /* 0x0000200b01007387 */ /* 0x000fe20000100800 */
[----:B------:R-:W-:-:S03]  /*2e50*/  @!P4 IMAD.IADD R6, R6, 0x1, -R0 ;  /* 0x000000010606c824 */ /* 0x000fc600078e0a00 */
[----:B------:R0:W-:Y:S03]  /*2e60*/  STL [R1+0x1c], R8 ;  /* 0x00001c0801007387 */ /* 0x0001e60000100800 */
[----:B------:R-:W-:-:S05]  /*2e70*/  @!P6 IMAD.IADD R7, R7, 0x1, -R0 ;  /* 0x000000010707e824 */ /* 0x000fca00078e0a00 */
[----:B------:R-:W-:Y:S02]  /*2e80*/  ISETP.GT.U32.AND P3, PT, R0, R7, PT ;  /* 0x000000070000720c */ /* 0x000fe40003f64070 */
[----:B------:R-:W-:Y:S02]  /*2e90*/  ISETP.GE.AND P0, PT, R19, RZ, PT ;  /* 0x000000ff1300720c */ /* 0x000fe40003f06270 */
[----:B------:R-:W-:-:S09]  /*2ea0*/  ISETP.GE.AND P5, PT, R23, RZ, PT ;  /* 0x000000ff1700720c */ /* 0x000fd20003fa6270 */
[----:B------:R-:W-:Y:S02]  /*2eb0*/  @!P3 IMAD.IADD R7, R7, 0x1, -R0 ;  /* 0x000000010707b824 */ /* 0x000fe400078e0a00 */
[----:B------:R-:W-:Y:S02]  /*2ec0*/  @!P0 IMAD.MOV R6, RZ, RZ, -R6 ;  /* 0x000000ffff068224 */ /* 0x000fe400078e0a06 */
[----:B------:R-:W-:Y:S02]  /*2ed0*/  @!P1 IMAD.MOV R7, RZ, RZ, -R7 ;  /* 0x000000ffff079224 */ /* 0x000fe400078e0a07 */
[----:B------:R-:W-:Y:S02]  /*2ee0*/  IMAD.MOV.U32 R19, RZ, RZ, R20 ;  /* 0x000000ffff137224 */ /* 0x000fe400078e0014 */
[----:B------:R-:W-:Y:S01]  /*2ef0*/  IMAD.MOV.U32 R20, RZ, RZ, R24 ;  /* 0x000000ffff147224 */ /* 0x000fe200078e0018 */
[----:B---3--:R-:W-:-:S05]  /*2f00*/  IABS R14, R22 ;  /* 0x00000016000e7213 */ /* 0x008fca0000000000 */
[----:B------:R-:W-:Y:S01]  /*2f10*/  IMAD.HI.U32 R9, R16, R14, RZ ;  /* 0x0000000e10097227 */ /* 0x000fe200078e00ff */
[----:B------:R-:W-:-:S03]  /*2f20*/  ISETP.GE.AND P4, PT, R22, RZ, PT ;  /* 0x000000ff1600720c */ /* 0x000fc60003f86270 */
[----:B------:R-:W-:Y:S02]  /*2f30*/  IMAD.MOV R9, RZ, RZ, -R9 ;  /* 0x000000ffff097224 */ /* 0x000fe400078e0a09 */
[----:B------:R-:W-:Y:S02]  /*2f40*/  IMAD.MOV.U32 R22, RZ, RZ, R21 ;  /* 0x000000ffff167224 */ /* 0x000fe400078e0015 */
[C---:B------:R-:W-:Y:S01]  /*2f50*/  IMAD R14, R0.reuse, R9, R14 ;  /* 0x00000009000e7224 */ /* 0x040fe200078e020e */
[----:B------:R-:W3:Y:S04]  /*2f60*/  LDL.LU R21, [R1+0xbc] ;  /* 0x0000bc0001157983 */ /* 0x000ee80000300800 */
[----:B------:R-:W-:Y:S02]  /*2f70*/  ISETP.GT.U32.AND P6, PT, R0, R14, PT ;  /* 0x0000000e0000720c */ /* 0x000fe40003fc4070 */
[----:B--2---:R-:W-:-:S05]  /*2f80*/  IABS R2, R25 ;  /* 0x0000001900027213 */ /* 0x004fca0000000000 */
[----:B------:R-:W-:-:S06]  /*2f90*/  IMAD.HI.U32 R5, R16, R2, RZ ;  /* 0x0000000210057227 */ /* 0x000fcc00078e00ff */
[----:B------:R-:W-:Y:S01]  /*2fa0*/  @!P6 IMAD.IADD R14, R14, 0x1, -R0 ;  /* 0x000000010e0ee824 */ /* 0x000fe200078e0a00 */
[----:B------:R-:W-:Y:S01]  /*2fb0*/  ISETP.GT.U32.AND P6, PT, R0, R29, PT ;  /* 0x0000001d0000720c */ /* 0x000fe20003fc4070 */
[----:B------:R-:W-:-:S03]  /*2fc0*/  IMAD.MOV R5, RZ, RZ, -R5 ;  /* 0x000000ffff057224 */ /* 0x000fc600078e0a05 */
[C---:B------:R-:W-:Y:S01]  /*2fd0*/  ISETP.GT.U32.AND P2, PT, R0.reuse, R14, PT ;  /* 0x0000000e0000720c */ /* 0x040fe20003f44070 */
[----:B------:R-:W-:-:S05]  /*2fe0*/  IMAD R2, R0, R5, R2 ;  /* 0x0000000500027224 */ /* 0x000fca00078e0202 */
[----:B------:R-:W-:-:S03]  /*2ff0*/  ISETP.GT.U32.AND P3, PT, R0, R2, PT ;  /* 0x000000020000720c */ /* 0x000fc60003f64070 */
[----:B------:R-:W-:-:S04]  /*3000*/  @!P6 IMAD.IADD R29, R29, 0x1, -R0 ;  /* 0x000000011d1de824 */ /* 0x000fc800078e0a00 */
[----:B------:R-:W-:Y:S02]  /*3010*/  @!P2 IMAD.IADD R14, R14, 0x1, -R0 ;  /* 0x000000010e0ea824 */ /* 0x000fe400078e0a00 */
[----:B------:R-:W-:Y:S02]  /*3020*/  @!P5 IMAD.MOV R29, RZ, RZ, -R29 ;  /* 0x000000ffff1dd224 */ /* 0x000fe400078e0a1d */
[----:B------:R-:W-:Y:S01]  /*3030*/  @!P4 IMAD.MOV R14, RZ, RZ, -R14 ;  /* 0x000000ffff0ec224 */ /* 0x000fe200078e0a0e */
[----:B------:R1:W-:Y:S01]  /*3040*/  STL [R1+0x18], R7 ;  /* 0x0000180701007387 */ /* 0x0003e20000100800 */
[----:B------:R-:W-:Y:S01]  /*3050*/  @!P3 IMAD.IADD R2, R2, 0x1, -R0 ;  /* 0x000000010202b824 */ /* 0x000fe200078e0a00 */
[----:B------:R-:W-:Y:S02]  /*3060*/  IABS R5, R19 ;  /* 0x0000001300057213 */ /* 0x000fe40000000000 */
[----:B------:R3:W-:Y:S01]  /*3070*/  STL [R1+0x14], R6 ;  /* 0x0000140601007387 */ /* 0x0007e20000100800 */
[----:B------:R-:W-:Y:S01]  /*3080*/  ISETP.GE.AND P3, PT, R19, RZ, PT ;  /* 0x000000ff1300720c */ /* 0x000fe20003f66270 */
[----:B------:R-:W-:-:S02]  /*3090*/  IMAD.MOV.U32 R19, RZ, RZ, R20 ;  /* 0x000000ffff137224 */ /* 0x000fc400078e0014 */
[----:B------:R-:W-:Y:S01]  /*30a0*/  STL [R1+0xfc0], R29 ;  /* 0x000fc01d01007387 */ /* 0x000fe20000100800 */
[----:B------:R-:W-:-:S03]  /*30b0*/  IABS R9, R28 ;  /* 0x0000001c00097213 */ /* 0x000fc60000000000 */
[----:B------:R-:W-:Y:S01]  /*30c0*/  STL [R1+0xfc4], R14 ;  /* 0x000fc40e01007387 */ /* 0x000fe20000100800 */
[----:B------:R-:W-:-:S03]  /*30d0*/  ISETP.GE.AND P4, PT, R28, RZ, PT ;  /* 0x000000ff1c00720c */ /* 0x000fc60003f86270 */
[----:B------:R-:W2:Y:S04]  /*30e0*/  LDL.LU R20, [R1+0xc4] ;  /* 0x0000c40001147983 */ /* 0x000ea80000300800 */
[----:B------:R-:W2:Y:S01]  /*30f0*/  LDL.LU R28, [R1+0xc8] ;  /* 0x0000c800011c7983 */ /* 0x000ea20000300800 */
[----:B------:R-:W-:Y:S01]  /*3100*/  IMAD.HI.U32 R4, R16, R5, RZ ;  /* 0x0000000510047227 */ /* 0x000fe200078e00ff */
[----:B----4-:R-:W-:-:S03]  /*3110*/  IABS R23, R17 ;  /* 0x0000001100177213 */ /* 0x010fc60000000000 */
[----:B------:R-:W-:Y:S01]  /*3120*/  IMAD.MOV R4, RZ, RZ, -R4 ;  /* 0x000000ffff047224 */ /* 0x000fe200078e0a04 */
[----:B------:R-:W-:-:S03]  /*3130*/  ISETP.GT.U32.AND P1, PT, R0, R2, PT ;  /* 0x000000020000720c */ /* 0x000fc60003f24070 */
[----:B------:R-:W-:Y:S02]  /*3140*/  IMAD R5, R0, R4, R5 ;  /* 0x0000000400057224 */ /* 0x000fe400078e0205 */
[----:B------:R-:W-:-:S03]  /*3150*/  IMAD.HI.U32 R4, R16, R23, RZ ;  /* 0x0000001710047227 */ /* 0x000fc600078e00ff */
[----:B------:R-:W-:Y:S01]  /*3160*/  ISETP.GT.U32.AND P6, PT, R0, R5, PT ;  /* 0x000000050000720c */ /* 0x000fe20003fc4070 */
[----:B------:R-:W-:Y:S01]  /*3170*/  IMAD.MOV R4, RZ, RZ, -R4 ;  /* 0x000000ffff047224 */ /* 0x000fe200078e0a04 */
[----:B------:R-:W-:-:S03]  /*3180*/  IABS R24, R18 ;  /* 0x0000001200187213 */ /* 0x000fc60000000000 */
[----:B------:R-:W-:Y:S02]  /*3190*/  IMAD R23, R0, R4, R23 ;  /* 0x0000000400177224 */ /* 0x000fe400078e0217 */
[----:B------:R-:W-:-:S04]  /*31a0*/  IMAD.HI.U32 R10, R16, R9, RZ ;  /* 0x00000009100a7227 */ /* 0x000fc800078e00ff */
[----:B------:R-:W-:Y:S01]  /*31b0*/  @!P1 IMAD.IADD R2, R2, 0x1, -R0 ;  /* 0x0000000102029824 */ /* 0x000fe200078e0a00 */
[----:B------:R-:W-:Y:S01]  /*31c0*/  ISETP.GT.U32.AND P1, PT, R0, R23, PT ;  /* 0x000000170000720c */ /* 0x000fe20003f24070 */
[----:B0-----:R-:W-:Y:S01]  /*31d0*/  IMAD.HI.U32 R8, R16, R24, RZ ;  /* 0x0000001810087227 */ /* 0x001fe200078e00ff */
[----:B------:R-:W-:-:S03]  /*31e0*/  ISETP.GE.AND P2, PT, R25, RZ, PT ;  /* 0x000000ff1900720c */ /* 0x000fc60003f46270 */
[----:B------:R-:W-:Y:S02]  /*31f0*/  IMAD.MOV R10, RZ, RZ, -R10 ;  /* 0x000000ffff0a7224 */ /* 0x000fe400078e0a0a */
[----:B------:R-:W-:Y:S02]  /*3200*/  @!P6 IMAD.IADD R5, R5, 0x1, -R0 ;  /* 0x000000010505e824 */ /* 0x000fe400078e0a00 */
[----:B------:R-:W-:Y:S02]  /*3210*/  IMAD.MOV R8, RZ, RZ, -R8 ;  /* 0x000000ffff087224 */ /* 0x000fe400078e0a08 */
[C---:B------:R-:W-:Y:S01]  /*3220*/  IMAD R9, R0.reuse, R10, R9 ;  /* 0x0000000a00097224 */ /* 0x040fe200078e0209 */
[C---:B------:R-:W-:Y:S01]  /*3230*/  ISETP.GT.U32.AND P0, PT, R0.reuse, R5, PT ;  /* 0x000000050000720c */ /* 0x040fe20003f04070 */
[C---:B------:R-:W-:Y:S02]  /*3240*/  IMAD R24, R0.reuse, R8, R24 ;  /* 0x0000000800187224 */ /* 0x040fe400078e0218 */
[----:B-1----:R-:W-:Y:S01]  /*3250*/  IMAD.MOV.U32 R7, RZ, RZ, R2 ;  /* 0x000000ffff077224 */ /* 0x002fe200078e0002 */
[C---:B------:R-:W-:Y:S01]  /*3260*/  ISETP.GT.U32.AND P6, PT, R0.reuse, R9, PT ;  /* 0x000000090000720c */ /* 0x040fe20003fc4070 */
[----:B------:R-:W-:Y:S01]  /*3270*/  @!P1 IMAD.IADD R23, R23, 0x1, -R0 ;  /* 0x0000000117179824 */ /* 0x000fe200078e0a00 */
[----:B------:R-:W-:Y:S01]  /*3280*/  ISETP.GT.U32.AND P5, PT, R0, R24, PT ;  /* 0x000000180000720c */ /* 0x000fe20003fa4070 */
[----:B------:R-:W-:-:S03]  /*3290*/  @!P2 IMAD.MOV R7, RZ, RZ, -R7 ;  /* 0x000000ffff07a224 */ /* 0x000fc600078e0a07 */
[----:B------:R-:W-:-:S03]  /*32a0*/  ISETP.GT.U32.AND P2, PT, R0, R23, PT ;  /* 0x000000170000720c */ /* 0x000fc60003f44070 */
[----:B------:R-:W-:Y:S01]  /*32b0*/  @!P0 IMAD.IADD R5, R5, 0x1, -R0 ;  /* 0x0000000105058824 */ /* 0x000fe200078e0a00 */
[----:B------:R-:W-:-:S03]  /*32c0*/  IABS R8, R22 ;  /* 0x0000001600087213 */ /* 0x000fc60000000000 */
[--C-:B------:R-:W-:Y:S02]  /*32d0*/  @!P6 IMAD.IADD R9, R9, 0x1, -R0.reuse ;  /* 0x000000010909e824 */ /* 0x100fe400078e0a00 */
[----:B------:R-:W-:Y:S01]  /*32e0*/  @!P3 IMAD.MOV R5, RZ, RZ, -R5 ;  /* 0x000000ffff05b224 */ /* 0x000fe200078e0a05 */
[----:B------:R-:W-:Y:S01]  /*32f0*/  STL [R1+0x70], R7 ;  /* 0x0000700701007387 */ /* 0x000fe20000100800 */
[--C-:B------:R-:W-:Y:S01]  /*3300*/  @!P5 IMAD.IADD R24, R24, 0x1, -R0.reuse ;  /* 0x000000011818d824 */ /* 0x100fe200078e0a00 */
[----:B------:R-:W-:Y:S01]  /*3310*/  ISETP.GT.U32.AND P5, PT, R0, R9, PT ;  /* 0x000000090000720c */ /* 0x000fe20003fa4070 */
[----:B------:R-:W-:Y:S01]  /*3320*/  IMAD.HI.U32 R4, R16, R8, RZ ;  /* 0x0000000810047227 */ /* 0x000fe200078e00ff */
[----:B------:R-:W-:Y:S02]  /*3330*/  ISETP.GE.AND P3, PT, R22, RZ, PT ;  /* 0x000000ff1600720c */ /* 0x000fe40003f66270 */
[----:B------:R-:W4:Y:S01]  /*3340*/  LDL.LU R22, [R1+0xcc] ;  /* 0x0000cc0001167983 */ /* 0x000f220000300800 */
[----:B------:R-:W-:Y:S01]  /*3350*/  @!P2 IMAD.IADD R23, R23, 0x1, -R0 ;  /* 0x000000011717a824 */ /* 0x000fe200078e0a00 */
[----:B------:R-:W-:-:S02]  /*3360*/  ISETP.GT.U32.AND P1, PT, R0, R24, PT ;  /* 0x000000180000720c */ /* 0x000fc40003f24070 */
[----:B------:R0:W-:Y:S01]  /*3370*/  STL [R1+0x80], R5 ;  /* 0x0000800501007387 */ /* 0x0001e20000100800 */
[----:B------:R-:W-:-:S04]  /*3380*/  IMAD.MOV R4, RZ, RZ, -R4 ;  /* 0x000000ffff047224 */ /* 0x000fc800078e0a04 */
[----:B------:R-:W-:Y:S02]  /*3390*/  IMAD R8, R0, R4, R8 ;  /* 0x0000000400087224 */ /* 0x000fe400078e0208 */
[----:B------:R-:W-:-:S03]  /*33a0*/  @!P5 IMAD.IADD R9, R9, 0x1, -R0 ;  /* 0x000000010909d824 */ /* 0x000fc600078e0a00 */
[----:B------:R-:W-:Y:S01]  /*33b0*/  ISETP.GT.U32.AND P5, PT, R0, R8, PT ;  /* 0x000000080000720c */ /* 0x000fe20003fa4070 */
[----:B------:R-:W-:Y:S01]  /*33c0*/  @!P1 IMAD.IADD R24, R24, 0x1, -R0 ;  /* 0x0000000118189824 */ /* 0x000fe200078e0a00 */
[----:B------:R-:W-:Y:S02]  /*33d0*/  ISETP.GE.AND P0, PT, R18, RZ, PT ;  /* 0x000000ff1200720c */ /* 0x000fe40003f06270 */
[----:B------:R-:W-:-:S09]  /*33e0*/  ISETP.GE.AND P6, PT, R17, RZ, PT ;  /* 0x000000ff1100720c */ /* 0x000fd20003fc6270 */
[----:B------:R-:W-:Y:S02]  /*33f0*/  @!P5 IMAD.IADD R8, R8, 0x1, -R0 ;  /* 0x000000010808d824 */ /* 0x000fe400078e0a00 */
[----:B------:R-:W-:Y:S02]  /*3400*/  @!P0 IMAD.MOV R24, RZ, RZ, -R24 ;  /* 0x000000ffff188224 */ /* 0x000fe400078e0a18 */
[----:B------:R-:W-:Y:S02]  /*3410*/  @!P4 IMAD.MOV R9, RZ, RZ, -R9 ;  /* 0x000000ffff09c224 */ /* 0x000fe400078e0a09 */
[----:B------:R-:W-:Y:S02]  /*3420*/  @!P6 IMAD.MOV R23, RZ, RZ, -R23 ;  /* 0x000000ffff17e224 */ /* 0x000fe400078e0a17 */
[----:B------:R-:W-:Y:S01]  /*3430*/  IMAD.MOV.U32 R25, RZ, RZ, R27 ;  /* 0x000000ffff197224 */ /* 0x000fe200078e001b */
[----:B---3--:R-:W-:Y:S02]  /*3440*/  IABS R6, R21 ;  /* 0x0000001500067213 */ /* 0x008fe40000000000 */
[----:B------:R-:W-:-:S02]  /*3450*/  ISETP.GE.AND P2, PT, R21, RZ, PT ;  /* 0x000000ff1500720c */ /* 0x000fc40003f46270 */
[----:B------:R-:W3:Y:S01]  /*3460*/  LDL.LU R21, [R1+0xd0] ;  /* 0x0000d00001157983 */ /* 0x000ee20000300800 */
[----:B------:R-:W-:-:S03]  /*3470*/  IMAD.HI.U32 R2, R16, R6, RZ ;  /* 0x0000000610027227 */ /* 0x000fc600078e00ff */
[----:B------:R-:W3:Y:S01]  /*3480*/  LDL.LU R15, [R1+0xd4] ;  /* 0x0000d400010f7983 */ /* 0x000ee20000300800 */
[----:B------:R-:W-:Y:S01]  /*3490*/  IMAD.MOV R4, RZ, RZ, -R2 ;  /* 0x000000ffff047224 */ /* 0x000fe200078e0a02 */
[----:B------:R-:W-:Y:S02]  /*34a0*/  IABS R2, R19 ;  /* 0x0000001300027213 */ /* 0x000fe40000000000 */
[----:B------:R-:W3:Y:S01]  /*34b0*/  LDL.LU R26, [R1+0xd8] ;  /* 0x0000d800011a7983 */ /* 0x000ee20000300800 */
[----:B------:R-:W-:Y:S02]  /*34c0*/  IMAD R6, R0, R4, R6 ;  /* 0x0000000400067224 */ /* 0x000fe400078e0206 */
[----:B------:R-:W-:-:S03]  /*34d0*/  IMAD.HI.U32 R11, R16, R2, RZ ;  /* 0x00000002100b7227 */ /* 0x000fc600078e00ff */
[----:B------:R-:W-:Y:S01]  /*34e0*/  ISETP.GT.U32.AND P1, PT, R0, R6, PT ;  /* 0x000000060000720c */ /* 0x000fe20003f24070 */
[----:B------:R-:W-:-:S04]  /*34f0*/  IMAD.MOV R11, RZ, RZ, -R11 ;  /* 0x000000ffff0b7224 */ /* 0x000fc800078e0a0b */
[----:B------:R-:W-:-:S05]  /*3500*/  IMAD R2, R0, R11, R2 ;  /* 0x0000000b00027224 */ /* 0x000fca00078e0202 */
[----:B------:R-:W-:-:S03]  /*3510*/  ISETP.GT.U32.AND P0, PT, R0, R2, PT ;  /* 0x000000020000720c */ /* 0x000fc60003f04070 */
[----:B------:R-:W-:Y:S01]  /*3520*/  @!P1 IMAD.IADD R6, R6, 0x1, -R0 ;  /* 0x0000000106069824 */ /* 0x000fe200078e0a00 */
[----:B------:R-:W-:-:S04]  /*3530*/  ISETP.GT.U32.AND P1, PT, R0, R8, PT ;  /* 0x000000080000720c */ /* 0x000fc80003f24070 */
[----:B------:R-:W-:Y:S01]  /*3540*/  ISETP.GT.U32.AND P4, PT, R0, R6, PT ;  /* 0x000000060000720c */ /* 0x000fe20003f84070 */
[----:B------:R1:W-:Y:S04]  /*3550*/  STL [R1+0x74], R9 ;  /* 0x0000740901007387 */ /* 0x0003e80000100800 */
[----:B------:R-:W-:Y:S01]  /*3560*/  STL [R1+0xfb8], R24 ;  /* 0x000fb81801007387 */ /* 0x000fe20000100800 */
[----:B------:R-:W-:-:S03]  /*3570*/  @!P0 IMAD.IADD R2, R2, 0x1, -R0 ;  /* 0x0000000102028824 */ /* 0x000fc600078e0a00 */
[--C-:B------:R-:W-:Y:S01]  /*3580*/  @!P1 IMAD.IADD R8, R8, 0x1, -R0.reuse ;  /* 0x0000000108089824 */ /* 0x100fe200078e0a00 */
[----:B------:R-:W-:Y:S03]  /*3590*/  STL [R1+0xfbc], R23 ;  /* 0x000fbc1701007387 */ /* 0x000fe60000100800 */
[----:B------:R-:W-:Y:S01]  /*35a0*/  @!P4 IMAD.IADD R6, R6, 0x1, -R0 ;  /* 0x000000010606c824 */ /* 0x000fe200078e0a00 */
[----:B--2---:R-:W-:Y:S02]  /*35b0*/  IABS R10, R20 ;  /* 0x00000014000a7213 */ /* 0x004fe40000000000 */
[----:B------:R-:W-:Y:S01]  /*35c0*/  ISETP.GE.AND P1, PT, R20, RZ, PT ;  /* 0x000000ff1400720c */ /* 0x000fe20003f26270 */
[----:B------:R-:W-:Y:S01]  /*35d0*/  IMAD.MOV.U32 R20, RZ, RZ, R3 ;  /* 0x000000ffff147224 */ /* 0x000fe200078e0003 */
[----:B0-----:R-:W-:Y:S01]  /*35e0*/  IABS R5, R28 ;  /* 0x0000001c00057213 */ /* 0x001fe20000000000 */
[----:B------:R-:W2:Y:S01]  /*35f0*/  LDL.LU R3, [R1+0xdc] ;  /* 0x0000dc0001037983 */ /* 0x000ea20000300800 */
[----:B------:R-:W-:-:S03]  /*3600*/  ISETP.GE.AND P0, PT, R28, RZ, PT ;  /* 0x000000ff1c00720c */ /* 0x000fc60003f06270 */
[----:B------:R-:W2:Y:S01]  /*3610*/  LDL.LU R28, [R1+0xe4] ;  /* 0x0000e400011c7983 */ /* 0x000ea20000300800 */
[----:B------:R-:W-:Y:S02]  /*3620*/  @!P3 IMAD.MOV R8, RZ, RZ, -R8 ;  /* 0x000000ffff08b224 */ /* 0x000fe400078e0a08 */
[----:B------:R-:W-:-:S03]  /*3630*/  @!P2 IMAD.MOV R6, RZ, RZ, -R6 ;  /* 0x000000ffff06a224 */ /* 0x000fc600078e0a06 */
[----:B------:R0:W-:Y:S04]  /*3640*/  STL [R1+0x50], R8 ;  /* 0x0000500801007387 */ /* 0x0001e80000100800 */
[----:B------:R0:W-:Y:S04]  /*3650*/  STL [R1+0x58], R6 ;  /* 0x0000580601007387 */ /* 0x0001e80000100800 */
[----:B------:R-:W2:Y:S01]  /*3660*/  LDL R27, [R1+0xf8] ;  /* 0x0000f800011b7983 */ /* 0x000ea20000100800 */
[----:B------:R-:W-:Y:S01]  /*3670*/  IMAD.HI.U32 R4, R16, R5, RZ ;  /* 0x0000000510047227 */ /* 0x000fe200078e00ff */
[----:B------:R-:W-:-:S02]  /*3680*/  ISETP.GE.AND P5, PT, R19, RZ, PT ;  /* 0x000000ff1300720c */ /* 0x000fc40003fa6270 */
[----:B------:R-:W2:Y:S01]  /*3690*/  LDL R19, [R1+0xf4] ;  /* 0x0000f40001137983 */ /* 0x000ea20000100800 */
[----:B------:R-:W-:Y:S02]  /*36a0*/  IMAD.MOV R4, RZ, RZ, -R4 ;  /* 0x000000ffff047224 */ /* 0x000fe400078e0a04 */
[----:B------:R-:W-:Y:S01]  /*36b0*/  IMAD.HI.U32 R7, R16, R10, RZ ;  /* 0x0000000a10077227 */ /* 0x000fe200078e00ff */
[----:B------:R-:W2:Y:S03]  /*36c0*/  LDL R17, [R1+0xec] ;  /* 0x0000ec0001117983 */ /* 0x000ea60000100800 */
[----:B------:R-:W-:-:S05]  /*36d0*/  IMAD R5, R0, R4, R5 ;  /* 0x0000000400057224 */ /* 0x000fca00078e0205 */
[----:B------:R-:W-:Y:S01]  /*36e0*/  ISETP.GT.U32.AND P4, PT, R0, R5, PT ;  /* 0x000000050000720c */ /* 0x000fe20003f84070 */
[----:B------:R-:W-:-:S04]  /*36f0*/  IMAD.MOV R7, RZ, RZ, -R7 ;  /* 0x000000ffff077224 */ /* 0x000fc800078e0a07 */
[----:B------:R-:W-:-:S05]  /*3700*/  IMAD R10, R0, R7, R10 ;  /* 0x00000007000a7224 */ /* 0x000fca00078e020a */
[----:B------:R-:W-:-:S03]  /*3710*/  ISETP.GT.U32.AND P6, PT, R0, R10, PT ;  /* 0x0000000a0000720c */ /* 0x000fc60003fc4070 */
[----:B------:R-:W-:-:S05]  /*3720*/  @!P4 IMAD.IADD R5, R5, 0x1, -R0 ;  /* 0x000000010505c824 */ /* 0x000fca00078e0a00 */
[----:B------:R-:W-:-:S05]  /*3730*/  ISETP.GT.U32.AND P4, PT, R0, R5, PT ;  /* 0x000000050000720c */ /* 0x000fca0003f84070 */
[----:B------:R-:W-:Y:S01]  /*3740*/  @!P6 IMAD.IADD R10, R10, 0x1, -R0 ;  /* 0x000000010a0ae824 */ /* 0x000fe200078e0a00 */
[----:B------:R-:W-:Y:S02]  /*3750*/  ISETP.GT.U32.AND P6, PT, R0, R2, PT ;  /* 0x000000020000720c */ /* 0x000fe40003fc4070 */
[----:B----4-:R-:W-:-:S05]  /*3760*/  IABS R18, R22 ;  /* 0x0000001600127213 */ /* 0x010fca0000000000 */
[----:B------:R-:W-:Y:S02]  /*3770*/  @!P4 IMAD.IADD R5, R5, 0x1, -R0 ;  /* 0x000000010505c824 */ /* 0x000fe400078e0a00 */
[----:B-1----:R-:W-:Y:S01]  /*3780*/  IMAD.HI.U32 R9, R16, R18, RZ ;  /* 0x0000001210097227 */ /* 0x002fe200078e00ff */
[----:B------:R-:W-:-:S03]  /*3790*/  ISETP.GT.U32.AND P3, PT, R0, R10, PT ;  /* 0x0000000a0000720c */ /* 0x000fc60003f64070 */
[----:B------:R-:W-:-:S04]  /*37a0*/  IMAD.MOV R9, RZ, RZ, -R9 ;  /* 0x000000ffff097224 */ /* 0x000fc800078e0a09 */
[----:B------:R-:W-:Y:S02]  /*37b0*/  IMAD R18, R0, R9, R18 ;  /* 0x0000000900127224 */ /* 0x000fe400078e0212 */
[----:B------:R-:W-:-:S03]  /*37c0*/  @!P6 IMAD.IADD R2, R2, 0x1, -R0 ;  /* 0x000000010202e824 */ /* 0x000fc600078e0a00 */
[----:B------:R-:W-:Y:S01]  /*37d0*/  ISETP.GT.U32.AND P6, PT, R0, R18, PT ;  /* 0x000000120000720c */ /* 0x000fe20003fc4070 */
[----:B------:R-:W-:-:S04]  /*37e0*/  @!P3 IMAD.IADD R10, R10, 0x1, -R0 ;  /* 0x000000010a0ab824 */ /* 0x000fc800078e0a00 */
[----:B------:R-:W-:Y:S01]  /*37f0*/  @!P1 IMAD.MOV R10, RZ, RZ, -R10 ;  /* 0x000000ffff0a9224 */ /* 0x000fe200078e0a0a */
[----:B------:R-:W-:Y:S01]  /*3800*/  ISETP.GE.AND P2, PT, R22, RZ, PT ;  /* 0x000000ff1600720c */ /* 0x000fe20003f46270 */
[----:B------:R-:W-:Y:S02]  /*3810*/  IMAD.MOV.U32 R9, RZ, RZ, R5 ;  /* 0x000000ffff097224 */ /* 0x000fe400078e0005 */
[----:B------:R-:W-:-:S04]  /*3820*/  @!P5 IMAD.MOV R2, RZ, RZ, -R2 ;  /* 0x000000ffff02d224 */ /* 0x000fc800078e0a02 */
[----:B------:R-:W-:Y:S02]  /*3830*/  @!P6 IMAD.IADD R18, R18, 0x1, -R0 ;  /* 0x000000011212e824 */ /* 0x000fe400078e0a00 */
[----:B------:R-:W-:-:S03]  /*3840*/  @!P0 IMAD.MOV R9, RZ, RZ, -R9 ;  /* 0x000000ffff098224 */ /* 0x000fc600078e0a09 */
[----:B------:R-:W-:Y:S01]  /*3850*/  ISETP.GT.U32.AND P5, PT, R0, R18, PT ;  /* 0x000000120000720c */ /* 0x000fe20003fa4070 */
[----:B------:R-:W-:Y:S04]  /*3860*/  STL [R1+0xfc8], R2 ;  /* 0x000fc80201007387 */ /* 0x000fe80000100800 */
[----:B------:R1:W-:Y:S04]  /*3870*/  STL [R1+0xfcc], R10 ;  /* 0x000fcc0a01007387 */ /* 0x0003e80000100800 */
[----:B------:R-:W-:Y:S04]  /*3880*/  STL [R1+0x3c], R9 ;  /* 0x00003c0901007387 */ /* 0x000fe80000100800 */
[----:B------:R-:W-:-:S04]  /*3890*/  @!P5 IMAD.IADD R18, R18, 0x1, -R0 ;  /* 0x000000011212d824 */ /* 0x000fc800078e0a00 */
[----:B------:R-:W-:Y:S01]  /*38a0*/  @!P2 IMAD.MOV R18, RZ, RZ, -R18 ;  /* 0x000000ffff12a224 */ /* 0x000fe200078e0a12 */
[----:B---3--:R-:W-:Y:S02]  /*38b0*/  IABS R4, R21 ;  /* 0x0000001500047213 */ /* 0x008fe40000000000 */
[----:B------:R-:W-:-:S03]  /*38c0*/  IABS R7, R15 ;  /* 0x0000000f00077213 */ /* 0x000fc60000000000 */
[----:B0-----:R-:W-:-:S04]  /*38d0*/  IMAD.HI.U32 R8, R16, R4, RZ ;  /* 0x0000000410087227 */ /* 0x001fc800078e00ff */
[----:B------:R-:W-:Y:S02]  /*38e0*/  IMAD.MOV R8, RZ, RZ, -R8 ;  /* 0x000000ffff087224 */ /* 0x000fe400078e0a08 */
[----:B------:R-:W-:Y:S01]  /*38f0*/  IMAD.HI.U32 R6, R16, R7, RZ ;  /* 0x0000000710067227 */ /* 0x000fe200078e00ff */
[----:B------:R-:W-:-:S03]  /*3900*/  IABS R11, R26 ;  /* 0x0000001a000b7213 */ /* 0x000fc60000000000 */
[----:B------:R-:W-:Y:S02]  /*3910*/  IMAD R4, R0, R8, R4 ;  /* 0x0000000800047224 */ /* 0x000fe400078e0204 */
[----:B------:R-:W-:-:S03]  /*3920*/  IMAD.MOV R6, RZ, RZ, -R6 ;  /* 0x000000ffff067224 */ /* 0x000fc600078e0a06 */
[C---:B------:R-:W-:Y:S01]  /*3930*/  ISETP.GT.U32.AND P4, PT, R0.reuse, R4, PT ;  /* 0x000000040000720c */ /* 0x040fe20003f84070 */
[----:B------:R-:W-:Y:S02]  /*3940*/  IMAD R7, R0, R6, R7 ;  /* 0x0000000600077224 */ /* 0x000fe400078e0207 */
[----:B------:R-:W-:-:S04]  /*3950*/  IMAD.HI.U32 R6, R16, R11, RZ ;  /* 0x0000000b10067227 */ /* 0x000fc800078e00ff */
[----:B------:R-:W-:-:S04]  /*3960*/  IMAD.MOV R6, RZ, RZ, -R6 ;  /* 0x000000ffff067224 */ /* 0x000fc800078e0a06 */
[----:B------:R-:W-:Y:S02]  /*3970*/  IMAD R11, R0, R6, R11 ;  /* 0x00000006000b7224 */ /* 0x000fe400078e020b */
[----:B------:R-:W-:-:S03]  /*3980*/  @!P4 IMAD.IADD R4, R4, 0x1, -R0 ;  /* 0x000000010404c824 */ /* 0x000fc600078e0a00 */
[C---:B------:R-:W-:Y:S02]  /*3990*/  ISETP.GT.U32.AND P4, PT, R0.reuse, R11, PT ;  /* 0x0000000b0000720c */ /* 0x040fe40003f84070 */
[----:B------:R-:W-:-:S11]  /*39a0*/  ISETP.GT.U32.AND P1, PT, R0, R4, PT ;  /* 0x000000040000720c */ /* 0x000fd60003f24070 */
[--C-:B------:R-:W-:Y:S02]  /*39b0*/  @!P4 IMAD.IADD R11, R11, 0x1, -R0.reuse ;  /* 0x000000010b0bc824 */ /* 0x100fe400078e0a00 */
[----:B------:R-:W-:-:S03]  /*39c0*/  @!P1 IMAD.IADD R4, R4, 0x1, -R0 ;  /* 0x0000000104049824 */ /* 0x000fc600078e0a00 */
[----:B------:R-:W-:Y:S02]  /*39d0*/  ISETP.GT.U32.AND P4, PT, R0, R11, PT ;  /* 0x0000000b0000720c */ /* 0x000fe40003f84070 */
[----:B--2---:R-:W-:Y:S02]  /*39e0*/  IABS R22, R28 ;  /* 0x0000001c00167213 */ /* 0x004fe40000000000 */
[----:B------:R-:W-:-:S03]  /*39f0*/  IABS R13, R3 ;  /* 0x00000003000d7213 */ /* 0x000fc60000000000 */
[----:B------:R-:W-:Y:S01]  /*3a00*/  IMAD.HI.U32 R6, R16, R22, RZ ;  /* 0x0000001610067227 */ /* 0x000fe200078e00ff */
[----:B------:R-:W-:Y:S02]  /*3a10*/  ISETP.GE.AND P1, PT, R3, RZ, PT ;  /* 0x000000ff0300720c */ /* 0x000fe40003f26270 */
[----:B------:R-:W2:Y:S01]  /*3a20*/  LDL.LU R3, [R1+0x100] ;  /* 0x0001000001037983 */ /* 0x000ea20000300800 */
[----:B------:R-:W-:-:S03]  /*3a30*/  IMAD.MOV R6, RZ, RZ, -R6 ;  /* 0x000000ffff067224 */ /* 0x000fc600078e0a06 */
[----:B-1----:R-:W3:Y:S01]  /*3a40*/  LDL.LU R10, [R1+0x108] ;  /* 0x00010800010a7983 */ /* 0x002ee20000300800 */
[----:B------:R-:W-:-:S03]  /*3a50*/  IMAD R22, R0, R6, R22 ;  /* 0x0000000600167224 */ /* 0x000fc600078e0216 */
[----:B------:R-:W4:Y:S01]  /*3a60*/  LDL.LU R2, [R1+0x10c] ;  /* 0x00010c0001027983 */ /* 0x000f220000300800 */
[----:B------:R-:W-:-:S03]  /*3a70*/  IABS R6, R27 ;  /* 0x0000001b00067213 */ /* 0x000fc60000000000 */
[----:B------:R-:W4:Y:S04]  /*3a80*/  LDL.LU R23, [R1+0x110] ;  /* 0x0001100001177983 */ /* 0x000f280000300800 */
[----:B------:R-:W4:Y:S01]  /*3a90*/  LDL.LU R24, [R1+0x114] ;  /* 0x0001140001187983 */ /* 0x000f220000300800 */
[----:B------:R-:W-:-:S03]  /*3aa0*/  @!P4 IMAD.IADD R11, R11, 0x1, -R0 ;  /* 0x000000010b0bc824 */ /* 0x000fc600078e0a00 */
[----:B------:R-:W4:Y:S04]  /*3ab0*/  LDL.LU R14, [R1+0x118] ;  /* 0x00011800010e7983 */ /* 0x000f280000300800 */
[----:B------:R-:W3:Y:S04]  /*3ac0*/  LDL R27, [R1+0xfc] ;  /* 0x0000fc00011b7983 */ /* 0x000ee80000100800 */
[----:B------:R-:W4:Y:S04]  /*3ad0*/  LDL R29, [R1+0x36c] ;  /* 0x00036c00011d7983 */ /* 0x000f280000100800 */
[----:B------:R-:W-:Y:S04]  /*3ae0*/  STL [R1+0x1028], R11 ;  /* 0x0010280b01007387 */ /* 0x000fe80000100800 */
[----:B------:R0:W-:Y:S04]  /*3af0*/  STL [R1+0xfd0], R18 ;  /* 0x000fd01201007387 */ /* 0x0001e80000100800 */
[----:B0-----:R-:W4:Y:S01]  /*3b00*/  LDL.LU R18, [R1+0x104] ;  /* 0x0001040001127983 */ /* 0x001f220000300800 */
[----:B------:R-:W-:Y:S01]  /*3b10*/  ISETP.GT.U32.AND P6, PT, R0, R7, PT ;  /* 0x000000070000720c */ /* 0x000fe20003fc4070 */
[----:B------:R-:W-:-:S12]  /*3b20*/  IMAD.HI.U32 R8, R16, R13, RZ ;  /* 0x0000000d10087227 */ /* 0x000fd800078e00ff */
[----:B------:R-:W-:-:S05]  /*3b30*/  @!P6 IMAD.IADD R7, R7, 0x1, -R0 ;  /* 0x000000010707e824 */ /* 0x000fca00078e0a00 */
[----:B------:R-:W-:Y:S01]  /*3b40*/  ISETP.GT.U32.AND P6, PT, R0, R7, PT ;  /* 0x000000070000720c */ /* 0x000fe20003fc4070 */
[----:B------:R-:W-:-:S04]  /*3b50*/  IMAD.MOV R8, RZ, RZ, -R8 ;  /* 0x000000ffff087224 */ /* 0x000fc800078e0a08 */
[----:B------:R-:W-:Y:S01]  /*3b60*/  IMAD R13, R0, R8, R13 ;  /* 0x00000008000d7224 */ /* 0x000fe200078e020d */
[----:B------:R-:W-:Y:S02]  /*3b70*/  ISETP.GE.AND P3, PT, R21, RZ, PT ;  /* 0x000000ff1500720c */ /* 0x000fe40003f66270 */
[----:B------:R-:W-:-:S05]  /*3b80*/  IABS R21, R20 ;  /* 0x0000001400157213 */ /* 0x000fca0000000000 */
[----:B------:R-:W-:Y:S01]  /*3b90*/  @!P6 IMAD.IADD R7, R7, 0x1, -R0 ;  /* 0x000000010707e824 */ /* 0x000fe200078e0a00 */
[----:B------:R-:W-:Y:S01]  /*3ba0*/  ISETP.GT.U32.AND P6, PT, R0, R13, PT ;  /* 0x0000000d0000720c */ /* 0x000fe20003fc4070 */
[----:B------:R-:W-:-:S04]  /*3bb0*/  IMAD.HI.U32 R5, R16, R21, RZ ;  /* 0x0000001510057227 */ /* 0x000fc800078e00ff */
[----:B------:R-:W-:-:S04]  /*3bc0*/  IMAD.MOV R5, RZ, RZ, -R5 ;  /* 0x000000ffff057224 */ /* 0x000fc800078e0a05 */
[----:B------:R-:W-:-:S04]  /*3bd0*/  IMAD R21, R0, R5, R21 ;  /* 0x0000000500157224 */ /* 0x000fc800078e0215 */
[----:B------:R-:W-:Y:S01]  /*3be0*/  @!P6 IMAD.IADD R13, R13, 0x1, -R0 ;  /* 0x000000010d0de824 */ /* 0x000fe200078e0a00 */
[C---:B------:R-:W-:Y:S02]  /*3bf0*/  ISETP.GT.U32.AND P6, PT, R0.reuse, R22, PT ;  /* 0x000000160000720c */ /* 0x040fe40003fc4070 */
[----:B------:R-:W-:Y:S02]  /*3c00*/  ISETP.GT.U32.AND P4, PT, R0, R21, PT ;  /* 0x000000150000720c */ /* 0x000fe40003f84070 */
[----:B------:R-:W-:Y:S02]  /*3c10*/  IABS R5, R19 ;  /* 0x0000001300057213 */ /* 0x000fe40000000000 */
[----:B------:R-:W-:Y:S02]  /*3c20*/  ISETP.GE.AND P0, PT, R15, RZ, PT ;  /* 0x000000ff0f00720c */ /* 0x000fe40003f06270 */
[----:B------:R-:W-:-:S05]  /*3c30*/  IABS R15, R25 ;  /* 0x00000019000f7213 */ /* 0x000fca0000000000 */
[--C-:B------:R-:W-:Y:S01]  /*3c40*/  @!P6 IMAD.IADD R22, R22, 0x1, -R0.reuse ;  /* 0x000000011616e824 */ /* 0x100fe200078e0a00 */
[----:B------:R-:W-:Y:S01]  /*3c50*/  IABS R25, R17 ;  /* 0x0000001100197213 */ /* 0x000fe20000000000 */
[----:B------:R-:W-:Y:S02]  /*3c60*/  @!P4 IMAD.IADD R21, R21, 0x1, -R0 ;  /* 0x000000011515c824 */ /* 0x000fe400078e0a00 */
[----:B------:R-:W-:Y:S01]  /*3c70*/  IMAD.HI.U32 R9, R16, R5, RZ ;  /* 0x0000000510097227 */ /* 0x000fe200078e00ff */
[C---:B------:R-:W-:Y:S02]  /*3c80*/  ISETP.GT.U32.AND P6, PT, R0.reuse, R22, PT ;  /* 0x000000160000720c */ /* 0x040fe40003fc4070 */
[----:B------:R-:W-:Y:S01]  /*3c90*/  ISETP.GT.U32.AND P2, PT, R0, R21, PT ;  /* 0x000000150000720c */ /* 0x000fe20003f44070 */
[----:B------:R-:W-:-:S04]  /*3ca0*/  IMAD.HI.U32 R8, R16, R6, RZ ;  /* 0x0000000610087227 */ /* 0x000fc800078e00ff */
[----:B------:R-:W-:Y:S02]  /*3cb0*/  IMAD.MOV R9, RZ, RZ, -R9 ;  /* 0x000000ffff097224 */ /* 0x000fe400078e0a09 */
[----:B------:R-:W-:-:S04]  /*3cc0*/  IMAD.HI.U32 R12, R16, R25, RZ ;  /* 0x00000019100c7227 */ /* 0x000fc800078e00ff */
[----:B------:R-:W-:Y:S02]  /*3cd0*/  IMAD.MOV R8, RZ, RZ, -R8 ;  /* 0x000000ffff087224 */ /* 0x000fe400078e0a08 */
[C---:B------:R-:W-:Y:S02]  /*3ce0*/  IMAD R5, R0.reuse, R9, R5 ;  /* 0x0000000900057224 */ /* 0x040fe400078e0205 */
[----:B------:R-:W-:Y:S02]  /*3cf0*/  IMAD.MOV R12, RZ, RZ, -R12 ;  /* 0x000000ffff0c7224 */ /* 0x000fe400078e0a0c */
[----:B------:R-:W-:Y:S02]  /*3d00*/  IMAD R6, R0, R8, R6 ;  /* 0x0000000800067224 */ /* 0x000fe400078e0206 */
[----:B------:R-:W-:Y:S01]  /*3d10*/  @!P6 IMAD.IADD R22, R22, 0x1, -R0 ;  /* 0x000000011616e824 */ /* 0x000fe200078e0a00 */
[C---:B------:R-:W-:Y:S01]  /*3d20*/  ISETP.GT.U32.AND P6, PT, R0.reuse, R5, PT ;  /* 0x000000050000720c */ /* 0x040fe20003fc4070 */
[----:B------:R-:W-:Y:S01]  /*3d30*/  IMAD R25, R0, R12, R25 ;  /* 0x0000000c00197224 */ /* 0x000fe200078e0219 */
[----:B------:R-:W-:Y:S01]  /*3d40*/  ISETP.GE.AND P5, PT, R26, RZ, PT ;  /* 0x000000ff1a00720c */ /* 0x000fe20003fa6270 */
[----:B------:R-:W-:-:S02]  /*3d50*/  IMAD.MOV.U32 R11, RZ, RZ, R20 ;  /* 0x000000ffff0b7224 */ /* 0x000fc400078e0014 */
[----:B------:R-:W-:Y:S01]  /*3d60*/  @!P2 IMAD.IADD R21, R21, 0x1, -R0 ;  /* 0x000000011515a824 */ /* 0x000fe200078e0a00 */
[----:B------:R-:W-:Y:S01]  /*3d70*/  ISETP.GT.U32.AND P2, PT, R0, R25, PT ;  /* 0x000000190000720c */ /* 0x000fe20003f44070 */
[----:B------:R-:W-:-:S04]  /*3d80*/  IMAD.HI.U32 R17, R16, R15, RZ ;  /* 0x0000000f10117227 */ /* 0x000fc800078e00ff */
[----:B------:R-:W-:Y:S02]  /*3d90*/  IMAD.MOV R17, RZ, RZ, -R17 ;  /* 0x000000ffff117224 */ /* 0x000fe400078e0a11 */
[----:B------:R-:W-:Y:S01]  /*3da0*/  @!P6 IMAD.IADD R5, R5, 0x1, -R0 ;  /* 0x000000010505e824 */ /* 0x000fe200078e0a00 */
[----:B------:R-:W-:Y:S01]  /*3db0*/  ISETP.GE.AND P6, PT, R28, RZ, PT ;  /* 0x000000ff1c00720c */ /* 0x000fe20003fc6270 */
[----:B------:R-:W-:-:S04]  /*3dc0*/  IMAD R15, R0, R17, R15 ;  /* 0x00000011000f7224 */ /* 0x000fc800078e020f */
[----:B------:R-:W-:Y:S01]  /*3dd0*/  @!P2 IMAD.IADD R25, R25, 0x1, -R0 ;  /* 0x000000011919a824 */ /* 0x000fe200078e0a00 */
[----:B------:R-:W-:Y:S02]  /*3de0*/  ISETP.GE.AND P2, PT, R11, RZ, PT ;  /* 0x000000ff0b00720c */ /* 0x000fe40003f46270 */
[----:B--2---:R-:W-:-:S05]  /*3df0*/  IABS R9, R3 ;  /* 0x0000000300097213 */ /* 0x004fca0000000000 */
[----:B------:R-:W-:-:S04]  /*3e00*/  IMAD.HI.U32 R20, R16, R9, RZ ;  /* 0x0000000910147227 */ /* 0x000fc800078e00ff */
[----:B------:R-:W-:Y:S01]  /*3e10*/  IMAD.MOV R20, RZ, RZ, -R20 ;  /* 0x000000ffff147224 */ /* 0x000fe200078e0a14 */
[----:B---3--:R-:W-:-:S05]  /*3e20*/  IABS R8, R27 ;  /* 0x0000001b00087213 */ /* 0x008fca0000000000 */
[----:B------:R-:W-:Y:S01]  /*3e30*/  IMAD.HI.U32 R26, R16, R8, RZ ;  /* 0x00000008101a7227 */ /* 0x000fe200078e00ff */
[----:B------:R-:W-:-:S03]  /*3e40*/  IABS R27, R10 ;  /* 0x0000000a001b7213 */ /* 0x000fc60000000000 */
[----:B------:R-:W-:Y:S02]  /*3e50*/  IMAD.MOV R26, RZ, RZ, -R26 ;  /* 0x000000ffff1a7224 */ /* 0x000fe400078e0a1a */
[C---:B------:R-:W-:Y:S01]  /*3e60*/  IMAD R9, R0.reuse, R20, R9 ;  /* 0x0000001400097224 */ /* 0x040fe200078e0209 */
[----:B----4-:R-:W-:Y:S01]  /*3e70*/  IABS R20, R23 ;  /* 0x0000001700147213 */ /* 0x010fe20000000000 */
[----:B------:R-:W-:Y:S01]  /*3e80*/  IMAD R8, R0, R26, R8 ;  /* 0x0000001a00087224 */ /* 0x000fe200078e0208 */
[----:B------:R-:W-:Y:S01]  /*3e90*/  IABS R26, R2 ;  /* 0x00000002001a7213 */ /* 0x000fe20000000000 */
[C---:B------:R-:W-:Y:S01]  /*3ea0*/  IMAD.HI.U32 R17, R16.reuse, R27, RZ ;  /* 0x0000001b10117227 */ /* 0x040fe200078e00ff */
[----:B------:R-:W-:Y:S02]  /*3eb0*/  IABS R28, R24 ;  /* 0x00000018001c7213 */ /* 0x000fe40000000000 */
[----:B------:R-:W-:Y:S01]  /*3ec0*/  IABS R12, R18 ;  /* 0x00000012000c7213 */ /* 0x000fe20000000000 */
[----:B------:R0:W-:Y:S04]  /*3ed0*/  STL [R1+0x1020], R3 ;  /* 0x0010200301007387 */ /* 0x0001e80000100800 */
[----:B------:R-:W-:Y:S01]  /*3ee0*/  IMAD.HI.U32 R19, R16, R12, RZ ;  /* 0x0000000c10137227 */ /* 0x000fe200078e00ff */
[----:B------:R-:W-:Y:S03]  /*3ef0*/  STL [R1+0x1024], R18 ;  /* 0x0010241201007387 */ /* 0x000fe60000100800 */
[----:B------:R-:W-:Y:S01]  /*3f00*/  IMAD.MOV R19, RZ, RZ, -R19 ;  /* 0x000000ffff137224 */ /* 0x000fe200078e0a13 */
[----:B------:R1:W-:Y:S01]  /*3f10*/  STL [R1+0x102c], R10 ;  /* 0x00102c0a01007387 */ /* 0x0003e20000100800 */
[----:B------:R-:W-:-:S02]  /*3f20*/  IMAD.MOV R17, RZ, RZ, -R17 ;  /* 0x000000ffff117224 */ /* 0x000fc400078e0a11 */
[----:B0-----:R-:W-:-:S04]  /*3f30*/  IMAD.HI.U32 R3, R16, R26, RZ ;  /* 0x0000001a10037227 */ /* 0x001fc800078e00ff */
[----:B------:R-:W-:-:S04]  /*3f40*/  IMAD.HI.U32 R11, R16, R28, RZ ;  /* 0x0000001c100b7227 */ /* 0x000fc800078e00ff */
[----:B-1----:R-:W-:-:S04]  /*3f50*/  IMAD.HI.U32 R10, R16, R20, RZ ;  /* 0x00000014100a7227 */ /* 0x002fc800078e00ff */
[C---:B------:R-:W-:Y:S01]  /*3f60*/  IMAD R12, R0.reuse, R19, R12 ;  /* 0x00000013000c7224 */ /* 0x040fe200078e020c */
[----:B------:R-:W-:Y:S01]  /*3f70*/  IABS R19, R14 ;  /* 0x0000000e00137213 */ /* 0x000fe20000000000 */
[C---:B------:R-:W-:Y:S01]  /*3f80*/  IMAD R27, R0.reuse, R17, R27 ;  /* 0x00000011001b7224 */ /* 0x040fe200078e021b */
[----:B------:R-:W-:Y:S01]  /*3f90*/  IABS R17, R29 ;  /* 0x0000001d00117213 */ /* 0x000fe20000000000 */
[----:B------:R-:W-:Y:S02]  /*3fa0*/  IMAD.MOV R3, RZ, RZ, -R3 ;  /* 0x000000ffff037224 */ /* 0x000fe400078e0a03 */
[----:B------:R-:W-:Y:S02]  /*3fb0*/  IMAD.MOV R10, RZ, RZ, -R10 ;  /* 0x000000ffff0a7224 */ /* 0x000fe400078e0a0a */
[----:B------:R-:W-:Y:S02]  /*3fc0*/  IMAD.MOV R11, RZ, RZ, -R11 ;  /* 0x000000ffff0b7224 */ /* 0x000fe400078e0a0b */
[----:B------:R-:W-:-:S02]  /*3fd0*/  IMAD R26, R0, R3, R26 ;  /* 0x00000003001a7224 */ /* 0x000fc400078e021a */
[----:B------:R-:W-:-:S04]  /*3fe0*/  IMAD.HI.U32 R18, R16, R19, RZ ;  /* 0x0000001310127227 */ /* 0x000fc800078e00ff */
[----:B------:R-:W-:-:S04]  /*3ff0*/  IMAD.HI.U32 R3, R16, R17, RZ ;  /* 0x0000001110037227 */ /* 0x000fc800078e00ff */
[C---:B------:R-:W-:Y:S02]  /*4000*/  IMAD R20, R0.reuse, R10, R20 ;  /* 0x0000000a00147224 */ /* 0x040fe400078e0214 */
[----:B------:R-:W2:Y:S01]  /*4010*/  LDL.LU R10, [R1+0x102c] ;  /* 0x00102c00010a7983 */ /* 0x000ea20000300800 */
[----:B------:R-:W-:-:S03]  /*4020*/  IMAD R16, R0, R11, R28 ;  /* 0x0000000b00107224 */ /* 0x000fc600078e021c */
[----:B------:R-:W3:Y:S01]  /*4030*/  LDL.LU R11, [R1+0x1028] ;  /* 0x00102800010b7983 */ /* 0x000ee20000300800 */
[C---:B------:R-:W-:Y:S01]  /*4040*/  ISETP.GT.U32.AND P4, PT, R0.reuse, R13, PT ;  /* 0x0000000d0000720c */ /* 0x040fe20003f84070 */
[----:B------:R-:W-:Y:S02]  /*4050*/  IMAD.MOV R18, RZ, RZ, -R18 ;  /* 0x000000ffff127224 */ /* 0x000fe400078e0a12 */
[----:B------:R-:W-:Y:S02]  /*4060*/  @!P3 IMAD.MOV R4, RZ, RZ, -R4 ;  /* 0x000000ffff04b224 */ /* 0x000fe400078e0a04 */
[----:B------:R-:W-:Y:S02]  /*4070*/  IMAD R19, R0, R18, R19 ;  /* 0x0000001200137224 */ /* 0x000fe400078e0213 */
[----:B------:R-:W4:Y:S01]  /*4080*/  LDL.LU R18, [R1+0x1024] ;  /* 0x0010240001127983 */ /* 0x000f220000300800 */
[----:B------:R-:W-:Y:S02]  /*4090*/  IMAD.MOV R28, RZ, RZ, -R3 ;  /* 0x000000ffff1c7224 */ /* 0x000fe400078e0a03 */
[----:B------:R-:W-:Y:S01]  /*40a0*/  @!P0 IMAD.MOV R7, RZ, RZ, -R7 ;  /* 0x000000ffff078224 */ /* 0x000fe200078e0a07 */
[----:B------:R-:W2:Y:S02]  /*40b0*/  LDL.LU R3, [R1+0x1020] ;  /* 0x0010200001037983 */ /* 0x000ea40000300800 */
[----:B------:R-:W-:-:S02]  /*40c0*/  @!P4 IMAD.IADD R13, R13, 0x1, -R0 ;  /* 0x000000010d0dc824 */ /* 0x000fc400078e0a00 */
[----:B------:R0:W-:Y:S02]  /*40d0*/  STL [R1+0xfd4], R4 ;  /* 0x000fd40401007387 */ /* 0x0001e40000100800 */
[----:B------:R-:W-:Y:S02]  /*40e0*/  @!P1 IMAD.MOV R13, RZ, RZ, -R13 ;  /* 0x000000ffff0d9224 */ /* 0x000fe400078e0a0d */
[----:B------:R-:W-:Y:S01]  /*40f0*/  @!P2 IMAD.MOV R21, RZ, RZ, -R21 ;  /* 0x000000ffff15a224 */ /* 0x000fe200078e0a15 */
[----:B0-----:R-:W4:Y:S04]  /*4100*/  LDL.LU R4, [R1+0xfc] ;  /* 0x0000fc0001047983 */ /* 0x001f280000300800 */
[----:B------:R0:W-:Y:S04]  /*4110*/  STL [R1+0xfd8], R7 ;  /* 0x000fd80701007387 */ /* 0x0001e80000100800 */
[----:B0-----:R-:W4:Y:S01]  /*4120*/  LDL.LU R7, [R1+0xf8] ;  /* 0x0000f80001077983 */ /* 0x001f220000300800 */
[----:B------:R-:W-:-:S13]  /*4130*/  ISETP.GT.U32.AND P4, PT, R0, R15, PT ;  /* 0x0000000f0000720c */ /* 0x000fda0003f84070 */
[----:B------:R-:W-:Y:S01]  /*4140*/  @!P4 IMAD.IADD R15, R15, 0x1, -R0 ;  /* 0x000000010f0fc824 */ /* 0x000fe200078e0a00 */
[----:B------:R-:W-:Y:S01]  /*4150*/  ISETP.GT.U32.AND P4, PT, R0, R6, PT ;  /* 0x000000060000720c */ /* 0x000fe20003f84070 */
[----:B---3--:R-:W-:-:S05]  /*4160*/  @!P5 IMAD.MOV R11, RZ, RZ, -R11 ;  /* 0x000000ffff0bd224 */ /* 0x008fca00078e0a0b */
[----:B------:R0:W-:Y:S04]  /*4170*/  STL [R1+0xfdc], R11 ;  /* 0x000fdc0b01007387 */ /* 0x0001e80000100800 */
[----:B0-----:R-:W3:Y:S04]  /*4180*/  LDL.LU R11, [R1+0xf4] ;  /* 0x0000f400010b7983 */ /* 0x001ee80000300800 */
[----:B------:R0:W-:Y:S04]  /*4190*/  STL [R1+0xfe0], R13 ;  /* 0x000fe00d01007387 */ /* 0x0001e80000100800 */
[----:B0-----:R-:W3:Y:S04]  /*41a0*/  LDL.LU R13, [R1+0xec] ;  /* 0x0000ec00010d7983 */ /* 0x001ee80000300800 */
[----:B------:R0:W-:Y:S04]  /*41b0*/  STL [R1+0xfe4], R21 ;  /* 0x000fe41501007387 */ /* 0x0001e80000100800 */
[----:B0-----:R-:W3:Y:S01]  /*41c0*/  LDL.LU R21, [R1+0xe8] ;  /* 0x0000e80001157983 */ /* 0x001ee20000300800 */
[----:B------:R-:W-:Y:S01]  /*41d0*/  @!P4 IMAD.IADD R6, R6, 0x1, -R0 ;  /* 0x000000010606c824 */ /* 0x000fe200078e0a00 */
[----:B------:R-:W-:-:S13]  /*41e0*/  ISETP.GT.U32.AND P4, PT, R0, R8, PT ;  /* 0x000000080000720c */ /* 0x000fda0003f84070 */
[----:B------:R-:W-:-:S05]  /*41f0*/  @!P4 IMAD.IADD R8, R8, 0x1, -R0 ;  /* 0x000000010808c824 */ /* 0x000fca00078e0a00 */
[C---:B------:R-:W-:Y:S02]  /*4200*/  ISETP.GT.U32.AND P2, PT, R0.reuse, R8, PT ;  /* 0x000000080000720c */ /* 0x040fe40003f44070 */
[----:B------:R-:W-:-:S11]  /*4210*/  ISETP.GT.U32.AND P4, PT, R0, R9, PT ;  /* 0x000000090000720c */ /* 0x000fd60003f84070 */
[--C-:B------:R-:W-:Y:S01]  /*4220*/  @!P2 IMAD.IADD R8, R8, 0x1, -R0.reuse ;  /* 0x000000010808a824 */ /* 0x100fe200078e0a00 */
[C---:B------:R-:W-:Y:S01]  /*4230*/  ISETP.GT.U32.AND P2, PT, R0.reuse, R19, PT ;  /* 0x000000130000720c */ /* 0x040fe20003f44070 */
[----:B------:R-:W-:Y:S01]  /*4240*/  @!P4 IMAD.IADD R9, R9, 0x1, -R0 ;  /* 0x000000010909c824 */ /* 0x000fe200078e0a00 */
[C---:B------:R-:W-:Y:S02]  /*4250*/  ISETP.GT.U32.AND P3, PT, R0.reuse, R15, PT ;  /* 0x0000000f0000720c */ /* 0x040fe40003f64070 */
[C---:B------:R-:W-:Y:S02]  /*4260*/  ISETP.GT.U32.AND P1, PT, R0.reuse, R6, PT ;  /* 0x000000060000720c */ /* 0x040fe40003f24070 */
[C---:B------:R-:W-:Y:S02]  /*4270*/  ISETP.GT.U32.AND P5, PT, R0.reuse, R9, PT ;  /* 0x000000090000720c */ /* 0x040fe40003fa4070 */
[----:B------:R-:W-:-:S05]  /*4280*/  ISETP.GT.U32.AND P0, PT, R0, R25, PT ;  /* 0x000000190000720c */ /* 0x000fca0003f04070 */
[----:B------:R-:W-:Y:S01]  /*4290*/  @!P2 IMAD.IADD R19, R19, 0x1, -R0 ;  /* 0x000000011313a824 */ /* 0x000fe200078e0a00 */
[----:B--2---:R-:W-:Y:S02]  /*42a0*/  ISETP.GE.AND P2, PT, R3, RZ, PT ;  /* 0x000000ff0300720c */ /* 0x004fe40003f46270 */
[C---:B------:R-:W-:Y:S01]  /*42b0*/  ISETP.GT.U32.AND P4, PT, R0.reuse, R5, PT ;  /* 0x000000050000720c */ /* 0x040fe20003f84070 */
[----:B------:R-:W-:Y:S01]  /*42c0*/  @!P6 IMAD.MOV R22, RZ, RZ, -R22 ;  /* 0x000000ffff16e224 */ /* 0x000fe200078e0a16 */
[C---:B------:R-:W-:Y:S01]  /*42d0*/  ISETP.GT.U32.AND P6, PT, R0.reuse, R12, PT ;  /* 0x0000000c0000720c */ /* 0x040fe20003fc4070 */
[--C-:B------:R-:W-:Y:S01]  /*42e0*/  @!P3 IMAD.IADD R15, R15, 0x1, -R0.reuse ;  /* 0x000000010f0fb824 */ /* 0x100fe200078e0a00 */
[----:B------:R-:W-:Y:S01]  /*42f0*/  ISETP.GT.U32.AND P3, PT, R0, R27, PT ;  /* 0x0000001b0000720c */ /* 0x000fe20003f64070 */
[--C-:B------:R-:W-:Y:S02]  /*4300*/  @!P5 IMAD.IADD R9, R9, 0x1, -R0.reuse ;  /* 0x000000010909d824 */ /* 0x100fe400078e0a00 */
[----:B------:R-:W-:Y:S01]  /*4310*/  @!P1 IMAD.IADD R6, R6, 0x1, -R0 ;  /* 0x0000000106069824 */ /* 0x000fe200078e0a00 */
[----:B------:R-:W-:-:S03]  /*4320*/  ISETP.GT.U32.AND P1, PT, R0, R16, PT ;  /* 0x000000100000720c */ /* 0x000fc60003f24070 */
[----:B------:R-:W-:Y:S01]  /*4330*/  @!P2 IMAD.MOV R9, RZ, RZ, -R9 ;  /* 0x000000ffff09a224 */ /* 0x000fe200078e0a09 */
[C---:B------:R-:W-:Y:S01]  /*4340*/  ISETP.GT.U32.AND P2, PT, R0.reuse, R19, PT ;  /* 0x000000130000720c */ /* 0x040fe20003f44070 */
[--C-:B------:R-:W-:Y:S01]  /*4350*/  @!P0 IMAD.IADD R25, R25, 0x1, -R0.reuse ;  /* 0x0000000119198824 */ /* 0x100fe200078e0a00 */
[C---:B------:R-:W-:Y:S01]  /*4360*/  ISETP.GT.U32.AND P0, PT, R0.reuse, R26, PT ;  /* 0x0000001a0000720c */ /* 0x040fe20003f04070 */
[--C-:B------:R-:W-:Y:S01]  /*4370*/  @!P4 IMAD.IADD R5, R5, 0x1, -R0.reuse ;  /* 0x000000010505c824 */ /* 0x100fe200078e0a00 */
[----:B------:R-:W-:Y:S01]  /*4380*/  ISETP.GT.U32.AND P4, PT, R0, R20, PT ;  /* 0x000000140000720c */ /* 0x000fe20003f84070 */
[--C-:B------:R-:W-:Y:S02]  /*4390*/  @!P6 IMAD.IADD R12, R12, 0x1, -R0.reuse ;  /* 0x000000010c0ce824 */ /* 0x100fe400078e0a00 */
[----:B------:R-:W-:Y:S02]  /*43a0*/  @!P3 IMAD.IADD R27, R27, 0x1, -R0 ;  /* 0x000000011b1bb824 */ /* 0x000fe400078e0a00 */
[----:B------:R-:W-:-:S02]  /*43b0*/  IMAD R17, R0, R28, R17 ;  /* 0x0000001c00117224 */ /* 0x000fc400078e0211 */
[--C-:B------:R-:W-:Y:S01]  /*43c0*/  @!P1 IMAD.IADD R16, R16, 0x1, -R0.reuse ;  /* 0x0000000110109824 */ /* 0x100fe200078e0a00 */
[----:B----4-:R-:W-:Y:S01]  /*43d0*/  ISETP.GE.AND P1, PT, R4, RZ, PT ;  /* 0x000000ff0400720c */ /* 0x010fe20003f26270 */
[--C-:B------:R-:W-:Y:S01]  /*43e0*/  @!P2 IMAD.IADD R19, R19, 0x1, -R0.reuse ;  /* 0x000000011313a824 */ /* 0x100fe200078e0a00 */
[----:B------:R-:W-:Y:S02]  /*43f0*/  ISETP.GE.AND P2, PT, R14, RZ, PT ;  /* 0x000000ff0e00720c */ /* 0x000fe40003f46270 */
[----:B------:R-:W-:Y:S01]  /*4400*/  ISETP.GT.U32.AND P6, PT, R0, R17, PT ;  /* 0x000000110000720c */ /* 0x000fe20003fc4070 */
[----:B------:R-:W0:Y:S01]  /*4410*/  S2R R14, SR_TID.X ;  /* 0x00000000000e7919 */ /* 0x000e220000002100 */
[--C-:B------:R-:W-:Y:S02]  /*4420*/  @!P0 IMAD.IADD R26, R26, 0x1, -R0.reuse ;  /* 0x000000011a1a8824 */ /* 0x100fe400078e0a00 */
[----:B------:R-:W-:Y:S01]  /*4430*/  @!P4 IMAD.IADD R20, R20, 0x1, -R0 ;  /* 0x000000011414c824 */ /* 0x000fe200078e0a00 */
[----:B------:R-:W-:Y:S01]  /*4440*/  ISETP.GE.AND P4, PT, R7, RZ, PT ;  /* 0x000000ff0700720c */ /* 0x000fe20003f86270 */
[----:B------:R-:W-:Y:S01]  /*4450*/  STL [R1+0xfe8], R22 ;  /* 0x000fe81601007387 */ /* 0x000fe20000100800 */
[----:B------:R-:W1:Y:S02]  /*4460*/  LDC R7, c[0x0][0x23c] ;  /* 0x00008f00ff077b82 */ /* 0x000e640000000800 */
[----:B------:R-:W-:Y:S01]  /*4470*/  @!P1 IMAD.MOV R8, RZ, RZ, -R8 ;  /* 0x000000ffff089224 */ /* 0x000fe200078e0a08 */
[----:B------:R-:W-:Y:S01]  /*4480*/  ISETP.GT.U32.AND P1, PT, R0, R16, PT ;  /* 0x000000100000720c */ /* 0x000fe20003f24070 */
[----:B------:R-:W2:Y:S02]  /*4490*/  LDL.LU R3, [R1+0x101c] ;  /* 0x00101c0001037983 */ /* 0x000ea40000300800 */
[----:B------:R-:W-:-:S05]  /*44a0*/  @!P6 IMAD.IADD R17, R17, 0x1, -R0 ;  /* 0x000000011111e824 */ /* 0x000fca00078e0a00 */
[----:B------:R-:W-:Y:S01]  /*44b0*/  @!P4 IMAD.MOV R6, RZ, RZ, -R6 ;  /* 0x000000ffff06c224 */ /* 0x000fe200078e0a06 */
[C---:B------:R-:W-:Y:S02]  /*44c0*/  ISETP.GT.U32.AND P4, PT, R0.reuse, R20, PT ;  /* 0x000000140000720c */ /* 0x040fe40003f84070 */
[----:B------:R-:W-:Y:S02]  /*44d0*/  ISETP.GT.U32.AND P6, PT, R0, R17, PT ;  /* 0x000000110000720c */ /* 0x000fe40003fc4070 */
[----:B------:R-:W-:Y:S01]  /*44e0*/  @!P1 IMAD.IADD R16, R16, 0x1, -R0 ;  /* 0x0000000110109824 */ /* 0x000fe200078e0a00 */
[----:B------:R-:W-:-:S08]  /*44f0*/  ISETP.GE.AND P1, PT, R24, RZ, PT ;  /* 0x000000ff1800720c */ /* 0x000fd00003f26270 */
[--C-:B------:R-:W-:Y:S01]  /*4500*/  @!P4 IMAD.IADD R20, R20, 0x1, -R0.reuse ;  /* 0x000000011414c824 */ /* 0x100fe200078e0a00 */
[----:B0-----:R-:W-:Y:S01]  /*4510*/  LOP3.LUT R14, R14, 0x3f, RZ, 0xc0, !PT ;  /* 0x0000003f0e0e7812 */ /* 0x001fe200078ec0ff */
[----:B------:R-:W-:-:S04]  /*4520*/  @!P6 IMAD.IADD R17, R17, 0x1, -R0 ;  /* 0x000000011111e824 */ /* 0x000fc800078e0a00 */
[----:B-1----:R-:W-:Y:S01]  /*4530*/  IMAD R4, R14, R7, RZ ;  /* 0x000000070e047224 */ /* 0x002fe200078e02ff */
[----:B---3--:R-:W-:Y:S02]  /*4540*/  ISETP.GE.AND P0, PT, R11, RZ, PT ;  /* 0x000000ff0b00720c */ /* 0x008fe40003f06270 */
[----:B------:R-:W-:Y:S02]  /*4550*/  ISETP.GE.AND P3, PT, R13, RZ, PT ;  /* 0x000000ff0d00720c */ /* 0x000fe40003f66270 */
[----:B------:R-:W-:-:S11]  /*4560*/  ISETP.GE.AND P5, PT, R21, RZ, PT ;  /* 0x000000ff1500720c */ /* 0x000fd60003fa6270 */
[----:B------:R-:W-:Y:S02]  /*4570*/  @!P3 IMAD.MOV R25, RZ, RZ, -R25 ;  /* 0x000000ffff19b224 */ /* 0x000fe400078e0a19 */
[----:B------:R-:W-:Y:S01]  /*4580*/  @!P5 IMAD.MOV R15, RZ, RZ, -R15 ;  /* 0x000000ffff0fd224 */ /* 0x000fe200078e0a0f */
[C---:B------:R-:W-:Y:S02]  /*4590*/  ISETP.GT.U32.AND P5, PT, R0.reuse, R12, PT ;  /* 0x0000000c0000720c */ /* 0x040fe40003fa4070 */
[C---:B------:R-:W-:Y:S01]  /*45a0*/  ISETP.GT.U32.AND P3, PT, R0.reuse, R27, PT ;  /* 0x0000001b0000720c */ /* 0x040fe20003f64070 */
[----:B------:R-:W-:Y:S01]  /*45b0*/  @!P0 IMAD.MOV R5, RZ, RZ, -R5 ;  /* 0x000000ffff058224 */ /* 0x000fe200078e0a05 */
[----:B------:R-:W-:-:S09]  /*45c0*/  ISETP.GT.U32.AND P0, PT, R0, R26, PT ;  /* 0x0000001a0000720c */ /* 0x000fd20003f04070 */
[--C-:B------:R-:W-:Y:S01]  /*45d0*/  @!P5 IMAD.IADD R12, R12, 0x1, -R0.reuse ;  /* 0x000000010c0cd824 */ /* 0x100fe200078e0a00 */
[----:B------:R-:W-:Y:S01]  /*45e0*/  ISETP.GE.AND P5, PT, R18, RZ, PT ;  /* 0x000000ff1200720c */ /* 0x000fe20003fa6270 */
[----:B------:R-:W-:Y:S01]  /*45f0*/  STL [R1+0xfec], R15 ;  /* 0x000fec0f01007387 */ /* 0x000fe20000100800 */
[----:B------:R-:W-:Y:S01]  /*4600*/  @!P3 IMAD.IADD R27, R27, 0x1, -R0 ;  /* 0x000000011b1bb824 */ /* 0x000fe200078e0a00 */
[----:B------:R-:W-:Y:S02]  /*4610*/  ISETP.GE.AND P3, PT, R10, RZ, PT ;  /* 0x000000ff0a00720c */ /* 0x000fe40003f66270 */
[----:B------:R-:W-:Y:S04]  /*4620*/  STL [R1+0xff0], R25 ;  /* 0x000ff01901007387 */ /* 0x000fe80000100800 */
[----:B------:R-:W-:Y:S04]  /*4630*/  STL [R1+0xff4], R5 ;  /* 0x000ff40501007387 */ /* 0x000fe80000100800 */
[----:B------:R-:W-:Y:S01]  /*4640*/  STL [R1+0xff8], R6 ;  /* 0x000ff80601007387 */ /* 0x000fe20000100800 */
[----:B------:R-:W-:-:S03]  /*4650*/  @!P5 IMAD.MOV R12, RZ, RZ, -R12 ;  /* 0x000000ffff0cd224 */ /* 0x000fc600078e0a0c */
[----:B------:R-:W-:Y:S04]  /*4660*/  STL [R1+0xffc], R8 ;  /* 0x000ffc0801007387 */ /* 0x000fe80000100800 */
[----:B------:R-:W-:Y:S04]  /*4670*/  STL [R1+0x1000], R9 ;  /* 0x0010000901007387 */ /* 0x000fe80000100800 */
[----:B------:R-:W3:Y:S01]  /*4680*/  LDL.LU R24, [R1+0xb4] ;  /* 0x0000b40001187983 */ /* 0x000ee20000300800 */
[----:B------:R-:W-:Y:S01]  /*4690*/  @!P0 IMAD.IADD R26, R26, 0x1, -R0 ;  /* 0x000000011a1a8824 */ /* 0x000fe200078e0a00 */
[----:B------:R-:W-:-:S02]  /*46a0*/  ISETP.GE.AND P0, PT, R2, RZ, PT ;  /* 0x000000ff0200720c */ /* 0x000fc40003f06270 */
[----:B------:R-:W-:Y:S01]  /*46b0*/  STL [R1+0x1004], R12 ;  /* 0x0010040c01007387 */ /* 0x000fe20000100800 */
[----:B------:R-:W-:-:S03]  /*46c0*/  IMAD.MOV.U32 R0, RZ, RZ, R27 ;  /* 0x000000ffff007224 */ /* 0x000fc600078e001b */
[----:B------:R-:W4:Y:S04]  /*46d0*/  LDL.LU R10, [R1+0xb0] ;  /* 0x0000b000010a7983 */ /* 0x000f280000300800 */
[----:B------:R-:W4:Y:S01]  /*46e0*/  LDL.LU R2, [R1+0x88] ;  /* 0x0000880001027983 */ /* 0x000f220000300800 */
[----:B------:R-:W-:-:S03]  /*46f0*/  @!P3 IMAD.MOV R0, RZ, RZ, -R0 ;  /* 0x000000ffff00b224 */ /* 0x000fc600078e0a00 */
[----:B------:R-:W4:Y:S01]  /*4700*/  LDL.LU R14, [R1+0x94] ;  /* 0x00009400010e7983 */ /* 0x000f220000300800 */
[----:B------:R-:W-:-:S03]  /*4710*/  ISETP.GE.AND P3, PT, R29, RZ, PT ;  /* 0x000000ff1d00720c */ /* 0x000fc60003f66270 */
[----:B------:R0:W-:Y:S04]  /*4720*/  STL [R1+0x1008], R0 ;  /* 0x0010080001007387 */ /* 0x0001e80000100800 */
[----:B------:R-:W4:Y:S01]  /*4730*/  LDL.LU R29, [R1+0x98] ;  /* 0x00009800011d7983 */ /* 0x000f220000300800 */
[----:B------:R-:W-:Y:S01]  /*4740*/  ISETP.GE.AND P4, PT, R23, RZ, PT ;  /* 0x000000ff1700720c */ /* 0x000fe20003f86270 */
[----:B0-----:R-:W-:Y:S01]  /*4750*/  IMAD R0, R7, 0x40, R4 ;  /* 0x0000004007007824 */ /* 0x001fe200078e0204 */
[----:B--2---:R-:W-:Y:S02]  /*4760*/  ISETP.NE.AND P5, PT, R3, RZ, PT ;  /* 0x000000ff0300720c */ /* 0x004fe40003fa5270 */
[----:B------:R-:W-:Y:S01]  /*4770*/  LOP3.LUT R28, RZ, R3, RZ, 0x33, !PT ;  /* 0x00000003ff1c7212 */ /* 0x000fe200078e33ff */
[----:B------:R-:W-:Y:S01]  /*4780*/  IMAD.MOV.U32 R3, RZ, RZ, R26 ;  /* 0x000000ffff037224 */ /* 0x000fe200078e001a */
[----:B------:R-:W-:-:S03]  /*4790*/  IADD3 R27, P6, R0, UR4, RZ ;  /* 0x00000004001b7c10 */ /* 0x000fc6000ffde0ff */
[----:B------:R-:W-:Y:S01]  /*47a0*/  @!P0 IMAD.MOV R3, RZ, RZ, -R3 ;  /* 0x000000ffff038224 */ /* 0x000fe200078e0a03 */
[----:B------:R-:W-:-:S03]  /*47b0*/  IADD3 R26, P0, R4, UR4, RZ ;  /* 0x00000004041a7c10 */ /* 0x000fc6000ff1e0ff */
[----:B------:R-:W-:Y:S01]  /*47c0*/  @!P4 IMAD.MOV R20, RZ, RZ, -R20 ;  /* 0x000000ffff14c224 */ /* 0x000fe200078e0a14 */
[----:B------:R-:W-:Y:S01]  /*47d0*/  ULDC UR4, c[0x0][0x234] ;  /* 0x00008d0000047ab9 */ /* 0x000fe20000000800 */
[----:B------:R-:W-:Y:S01]  /*47e0*/  @!P1 IMAD.MOV R16, RZ, RZ, -R16 ;  /* 0x000000ffff109224 */ /* 0x000fe200078e0a10 */
[----:B------:R-:W-:Y:S01]  /*47f0*/  STL [R1+0x100c], R3 ;  /* 0x00100c0301007387 */ /* 0x000fe20000100800 */
[----:B------:R-:W-:-:S03]  /*4800*/  @!P2 IMAD.MOV R19, RZ, RZ, -R19 ;  /* 0x000000ffff13a224 */ /* 0x000fc600078e0a13 */
[----:B------:R-:W-:Y:S04]  /*4810*/  STL [R1+0xebc], R26 ;  /* 0x000ebc1a01007387 */ /* 0x000fe80000100800 */
[----:B------:R-:W-:Y:S04]  /*4820*/  STL [R1+0xec0], R27 ;  /* 0x000ec01b01007387 */ /* 0x000fe80000100800 */
[----:B------:R-:W-:Y:S04]  /*4830*/  STL [R1+0x1010], R20 ;  /* 0x0010101401007387 */ /* 0x000fe80000100800 */
[----:B------:R-:W-:Y:S04]  /*4840*/  STL [R1+0x1014], R16 ;  /* 0x0010141001007387 */ /* 0x000fe80000100800 */
[----:B------:R0:W-:Y:S04]  /*4850*/  STL [R1+0x1018], R19 ;  /* 0x0010181301007387 */ /* 0x0001e80000100800 */
[----:B0-----:R-:W2:Y:S04]  /*4860*/  LDL.LU R19, [R1+0xa0] ;  /* 0x0000a00001137983 */ /* 0x001ea80000300800 */
[----:B------:R-:W2:Y:S01]  /*4870*/  LDL.LU R16, [R1+0xa4] ;  /* 0x0000a40001107983 */ /* 0x000ea20000300800 */
[----:B---3--:R-:W-:-:S05]  /*4880*/  SEL R0, R28, R24, !P5 ;  /* 0x000000181c007207 */ /* 0x008fca0006800000 */
[----:B------:R0:W-:Y:S01]  /*4890*/  STL [R1+0x60], R0 ;  /* 0x0000600001007387 */ /* 0x0001e20000100800 */
[----:B----4-:R-:W-:-:S03]  /*48a0*/  SEL R3, R28, R10, !P5 ;  /* 0x0000000a1c037207 */ /* 0x010fc60006800000 */
[----:B------:R-:W3:Y:S04]  /*48b0*/  LDL.LU R23, [R1+0xac] ;  /* 0x0000ac0001177983 */ /* 0x000ee80000300800 */
[----:B------:R-:W4:Y:S01]  /*48c0*/  LDL.LU R24, [R1+0xa8] ;  /* 0x0000a80001187983 */ /* 0x000f220000300800 */
[----:B0-----:R-:W-:-:S03]  /*48d0*/  SEL R0, R28, R2, !P5 ;  /* 0x000000021c007207 */ /* 0x001fc60006800000 */
[----:B------:R-:W4:Y:S04]  /*48e0*/  LDL.LU R20, [R1+0x9c] ;  /* 0x00009c0001147983 */ /* 0x000f280000300800 */
[----:B------:R0:W-:Y:S04]  /*48f0*/  STL [R1+0x7c], R3 ;  /* 0x00007c0301007387 */ /* 0x0001e80000100800 */
[----:B------:R-:W4:Y:S04]  /*4900*/  LDL.LU R27, [R1+0x90] ;  /* 0x00009000011b7983 */ /* 0x000f280000300800 */
[----:B------:R1:W-:Y:S01]  /*4910*/  STL [R1+0x88], R0 ;  /* 0x0000880001007387 */ /* 0x0003e20000100800 */
[----:B------:R-:W-:-:S03]  /*4920*/  SEL R2, R28, R29, !P5 ;  /* 0x0000001d1c027207 */ /* 0x000fc60006800000 */
[----:B0-----:R-:W4:Y:S04]  /*4930*/  LDL.LU R3, [R1+0x8c] ;  /* 0x00008c0001037983 */ /* 0x001f280000300800 */
[----:B------:R-:W4:Y:S01]  /*4940*/  LDL.LU R26, [R1+0x84] ;  /* 0x00008400011a7983 */ /* 0x000f220000300800 */
[----:B-1----:R-:W-:-:S05]  /*4950*/  SEL R0, R28, R14, !P5 ;  /* 0x0000000e1c007207 */ /* 0x002fca0006800000 */
[----:B------:R0:W-:Y:S04]  /*4960*/  STL [R1+0x94], R0 ;  /* 0x0000940001007387 */ /* 0x0001e80000100800 */
[----:B0-----:R-:W4:Y:S04]  /*4970*/  LDL.LU R0, [R1+0x78] ;  /* 0x0000780001007983 */ /* 0x001f280000300800 */
[----:B------:R-:W4:Y:S04]  /*4980*/  LDL.LU R12, [R1+0x6c] ;  /* 0x00006c00010c7983 */ /* 0x000f280000300800 */
[----:B------:R0:W-:Y:S04]  /*4990*/  STL [R1+0x98], R2 ;  /* 0x0000980201007387 */ /* 0x0001e80000100800 */
[----:B------:R-:W4:Y:S04]  /*49a0*/  LDL.LU R9, [R1+0x68] ;  /* 0x0000680001097983 */ /* 0x000f280000300800 */
        /* <DEDUP_REMOVED lines=13> */
[----:B0-----:R-:W4:Y:S04]  /*4a80*/  LDL.LU R2, [R1+0x1c] ;  /* 0x00001c0001027983 */ /* 0x001f280000300800 */
[----:B------:R-:W4:Y:S04]  /*4a90*/  LDL.LU R14, [R1+0x18] ;  /* 0x00001800010e7983 */ /* 0x000f280000300800 */
[----:B------:R-:W4:Y:S01]  /*4aa0*/  LDL.LU R29, [R1+0x14] ;  /* 0x00001400011d7983 */ /* 0x000f220000300800 */
[----:B--2---:R-:W-:-:S02]  /*4ab0*/  SEL R19, R28, R19, !P5 ;  /* 0x000000131c137207 */ /* 0x004fc40006800000 */
[----:B------:R-:W-:-:S03]  /*4ac0*/  SEL R16, R28, R16, !P5 ;  /* 0x000000101c107207 */ /* 0x000fc60006800000 */
[----:B------:R0:W-:Y:S04]  /*4ad0*/  STL [R1+0xa0], R19 ;  /* 0x0000a01301007387 */ /* 0x0001e80000100800 */
[----:B0-----:R-:W2:Y:S04]  /*4ae0*/  LDL.LU R19, [R1+0x1018] ;  /* 0x0010180001137983 */ /* 0x001ea80000300800 */
[----:B------:R0:W-:Y:S04]  /*4af0*/  STL [R1+0xa4], R16 ;  /* 0x0000a41001007387 */ /* 0x0001e80000100800 */
[----:B0-----:R-:W2:Y:S01]  /*4b00*/  LDL.LU R16, [R1+0x1014] ;  /* 0x0010140001107983 */ /* 0x001ea20000300800 */
[----:B---3--:R-:W-:-:S02]  /*4b10*/  SEL R23, R28, R23, !P5 ;  /* 0x000000171c177207 */ /* 0x008fc40006800000 */
[----:B----4-:R-:W-:-:S03]  /*4b20*/  SEL R24, R28, R24, !P5 ;  /* 0x000000181c187207 */ /* 0x010fc60006800000 */
[----:B------:R0:W-:Y:S01]  /*4b30*/  STL [R1+0xb0], R23 ;  /* 0x0000b01701007387 */ /* 0x0001e20000100800 */
[----:B------:R-:W-:-:S03]  /*4b40*/  SEL R20, R28, R20, !P5 ;  /* 0x000000141c147207 */ /* 0x000fc60006800000 */
[----:B0-----:R-:W3:Y:S01]  /*4b50*/  LDL.LU R23, [R1+0x70] ;  /* 0x0000700001177983 */ /* 0x001ee20000300800 */
[----:B------:R-:W-:-:S03]  /*4b60*/  SEL R27, R28, R27, !P5 ;  /* 0x0000001b1c1b7207 */ /* 0x000fc60006800000 */
[----:B------:R0:W-:Y:S01]  /*4b70*/  STL [R1+0xb4], R24 ;  /* 0x0000b41801007387 */ /* 0x0001e20000100800 */
[----:B------:R-:W-:-:S03]  /*4b80*/  SEL R3, R28, R3, !P5 ;  /* 0x000000031c037207 */ /* 0x000fc60006800000 */
[----:B0-----:R-:W4:Y:S01]  /*4b90*/  LDL.LU R24, [R1+0x80] ;  /* 0x0000800001187983 */ /* 0x001f220000300800 */
[----:B------:R-:W-:-:S03]  /*4ba0*/  SEL R26, R28, R26, !P5 ;  /* 0x0000001a1c1a7207 */ /* 0x000fc60006800000 */
[----:B------:R0:W-:Y:S04]  /*4bb0*/  STL [R1+0xc0], R20 ;  /* 0x0000c01401007387 */ /* 0x0001e80000100800 */
[----:B0-----:R-:W2:Y:S01]  /*4bc0*/  LDL.LU R20, [R1+0x1010] ;  /* 0x0010100001147983 */ /* 0x001ea20000300800 */
[----:B------:R-:W-:-:S03]  /*4bd0*/  SEL R0, R28, R0, !P5 ;  /* 0x000000001c007207 */ /* 0x000fc60006800000 */
[----:B------:R0:W-:Y:S01]  /*4be0*/  STL [R1+0xc4], R27 ;  /* 0x0000c41b01007387 */ /* 0x0001e20000100800 */
[----:B------:R-:W-:-:S03]  /*4bf0*/  SEL R12, R28, R12, !P5 ;  /* 0x0000000c1c0c7207 */ /* 0x000fc60006800000 */
[----:B0-----:R-:W2:Y:S01]  /*4c00*/  LDL.LU R27, [R1+0x58] ;  /* 0x00005800011b7983 */ /* 0x001ea20000300800 */
[----:B------:R-:W-:-:S03]  /*4c10*/  SEL R9, R28, R9, !P5 ;  /* 0x000000091c097207 */ /* 0x000fc60006800000 */
[----:B------:R0:W-:Y:S01]  /*4c20*/  STL [R1+0xcc], R3 ;  /* 0x0000cc0301007387 */ /* 0x0001e20000100800 */
[C---:B------:R-:W-:Y:S02]  /*4c30*/  SEL R8, R28.reuse, R8, !P5 ;  /* 0x000000081c087207 */ /* 0x040fe40006800000 */
[C---:B------:R-:W-:Y:S01]  /*4c40*/  SEL R6, R28.reuse, R6, !P5 ;  /* 0x000000061c067207 */ /* 0x040fe20006800000 */
[----:B0-----:R-:W2:Y:S04]  /*4c50*/  LDL.LU R3, [R1+0x100c] ;  /* 0x00100c0001037983 */ /* 0x001ea80000300800 */
[----:B------:R0:W-:Y:S01]  /*4c60*/  STL [R1+0xec], R26 ;  /* 0x0000ec1a01007387 */ /* 0x0001e20000100800 */
[----:B------:R-:W-:-:S03]  /*4c70*/  SEL R5, R28, R5, !P5 ;  /* 0x000000051c057207 */ /* 0x000fc60006800000 */
        /* <DEDUP_REMOVED lines=40> */
[----:B------:R0:W-:Y:S04]  /*4f00*/  STL [R1+0x90], R4 ;  /* 0x0000900401007387 */ /* 0x0001e80000100800 */
        /* <DEDUP_REMOVED lines=10> */
[----:B0-----:R-:W2:Y:S01]  /*4fb0*/  LDL.LU R29, [R1+0xfc0] ;  /* 0x000fc000011d7983 */ /* 0x001ea20000300800 */
[----:B---3--:R-:W-:-:S02]  /*4fc0*/  SEL R23, R28, R23, !P5 ;  /* 0x000000171c177207 */ /* 0x008fc40006800000 */
[C---:B----4-:R-:W-:Y:S02]  /*4fd0*/  SEL R24, R28.reuse, R24, !P5 ;  /* 0x000000181c187207 */ /* 0x050fe40006800000 */
[C---:B--2---:R-:W-:Y:S02]  /*4fe0*/  SEL R14, R28.reuse, R14, !P5 ;  /* 0x0000000e1c0e7207 */ /* 0x044fe40006800000 */
[----:B------:R-:W-:-:S05]  /*4ff0*/  SEL R29, R28, R29, !P5 ;  /* 0x0000001d1c1d7207 */ /* 0x000fca0006800000 */
[----:B------:R0:W-:Y:S04]  /*5000*/  STL [R1+0x5c], R29 ;  /* 0x00005c1d01007387 */ /* 0x0001e80000100800 */
[----:B0-----:R-:W2:Y:S04]  /*5010*/  LDL.LU R29, [R1+0x50] ;  /* 0x00005000011d7983 */ /* 0x001ea80000300800 */
[----:B------:R0:W-:Y:S04]  /*5020*/  STL [R1+0x54], R14 ;  /* 0x0000540e01007387 */ /* 0x0001e80000100800 */
[----:B0-----:R-:W3:Y:S04]  /*5030*/  LDL.LU R14, [R1+0x74] ;  /* 0x00007400010e7983 */ /* 0x001ee80000300800 */
[----:B------:R0:W-:Y:S04]  /*5040*/  STL [R1+0x4c], R23 ;  /* 0x00004c1701007387 */ /* 0x0001e80000100800 */
[----:B0-----:R-:W4:Y:S04]  /*5050*/  LDL.LU R23, [R1+0xfbc] ;  /* 0x000fbc0001177983 */ /* 0x001f280000300800 */
[----:B------:R0:W-:Y:S04]  /*5060*/  STL [R1+0x48], R24 ;  /* 0x0000481801007387 */ /* 0x0001e80000100800 */
[----:B0-----:R-:W2:Y:S01]  /*5070*/  LDL.LU R24, [R1+0xfb8] ;  /* 0x000fb80001187983 */ /* 0x001ea20000300800 */
[----:B------:R-:W-:-:S02]  /*5080*/  SEL R2, R28, R2, !P5 ;  /* 0x000000021c027207 */ /* 0x000fc40006800000 */
[C---:B------:R-:W-:Y:S02]  /*5090*/  SEL R4, R28.reuse, R4, !P5 ;  /* 0x000000041c047207 */ /* 0x040fe40006800000 */
[C---:B------:R-:W-:Y:S02]  /*50a0*/  SEL R7, R28.reuse, R7, !P5 ;  /* 0x000000071c077207 */ /* 0x040fe40006800000 */
[----:B---3--:R-:W-:-:S05]  /*50b0*/  SEL R14, R28, R14, !P5 ;  /* 0x0000000e1c0e7207 */ /* 0x008fca0006800000 */
[----:B------:R2:W-:Y:S02]  /*50c0*/  STL [R1+0x44], R14 ;  /* 0x0000440e01007387 */ /* 0x0005e40000100800 */
[C---:B--2---:R-:W-:Y:S02]  /*50d0*/  SEL R14, R28.reuse, R24, !P5 ;  /* 0x000000181c0e7207 */ /* 0x044fe40006800000 */
[----:B----4-:R-:W-:-:S03]  /*50e0*/  SEL R24, R28, R23, !P5 ;  /* 0x000000171c187207 */ /* 0x010fc60006800000 */
[----:B------:R0:W-:Y:S01]  /*50f0*/  STL [R1+0x40], R14 ;  /* 0x0000400e01007387 */ /* 0x0001e20000100800 */
[----:B------:R-:W-:-:S03]  /*5100*/  SEL R23, R28, R27, !P5 ;  /* 0x0000001b1c177207 */ /* 0x000fc60006800000 */
[----:B------:R-:W-:Y:S01]  /*5110*/  STL [R1+0x38], R24 ;  /* 0x0000381801007387 */ /* 0x000fe20000100800 */
[----:B0-----:R-:W-:-:S05]  /*5120*/  SEL R14, R28, R29, !P5 ;  /* 0x0000001d1c0e7207 */ /* 0x001fca0006800000 */
[----:B------:R0:W-:Y:S04]  /*5130*/  STL [R1+0x34], R14 ;  /* 0x0000340e01007387 */ /* 0x0001e80000100800 */
[----:B------:R-:W-:Y:S04]  /*5140*/  STL [R1+0x30], R23 ;  /* 0x0000301701007387 */ /* 0x000fe80000100800 */
[----:B------:R1:W-:Y:S01]  /*5150*/  STL [R1+0x2c], R2 ;  /* 0x00002c0201007387 */ /* 0x0003e20000100800 */
[C---:B0-----:R-:W-:Y:S02]  /*5160*/  SEL R14, R28.reuse, R10, !P5 ;  /* 0x0000000a1c0e7207 */ /* 0x041fe40006800000 */
[----:B------:R-:W-:-:S03]  /*5170*/  SEL R10, R28, R26, !P5 ;  /* 0x0000001a1c0a7207 */ /* 0x000fc60006800000 */
[----:B------:R-:W-:Y:S01]  /*5180*/  STL [R1+0x28], R14 ;  /* 0x0000280e01007387 */ /* 0x000fe20000100800 */
[----:B-1----:R-:W-:-:S03]  /*5190*/  SEL R2, R28, R18, !P5 ;  /* 0x000000121c027207 */ /* 0x002fc60006800000 */
[----:B------:R0:W-:Y:S04]  /*51a0*/  STL [R1+0x24], R10 ;  /* 0x0000240a01007387 */ /* 0x0001e80000100800 */
[----:B------:R1:W-:Y:S04]  /*51b0*/  STL [R1+0x20], R2 ;  /* 0x0000200201007387 */ /* 0x0003e80000100800 */
[----:B------:R2:W-:Y:S01]  /*51c0*/  STL [R1+0x1c], R4 ;  /* 0x00001c0401007387 */ /* 0x0005e20000100800 */
[----:B0-----:R-:W0:Y:S01]  /*51d0*/  LDC R10, c[0x0][0x23c] ;  /* 0x00008f00ff0a7b82 */ /* 0x001e220000000800 */
[----:B-1----:R-:W-:-:S02]  /*51e0*/  SEL R2, R28, R11, !P5 ;  /* 0x0000000b1c027207 */ /* 0x002fc40006800000 */
[----:B------:R-:W-:Y:S01]  /*51f0*/  STL [R1+0x18], R7 ;  /* 0x0000180701007387 */ /* 0x000fe20000100800 */
[----:B--2---:R-:W-:-:S03]  /*5200*/  SEL R4, R28, R13, !P5 ;  /* 0x0000000d1c047207 */ /* 0x004fc60006800000 */
[----:B------:R-:W-:Y:S01]  /*5210*/  STL [R1+0x14], R2 ;  /* 0x0000140201007387 */ /* 0x000fe20000100800 */
[----:B------:R-:W1:Y:S03]  /*5220*/  LDC R11, c[0x0][0x23c] ;  /* 0x00008f00ff0b7b82 */ /* 0x000e660000000800 */
[----:B------:R2:W-:Y:S04]  /*5230*/  STL [R1+0x10], R4 ;  /* 0x0000100401007387 */ /* 0x0005e80000100800 */
[----:B--2---:R-:W2:Y:S01]  /*5240*/  LDL.LU R4, [R1+0xf0] ;  /* 0x0000f00001047983 */ /* 0x004ea20000300800 */
[C---:B------:R-:W-:Y:S02]  /*5250*/  SEL R7, R28.reuse, R21, !P5 ;  /* 0x000000151c077207 */ /* 0x040fe40006800000 */
[----:B------:R-:W-:-:S03]  /*5260*/  SEL R2, R28, R22, !P5 ;  /* 0x000000161c027207 */ /* 0x000fc60006800000 */
[----:B------:R-:W-:Y:S04]  /*5270*/  STL [R1+0xc], R7 ;  /* 0x00000c0701007387 */ /* 0x000fe80000100800 */
[----:B------:R-:W3:Y:S04]  /*5280*/  LDL.LU R13, [R1+0x7c] ;  /* 0x00007c00010d7983 */ /* 0x000ee80000300800 */
[----:B------:R4:W-:Y:S01]  /*5290*/  STL [R1+0x8], R2 ;  /* 0x0000080201007387 */ /* 0x0009e20000100800 */
[C---:B------:R-:W-:Y:S02]  /*52a0*/  SEL R27, R28.reuse, R15, !P5 ;  /* 0x0000000f1c1b7207 */ /* 0x040fe40006800000 */
[C---:B------:R-:W-:Y:S01]  /*52b0*/  SEL R26, R28.reuse, R25, !P5 ;  /* 0x000000191c1a7207 */ /* 0x040fe20006800000 */
[----:B------:R-:W3:Y:S01]  /*52c0*/  LDL.LU R14, [R1+0x88] ;  /* 0x00008800010e7983 */ /* 0x000ee20000300800 */
[----:B------:R-:W-:-:S02]  /*52d0*/  SEL R29, R28, R5, !P5 ;  /* 0x000000051c1d7207 */ /* 0x000fc40006800000 */
[C---:B------:R-:W-:Y:S01]  /*52e0*/  SEL R18, R28.reuse, R6, !P5 ;  /* 0x000000061c127207 */ /* 0x040fe20006800000 */
[----:B------:R-:W3:Y:S01]  /*52f0*/  LDL.LU R15, [R1+0x94] ;  /* 0x00009400010f7983 */ /* 0x000ee20000300800 */
[----:B----4-:R-:W4:Y:S01]  /*5300*/  S2R R2, SR_TID.X ;  /* 0x0000000000027919 */ /* 0x010f220000002100 */
[C---:B------:R-:W-:Y:S02]  /*5310*/  SEL R21, R28.reuse, R8, !P5 ;  /* 0x000000081c157207 */ /* 0x040fe40006800000 */
[C---:B------:R-:W-:Y:S01]  /*5320*/  SEL R22, R28.reuse, R9, !P5 ;  /* 0x000000091c167207 */ /* 0x040fe20006800000 */
[----:B------:R0:W-:Y:S01]  /*5330*/  STL [R1+0xf44], R27 ;  /* 0x000f441b01007387 */ /* 0x0001e20000100800 */
[C---:B------:R-:W-:Y:S01]  /*5340*/  SEL R23, R28.reuse, R12, !P5 ;  /* 0x0000000c1c177207 */ /* 0x040fe20006800000 */
[----:B------:R-:W-:Y:S01]  /*5350*/  @!P3 IMAD.MOV R17, RZ, RZ, -R17 ;  /* 0x000000ffff11b224 */ /* 0x000fe200078e0a11 */
[C---:B------:R-:W-:Y:S02]  /*5360*/  SEL R24, R28.reuse, R0, !P5 ;  /* 0x000000001c187207 */ /* 0x040fe40006800000 */
[C---:B------:R-:W-:Y:S01]  /*5370*/  SEL R25, R28.reuse, R3, !P5 ;  /* 0x000000031c197207 */ /* 0x040fe20006800000 */
[----:B0-----:R-:W3:Y:S01]  /*5380*/  LDL.LU R27, [R1+0x60] ;  /* 0x00006000011b7983 */ /* 0x001ee20000300800 */
[----:B------:R-:W-:-:S03]  /*5390*/  SEL R20, R28, R20, !P5 ;  /* 0x000000141c147207 */ /* 0x000fc60006800000 */
[----:B------:R-:W-:Y:S01]  /*53a0*/  STL [R1+0xf48], R26 ;  /* 0x000f481a01007387 */ /* 0x000fe20000100800 */
[----:B------:R-:W-:-:S03]  /*53b0*/  SEL R16, R28, R16, !P5 ;  /* 0x000000101c107207 */ /* 0x000fc60006800000 */
[----:B------:R-:W-:Y:S01]  /*53c0*/  STL [R1+0xf4c], R29 ;  /* 0x000f4c1d01007387 */ /* 0x000fe20000100800 */
[----:B------:R-:W-:-:S03]  /*53d0*/  SEL R19, R28, R19, !P5 ;  /* 0x000000131c137207 */ /* 0x000fc60006800000 */
[----:B------:R-:W-:Y:S01]  /*53e0*/  STL [R1+0xf50], R18 ;  /* 0x000f501201007387 */ /* 0x000fe20000100800 */
[C---:B----4-:R-:W-:Y:S02]  /*53f0*/  LOP3.LUT R7, R2.reuse, 0x3f, RZ, 0xc0, !PT ;  /* 0x0000003f02077812 */ /* 0x050fe400078ec0ff */
[----:B------:R-:W-:Y:S01]  /*5400*/  LOP3.LUT R2, R2, 0x3f, RZ, 0xc0, !PT ;  /* 0x0000003f02027812 */ /* 0x000fe200078ec0ff */
[----:B------:R-:W-:Y:S02]  /*5410*/  STL [R1+0xf54], R21 ;  /* 0x000f541501007387 */ /* 0x000fe40000100800 */
[----:B-1----:R-:W-:Y:S02]  /*5420*/  IMAD R7, R7, R11, RZ ;  /* 0x0000000b07077224 */ /* 0x002fe400078e02ff */
[----:B------:R-:W-:Y:S01]  /*5430*/  STL [R1+0xf58], R22 ;  /* 0x000f581601007387 */ /* 0x000fe20000100800 */
[----:B------:R-:W-:Y:S01]  /*5440*/  SEL R17, R28, R17, !P5 ;  /* 0x000000111c117207 */ /* 0x000fe20006800000 */
[----:B------:R-:W-:-:S02]  /*5450*/  IMAD R2, R2, R10, RZ ;  /* 0x0000000a02027224 */ /* 0x000fc400078e02ff */
[----:B------:R-:W-:Y:S01]  /*5460*/  STL [R1+0xf5c], R23 ;  /* 0x000f5c1701007387 */ /* 0x000fe20000100800 */
[----:B------:R-:W-:-:S03]  /*5470*/  LEA.HI.X.SX32 R0, R7, UR5, 0x1, P0 ;  /* 0x0000000507007c11 */ /* 0x000fc600080f0eff */
[----:B------:R0:W-:Y:S01]  /*5480*/  STL [R1+0xf60], R24 ;  /* 0x000f601801007387 */ /* 0x0001e20000100800 */
[----:B------:R-:W-:-:S03]  /*5490*/  IMAD R2, R10, 0x40, R2 ;  /* 0x000000400a027824 */ /* 0x000fc600078e0202 */
[----:B------:R-:W-:Y:S04]  /*54a0*/  STL [R1+0xf64], R25 ;  /* 0x000f641901007387 */ /* 0x000fe80000100800 */
[----:B------:R-:W-:Y:S04]  /*54b0*/  STL [R1+0xf68], R20 ;  /* 0x000f681401007387 */ /* 0x000fe80000100800 */
[----:B------:R-:W-:Y:S04]  /*54c0*/  STL [R1+0xf6c], R16 ;  /* 0x000f6c1001007387 */ /* 0x000fe80000100800 */
[----:B------:R-:W-:Y:S04]  /*54d0*/  STL [R1+0xf70], R19 ;  /* 0x000f701301007387 */ /* 0x000fe80000100800 */
[----:B------:R-:W-:Y:S01]  /*54e0*/  STL [R1+0xf74], R17 ;  /* 0x000f741101007387 */ /* 0x000fe20000100800 */
[----:B------:R-:W-:Y:S01]  /*54f0*/  LEA.HI.X.SX32 R2, R2, UR5, 0x1, P6 ;  /* 0x0000000502027c11 */ /* 0x000fe2000b0f0eff */
[----:B------:R-:W-:-:S02]  /*5500*/  ULDC UR5, c[0x0][0x240] ;  /* 0x0000900000057ab9 */ /* 0x000fc40000000800 */
[----:B------:R-:W4:Y:S04]  /*5510*/  LDL.LU R7, [R1+0x98] ;  /* 0x0000980001077983 */ /* 0x000f280000300800 */
[----:B------:R-:W4:Y:S04]  /*5520*/  LDL.LU R10, [R1+0xa0] ;  /* 0x0000a000010a7983 */ /* 0x000f280000300800 */
[----:B------:R2:W-:Y:S04]  /*5530*/  STL [R1+0xeb8], R0 ;  /* 0x000eb80001007387 */ /* 0x0005e80000100800 */
[----:B------:R-:W4:Y:S04]  /*5540*/  LDL.LU R9, [R1+0xa4] ;  /* 0x0000a40001097983 */ /* 0x000f280000300800 */
[----:B0-----:R-:W4:Y:S04]  /*5550*/  LDL.LU R24, [R1+0xb0] ;  /* 0x0000b00001187983 */ /* 0x001f280000300800 */
[----:B------:R-:W4:Y:S04]  /*5560*/  LDL.LU R5, [R1+0xb4] ;  /* 0x0000b40001057983 */ /* 0x000f280000300800 */
[----:B------:R-:W4:Y:S04]  /*5570*/  LDL.LU R6, [R1+0xc0] ;  /* 0x0000c00001067983 */ /* 0x000f280000300800 */
[----:B------:R-:W4:Y:S04]  /*5580*/  LDL.LU R11, [R1+0xc4] ;  /* 0x0000c400010b7983 */ /* 0x000f280000300800 */
[----:B------:R-:W-:Y:S01]  /*5590*/  STL [R1+0xec4], R2 ;  /* 0x000ec40201007387 */ /* 0x000fe20000100800 */
[----:B--2---:R-:W-:-:S03]  /*55a0*/  IMAD R0, R4, UR4, RZ ;  /* 0x0000000404007c24 */ /* 0x004fc6000f8e02ff */
[----:B------:R-:W2:Y:S04]  /*55b0*/  LDL.LU R4, [R1+0xcc] ;  /* 0x0000cc0001047983 */ /* 0x000ea80000300800 */
[----:B------:R0:W-:Y:S04]  /*55c0*/  STL [R1+0x13c], R0 ;  /* 0x00013c0001007387 */ /* 0x0001e80000100800 */
[----:B------:R-:W2:Y:S04]  /*55d0*/  LDL.LU R8, [R1+0xec] ;  /* 0x0000ec0001087983 */ /* 0x000ea80000300800 */
[----:B------:R-:W0:Y:S04]  /*55e0*/  LDL.LU R23, [R1+0xe8] ;  /* 0x0000e80001177983 */ /* 0x000e280000300800 */
[----:B------:R-:W2:Y:S04]  /*55f0*/  LDL.LU R22, [R1+0xe4] ;  /* 0x0000e40001167983 */ /* 0x000ea80000300800 */
[----:B------:R-:W2:Y:S04]  /*5600*/  LDL.LU R21, [R1+0xe0] ;  /* 0x0000e00001157983 */ /* 0x000ea80000300800 */
[----:B------:R-:W2:Y:S04]  /*5610*/  LDL.LU R18, [R1+0xdc] ;  /* 0x0000dc0001127983 */ /* 0x000ea80000300800 */
[----:B------:R-:W2:Y:S01]  /*5620*/  LDL.LU R29, [R1+0xd8] ;  /* 0x0000d800011d7983 */ /* 0x000ea20000300800 */
[----:B---3--:R-:W-:-:S02]  /*5630*/  IMAD R13, R13, UR5, RZ ;  /* 0x000000050d0d7c24 */ /* 0x008fc4000f8e02ff */
[----:B------:R-:W-:Y:S02]  /*5640*/  IMAD R14, R14, UR5, RZ ;  /* 0x000000050e0e7c24 */ /* 0x000fe4000f8e02ff */
[----:B------:R-:W-:Y:S02]  /*5650*/  IMAD R15, R15, UR5, RZ ;  /* 0x000000050f0f7c24 */ /* 0x000fe4000f8e02ff */
[----:B------:R-:W-:-:S05]  /*5660*/  IMAD R12, R27, UR5, RZ ;  /* 0x000000051b0c7c24 */ /* 0x000fca000f8e02ff */
[----:B------:R-:W-:Y:S04]  /*5670*/  STL [R1+0xf78], R12 ;  /* 0x000f780c01007387 */ /* 0x000fe80000100800 */
[----:B------:R-:W3:Y:S04]  /*5680*/  LDL.LU R26, [R1+0xd4] ;  /* 0x0000d400011a7983 */ /* 0x000ee80000300800 */
[----:B------:R-:W3:Y:S04]  /*5690*/  LDL.LU R27, [R1+0xd0] ;  /* 0x0000d000011b7983 */ /* 0x000ee80000300800 */
[----:B------:R-:W-:Y:S04]  /*56a0*/  STL [R1+0xf7c], R13 ;  /* 0x000f7c0d01007387 */ /* 0x000fe80000100800 */
[----:B------:R-:W-:Y:S04]  /*56b0*/  STL [R1+0xf80], R14 ;  /* 0x000f800e01007387 */ /* 0x000fe80000100800 */
[----:B------:R-:W-:Y:S01]  /*56c0*/  STL [R1+0xf84], R15 ;  /* 0x000f840f01007387 */ /* 0x000fe20000100800 */
[----:B----4-:R-:W-:-:S02]  /*56d0*/  IMAD R7, R7, UR5, RZ ;  /* 0x0000000507077c24 */ /* 0x010fc4000f8e02ff */
[----:B------:R-:W-:-:S03]  /*56e0*/  IMAD R10, R10, UR5, RZ ;  /* 0x000000050a0a7c24 */ /* 0x000fc6000f8e02ff */
[----:B------:R-:W-:Y:S01]  /*56f0*/  STL [R1+0xf88], R7 ;  /* 0x000f880701007387 */ /* 0x000fe20000100800 */
[----:B------:R-:W-:-:S03]  /*5700*/  IMAD R9, R9, UR5, RZ ;  /* 0x0000000509097c24 */ /* 0x000fc6000f8e02ff */
[----:B------:R-:W-:Y:S01]  /*5710*/  STL [R1+0xf8c], R10 ;  /* 0x000f8c0a01007387 */ /* 0x000fe20000100800 */
[----:B------:R-:W-:-:S03]  /*5720*/  IMAD R3, R24, UR5, RZ ;  /* 0x0000000518037c24 */ /* 0x000fc6000f8e02ff */
[----:B------:R-:W-:Y:S01]  /*5730*/  STL [R1+0xf90], R9 ;  /* 0x000f900901007387 */ /* 0x000fe20000100800 */
[----:B------:R-:W-:-:S03]  /*5740*/  IMAD R5, R5, UR5, RZ ;  /* 0x0000000505057c24 */ /* 0x000fc6000f8e02ff */
[----:B------:R1:W-:Y:S01]  /*5750*/  STL [R1+0xf94], R3 ;  /* 0x000f940301007387 */ /* 0x0003e20000100800 */
[----:B------:R-:W-:-:S03]  /*5760*/  IMAD R6, R6, UR5, RZ ;  /* 0x0000000506067c24 */ /* 0x000fc6000f8e02ff */
[----:B------:R-:W-:Y:S01]  /*5770*/  STL [R1+0xf98], R5 ;  /* 0x000f980501007387 */ /* 0x000fe20000100800 */
[----:B------:R-:W-:-:S03]  /*5780*/  IMAD R11, R11, UR5, RZ ;  /* 0x000000050b0b7c24 */ /* 0x000fc6000f8e02ff */
[----:B------:R-:W-:Y:S04]  /*5790*/  STL [R1+0xf9c], R6 ;  /* 0x000f9c0601007387 */ /* 0x000fe80000100800 */
[----:B------:R-:W-:Y:S01]  /*57a0*/  STL [R1+0xfa0], R11 ;  /* 0x000fa00b01007387 */ /* 0x000fe20000100800 */
[----:B--2---:R-:W-:Y:S02]  /*57b0*/  IMAD R4, R4, UR5, RZ ;  /* 0x0000000504047c24 */ /* 0x004fe4000f8e02ff */
[----:B------:R-:W-:-:S03]  /*57c0*/  IMAD R8, R8, UR5, RZ ;  /* 0x0000000508087c24 */ /* 0x000fc6000f8e02ff */
[----:B------:R-:W-:Y:S01]  /*57d0*/  STL [R1+0xfa4], R4 ;  /* 0x000fa40401007387 */ /* 0x000fe20000100800 */
[----:B0-----:R-:W-:-:S03]  /*57e0*/  IMAD R0, R23, UR5, RZ ;  /* 0x0000000517007c24 */ /* 0x001fc6000f8e02ff */
[----:B------:R-:W-:Y:S01]  /*57f0*/  STL [R1+0xfa8], R8 ;  /* 0x000fa80801007387 */ /* 0x000fe20000100800 */
[----:B------:R-:W-:-:S03]  /*5800*/  IMAD R28, R22, UR5, RZ ;  /* 0x00000005161c7c24 */ /* 0x000fc6000f8e02ff */
[----:B------:R0:W-:Y:S01]  /*5810*/  STL [R1+0x3c], R0 ;  /* 0x00003c0001007387 */ /* 0x0001e20000100800 */
[----:B-1----:R-:W-:Y:S02]  /*5820*/  IMAD R3, R21, UR5, RZ ;  /* 0x0000000515037c24 */ /* 0x002fe4000f8e02ff */
[----:B------:R-:W-:-:S03]  /*5830*/  IMAD R2, R18, UR5, RZ ;  /* 0x0000000512027c24 */ /* 0x000fc6000f8e02ff */
[----:B------:R-:W-:Y:S01]  /*5840*/  STL [R1+0x58], R3 ;  /* 0x0000580301007387 */ /* 0x000fe20000100800 */
[----:B0-----:R-:W-:-:S03]  /*5850*/  IMAD R0, R29, UR5, RZ ;  /* 0x000000051d007c24 */ /* 0x001fc6000f8e02ff */
[----:B------:R-:W-:Y:S04]  /*5860*/  STL [R1+0x50], R28 ;  /* 0x0000501c01007387 */ /* 0x000fe80000100800 */
[----:B------:R-:W-:Y:S04]  /*5870*/  STL [R1+0x60], R2 ;  /* 0x0000600201007387 */ /* 0x000fe80000100800 */
[----:B------:R0:W-:Y:S04]  /*5880*/  STL [R1+0xfac], R28 ;  /* 0x000fac1c01007387 */ /* 0x0001e80000100800 */
[----:B------:R1:W-:Y:S04]  /*5890*/  STL [R1+0x64], R0 ;  /* 0x0000640001007387 */ /* 0x0003e80000100800 */
[----:B0-----:R-:W2:Y:S01]  /*58a0*/  LDL.LU R28, [R1+0xb8] ;  /* 0x0000b800011c7983 */ /* 0x001ea20000300800 */
[----:B---3--:R-:W-:-:S02]  /*58b0*/  IMAD R2, R26, UR5, RZ ;  /* 0x000000051a027c24 */ /* 0x008fc4000f8e02ff */
[----:B-1----:R-:W-:-:S03]  /*58c0*/  IMAD R0, R27, UR5, RZ ;  /* 0x000000051b007c24 */ /* 0x002fc6000f8e02ff */
[----:B------:R-:W-:Y:S04]  /*58d0*/  STL [R1+0x70], R2 ;  /* 0x0000700201007387 */ /* 0x000fe80000100800 */
[----:B--2---:R0:W-:Y:S04]  /*58e0*/  STL [R1+0xfb0], R28 ;  /* 0x000fb01c01007387 */ /* 0x0041e80000100800 */
[----:B------:R-:W-:Y:S04]  /*58f0*/  STL [R1+0x74], R0 ;  /* 0x0000740001007387 */ /* 0x000fe80000100800 */
[----:B0-----:R-:W2:Y:S04]  /*5900*/  LDL.LU R28, [R1+0xbc] ;  /* 0x0000bc00011c7983 */ /* 0x001ea80000300800 */
[----:B--2---:R0:W-:Y:S04]  /*5910*/  STL [R1+0xfb4], R28 ;  /* 0x000fb41c01007387 */ /* 0x0041e80000100800 */
[----:B0-----:R-:W2:Y:S04]  /*5920*/  LDL.LU R28, [R1+0xc8] ;  /* 0x0000c800011c7983 */ /* 0x001ea80000300800 */
[----:B------:R-:W3:Y:S04]  /*5930*/  LDL.LU R8, [R1+0xac] ;  /* 0x0000ac0001087983 */ /* 0x000ee80000300800 */
        /* <DEDUP_REMOVED lines=26> */
[----:B------:R-:W4:Y:S01]  /*5ae0*/  LDL.LU R0, [R1+0x8] ;  /* 0x0000080001007983 */ /* 0x000f220000300800 */
[----:B--2---:R-:W-:-:S05]  /*5af0*/  IMAD R28, R28, UR5, RZ ;  /* 0x000000051c1c7c24 */ /* 0x004fca000f8e02ff */
[----:B------:R0:W-:Y:S04]  /*5b00*/  STL [R1+0x7c], R28 ;  /* 0x00007c1c01007387 */ /* 0x0001e80000100800 */
[----:B0-----:R-:W2:Y:S02]  /*5b10*/  LDL.LU R28, [R1+0xfb4] ;  /* 0x000fb400011c7983 */ /* 0x001ea40000300800 */
[----:B--2---:R-:W-:-:S05]  /*5b20*/  IMAD R28, R28, UR5, RZ ;  /* 0x000000051c1c7c24 */ /* 0x004fca000f8e02ff */
[----:B------:R0:W-:Y:S04]  /*5b30*/  STL [R1+0x80], R28 ;  /* 0x0000801c01007387 */ /* 0x0001e80000100800 */
[----:B0-----:R-:W2:Y:S01]  /*5b40*/  LDL.LU R28, [R1+0xfb0] ;  /* 0x000fb000011c7983 */ /* 0x001ea20000300800 */
[----:B---3--:R-:W-:Y:S02]  /*5b50*/  IMAD R8, R8, UR5, RZ ;  /* 0x0000000508087c24 */ /* 0x008fe4000f8e02ff */
[----:B----4-:R-:W-:Y:S02]  /*5b60*/  IMAD R4, R4, UR5, RZ ;  /* 0x0000000504047c24 */ /* 0x010fe4000f8e02ff */
[----:B------:R-:W-:Y:S02]  /*5b70*/  IMAD R11, R11, UR5, RZ ;  /* 0x000000050b0b7c24 */ /* 0x000fe4000f8e02ff */
[----:B------:R-:W-:-:S02]  /*5b80*/  IMAD R6, R6, UR5, RZ ;  /* 0x0000000506067c24 */ /* 0x000fc4000f8e02ff */
[----:B------:R-:W-:Y:S02]  /*5b90*/  IMAD R5, R5, UR5, RZ ;  /* 0x0000000505057c24 */ /* 0x000fe4000f8e02ff */
[----:B------:R-:W-:Y:S02]  /*5ba0*/  IMAD R3, R3, UR5, RZ ;  /* 0x0000000503037c24 */ /* 0x000fe4000f8e02ff */
[----:B------:R-:W-:Y:S02]  /*5bb0*/  IMAD R9, R9, UR5, RZ ;  /* 0x0000000509097c24 */ /* 0x000fe4000f8e02ff */
[----:B------:R-:W-:Y:S02]  /*5bc0*/  IMAD R10, R10, UR5, RZ ;  /* 0x000000050a0a7c24 */ /* 0x000fe4000f8e02ff */
        /* <DEDUP_REMOVED lines=18> */
[----:B--2---:R-:W-:-:S05]  /*5cf0*/  IMAD R28, R28, UR5, RZ ;  /* 0x000000051c1c7c24 */ /* 0x004fca000f8e02ff */
[----:B------:R0:W-:Y:S04]  /*5d00*/  STL [R1+0x88], R28 ;  /* 0x0000881c01007387 */ /* 0x0001e80000100800 */
[----:B0-----:R-:W2:Y:S04]  /*5d10*/  LDL.LU R28, [R1+0xfac] ;  /* 0x000fac00011c7983 */ /* 0x001ea80000300800 */
[----:B------:R0:W-:Y:S04]  /*5d20*/  STL [R1+0x94], R8 ;  /* 0x0000940801007387 */ /* 0x0001e80000100800 */
[----:B0-----:R-:W3:Y:S04]  /*5d30*/  LDL.LU R8, [R1+0xfa8] ;  /* 0x000fa80001087983 */ /* 0x001ee80000300800 */
[----:B------:R0:W-:Y:S04]  /*5d40*/  STL [R1+0x98], R4 ;  /* 0x0000980401007387 */ /* 0x0001e80000100800 */
[----:B0-----:R-:W4:Y:S04]  /*5d50*/  LDL.LU R4, [R1+0xfa4] ;  /* 0x000fa40001047983 */ /* 0x001f280000300800 */
        /* <DEDUP_REMOVED lines=47> */
[----:B0-----:R-:W3:Y:S01]  /*6050*/  LDL.LU R27, [R1+0xf44] ;  /* 0x000f4400011b7983 */ /* 0x001ee20000300800 */
[----:B------:R-:W-:-:S05]  /*6060*/  IMAD R2, R2, UR5, RZ ;  /* 0x0000000502027c24 */ /* 0x000fca000f8e02ff */
[----:B------:R0:W-:Y:S02]  /*6070*/  STL [R1+0xfc], R2 ;  /* 0x0000fc0201007387 */ /* 0x0001e40000100800 */
[----:B0-----:R-:W-:-:S05]  /*6080*/  IMAD R2, R0, UR5, RZ ;  /* 0x0000000500027c24 */ /* 0x001fca000f8e02ff */
[----:B------:R2:W-:Y:S01]  /*6090*/  STL [R1+0x104], R2 ;  /* 0x0001040201007387 */ /* 0x0005e20000100800 */
[----:B----4-:R-:W-:Y:S02]  /*60a0*/  IMAD R18, R18, UR5, RZ ;  /* 0x0000000512127c24 */ /* 0x010fe4000f8e02ff */
[----:B--2---:R-:W-:Y:S02]  /*60b0*/  IMAD R2, R29, UR5, RZ ;  /* 0x000000051d027c24 */ /* 0x004fe4000f8e02ff */
[----:B---3--:R-:W-:Y:S02]  /*60c0*/  IMAD R0, R26, UR5, RZ ;  /* 0x000000051a007c24 */ /* 0x008fe4000f8e02ff */
[----:B------:R-:W-:-:S05]  /*60d0*/  IMAD R27, R27, UR5, RZ ;  /* 0x000000051b1b7c24 */ /* 0x000fca000f8e02ff */
[----:B------:R-:W-:Y:S04]  /*60e0*/  STL [R1+0x10c], R27 ;  /* 0x00010c1b01007387 */ /* 0x000fe80000100800 */
[----:B------:R0:W-:Y:S04]  /*60f0*/  STL [R1+0x110], R0 ;  /* 0x0001100001007387 */ /* 0x0001e80000100800 */
[----:B------:R1:W-:Y:S01]  /*6100*/  STL [R1+0x118], R2 ;  /* 0x0001180201007387 */ /* 0x0003e20000100800 */
[----:B0-----:R-:W-:-:S03]  /*6110*/  IMAD R0, R21, UR5, RZ ;  /* 0x0000000515007c24 */ /* 0x001fc6000f8e02ff */
[----:B------:R0:W-:Y:S01]  /*6120*/  STL [R1+0x11c], R18 ;  /* 0x00011c1201007387 */ /* 0x0001e20000100800 */
[----:B-1----:R-:W-:-:S03]  /*6130*/  IMAD R2, R22, UR5, RZ ;  /* 0x0000000516027c24 */ /* 0x002fc6000f8e02ff */
[----:B------:R1:W-:Y:S04]  /*6140*/  STL [R1+0x124], R0 ;  /* 0x0001240001007387 */ /* 0x0003e80000100800 */
[----:B------:R2:W-:Y:S01]  /*6150*/  STL [R1+0x128], R2 ;  /* 0x0001280201007387 */ /* 0x0005e20000100800 */
[----:B0-----:R-:W-:Y:S02]  /*6160*/  IMAD R18, R23, UR5, RZ ;  /* 0x0000000517127c24 */ /* 0x001fe4000f8e02ff */
[----:B-1----:R-:W-:-:S03]  /*6170*/  IMAD R0, R24, UR5, RZ ;  /* 0x0000000518007c24 */ /* 0x002fc6000f8e02ff */
[----:B------:R-:W-:Y:S01]  /*6180*/  STL [R1+0x130], R18 ;  /* 0x0001301201007387 */ /* 0x000fe20000100800 */
[----:B--2---:R-:W-:-:S03]  /*6190*/  IMAD R2, R25, UR5, RZ ;  /* 0x0000000519027c24 */ /* 0x004fc6000f8e02ff */
[----:B------:R-:W-:Y:S01]  /*61a0*/  STL [R1+0x138], R0 ;  /* 0x0001380001007387 */ /* 0x000fe20000100800 */
[----:B------:R-:W-:-:S03]  /*61b0*/  IMAD R27, R20, UR5, RZ ;  /* 0x00000005141b7c24 */ /* 0x000fc6000f8e02ff */
[----:B------:R-:W-:Y:S04]  /*61c0*/  STL [R1+0x140], R2 ;  /* 0x0001400201007387 */ /* 0x000fe80000100800 */
[----:B------:R0:W-:Y:S01]  /*61d0*/  STL [R1+0xec8], R2 ;  /* 0x000ec80201007387 */ /* 0x0001e20000100800 */
[----:B------:R-:W-:-:S03]  /*61e0*/  IMAD R26, R16, UR5, RZ ;  /* 0x00000005101a7c24 */ /* 0x000fc6000f8e02ff */
[----:B------:R-:W-:Y:S01]  /*61f0*/  STL [R1+0x148], R27 ;  /* 0x0001481b01007387 */ /* 0x000fe20000100800 */
[----:B0-----:R-:W-:-:S03]  /*6200*/  IMAD R2, R17, UR5, RZ ;  /* 0x0000000511027c24 */ /* 0x001fc6000f8e02ff */
[----:B------:R-:W-:Y:S04]  /*6210*/  STL [R1+0xecc], R27 ;  /* 0x000ecc1b01007387 */ /* 0x000fe80000100800 */
[----:B------:R0:W-:Y:S01]  /*6220*/  STL [R1+0x15c], R2 ;  /* 0x00015c0201007387 */ /* 0x0001e20000100800 */
[----:B------:R-:W-:-:S03]  /*6230*/  IMAD R0, R19, UR5, RZ ;  /* 0x0000000513007c24 */ /* 0x000fc6000f8e02ff */
[----:B------:R-:W-:Y:S01]  /*6240*/  STL [R1+0xed0], R12 ;  /* 0x000ed00c01007387 */ /* 0x000fe20000100800 */
[----:B0-----:R-:W-:-:S03]  /*6250*/  SHF.R.S32.HI R2, RZ, 0x1f, R12 ;  /* 0x0000001fff027819 */ /* 0x001fc6000001140c */
[----:B------:R-:W-:Y:S04]  /*6260*/  STL [R1+0x14c], R26 ;  /* 0x00014c1a01007387 */ /* 0x000fe80000100800 */
[----:B------:R0:W-:Y:S04]  /*6270*/  STL [R1+0x8], R2 ;  /* 0x0000080201007387 */ /* 0x0001e80000100800 */
[----:B------:R-:W-:Y:S01]  /*6280*/  STL [R1+0xed4], R26 ;  /* 0x000ed41a01007387 */ /* 0x000fe20000100800 */
[----:B0-----:R-:W-:-:S03]  /*6290*/  SHF.R.S32.HI R2, RZ, 0x1f, R13 ;  /* 0x0000001fff027819 */ /* 0x001fc6000001140d */
[----:B------:R-:W-:Y:S04]  /*62a0*/  STL [R1+0xed8], R13 ;  /* 0x000ed80d01007387 */ /* 0x000fe80000100800 */
[----:B------:R-:W-:Y:S04]  /*62b0*/  STL [R1+0x154], R0 ;  /* 0x0001540001007387 */ /* 0x000fe80000100800 */
[----:B------:R0:W-:Y:S01]  /*62c0*/  STL [R1+0x4], R2 ;  /* 0x0000040201007387 */ /* 0x0001e20000100800 */
[----:B------:R-:W-:-:S03]  /*62d0*/  SHF.R.S32.HI R29, RZ, 0x1f, R15 ;  /* 0x0000001fff1d7819 */ /* 0x000fc6000001140f */
[----:B------:R1:W-:Y:S04]  /*62e0*/  STL [R1+0xedc], R0 ;  /* 0x000edc0001007387 */ /* 0x0003e80000100800 */
[----:B------:R-:W2:Y:S01]  /*62f0*/  LDL R25, [R1+0x3c] ;  /* 0x00003c0001197983 */ /* 0x000ea20000100800 */
[----:B0-----:R-:W-:-:S03]  /*6300*/  SHF.R.S32.HI R2, RZ, 0x1f, R14 ;  /* 0x0000001fff027819 */ /* 0x001fc6000001140e */
[----:B-1----:R-:W3:Y:S01]  /*6310*/  LDL R0, [R1+0x88] ;  /* 0x0000880001007983 */ /* 0x002ee20000100800 */
[----:B------:R-:W-:-:S03]  /*6320*/  SHF.R.S32.HI R16, RZ, 0x1f, R7 ;  /* 0x0000001fff107819 */ /* 0x000fc60000011407 */
[----:B------:R0:W-:Y:S04]  /*6330*/  STL [R1], R2 ;  /* 0x0000000201007387 */ /* 0x0001e80000100800 */
[----:B------:R-:W4:Y:S04]  /*6340*/  LDL R13, [R1+0x94] ;  /* 0x00009400010d7983 */ /* 0x000f280000100800 */
[----:B------:R-:W4:Y:S04]  /*6350*/  LDL R26, [R1+0x98] ;  /* 0x00009800011a7983 */ /* 0x000f280000100800 */
[----:B------:R-:W4:Y:S04]  /*6360*/  LDL R12, [R1+0x9c] ;  /* 0x00009c00010c7983 */ /* 0x000f280000100800 */
[----:B------:R-:W4:Y:S04]  /*6370*/  LDL R27, [R1+0x90] ;  /* 0x00009000011b7983 */ /* 0x000f280000100800 */
[----:B0-----:R-:W4:Y:S04]  /*6380*/  LDL R2, [R1+0x8c] ;  /* 0x00008c0001027983 */ /* 0x001f280000100800 */
[----:B------:R0:W-:Y:S01]  /*6390*/  STL [R1+0xee0], R14 ;  /* 0x000ee00e01007387 */ /* 0x0001e20000100800 */
[----:B------:R-:W-:-:S03]  /*63a0*/  SHF.R.S32.HI R17, RZ, 0x1f, R10 ;  /* 0x0000001fff117819 */ /* 0x000fc6000001140a */
[----:B0-----:R-:W3:Y:S04]  /*63b0*/  LDL R14, [R1+0x80] ;  /* 0x00008000010e7983 */ /* 0x001ee80000100800 */
[----:B------:R0:W-:Y:S04]  /*63c0*/  STL [R1+0xee8], R29 ;  /* 0x000ee81d01007387 */ /* 0x0001e80000100800 */
[----:B0-----:R-:W4:Y:S04]  /*63d0*/  LDL R29, [R1+0x7c] ;  /* 0x00007c00011d7983 */ /* 0x001f280000100800 */
[----:B------:R0:W-:Y:S04]  /*63e0*/  STL [R1+0xee4], R15 ;  /* 0x000ee40f01007387 */ /* 0x0001e80000100800 */
        /* <DEDUP_REMOVED lines=8> */
[----:B0-----:R-:W4:Y:S01]  /*6470*/  LDL R10, [R1+0x58] ;  /* 0x00005800010a7983 */ /* 0x001f220000100800 */
[----:B------:R-:W-:-:S02]  /*6480*/  SHF.R.S32.HI R18, RZ, 0x1f, R9 ;  /* 0x0000001fff127819 */ /* 0x000fc40000011409 */
[----:B------:R-:W-:Y:S02]  /*6490*/  SHF.R.S32.HI R19, RZ, 0x1f, R3 ;  /* 0x0000001fff137819 */ /* 0x000fe40000011403 */
[----:B------:R-:W-:Y:S01]  /*64a0*/  SHF.R.S32.HI R20, RZ, 0x1f, R5 ;  /* 0x0000001fff147819 */ /* 0x000fe20000011405 */
[----:B------:R-:W-:Y:S01]  /*64b0*/  STL [R1+0xf00], R18 ;  /* 0x000f001201007387 */ /* 0x000fe20000100800 */
[----:B------:R-:W-:-:S03]  /*64c0*/  SHF.R.S32.HI R21, RZ, 0x1f, R6 ;  /* 0x0000001fff157819 */ /* 0x000fc60000011406 */
[----:B------:R-:W-:Y:S01]  /*64d0*/  STL [R1+0xefc], R9 ;  /* 0x000efc0901007387 */ /* 0x000fe20000100800 */
[----:B------:R-:W-:-:S03]  /*64e0*/  SHF.R.S32.HI R22, RZ, 0x1f, R11 ;  /* 0x0000001fff167819 */ /* 0x000fc6000001140b */
[----:B------:R-:W-:Y:S01]  /*64f0*/  STL [R1+0xf08], R19 ;  /* 0x000f081301007387 */ /* 0x000fe20000100800 */
[----:B------:R-:W-:-:S03]  /*6500*/  SHF.R.S32.HI R23, RZ, 0x1f, R4 ;  /* 0x0000001fff177819 */ /* 0x000fc60000011404 */
[----:B------:R3:W-:Y:S01]  /*6510*/  STL [R1+0xf04], R3 ;  /* 0x000f040301007387 */ /* 0x0007e20000100800 */
[----:B------:R-:W-:-:S03]  /*6520*/  SHF.R.S32.HI R24, RZ, 0x1f, R8 ;  /* 0x0000001fff187819 */ /* 0x000fc60000011408 */
[----:B------:R-:W-:Y:S04]  /*6530*/  STL [R1+0xf10], R20 ;  /* 0x000f101401007387 */ /* 0x000fe80000100800 */
[----:B------:R-:W-:Y:S04]  /*6540*/  STL [R1+0xf0c], R5 ;  /* 0x000f0c0501007387 */ /* 0x000fe80000100800 */
[----:B------:R-:W-:Y:S01]  /*6550*/  STL [R1+0xf18], R21 ;  /* 0x000f181501007387 */ /* 0x000fe20000100800 */
[----:B------:R-:W-:-:S03]  /*6560*/  SHF.R.S32.HI R28, RZ, 0x1f, R28 ;  /* 0x0000001fff1c7819 */ /* 0x000fc6000001141c */
[----:B------:R-:W-:Y:S04]  /*6570*/  STL [R1+0xf14], R6 ;  /* 0x000f140601007387 */ /* 0x000fe80000100800 */
[----:B------:R-:W-:Y:S04]  /*6580*/  STL [R1+0xf20], R22 ;  /* 0x000f201601007387 */ /* 0x000fe80000100800 */
[----:B------:R-:W-:Y:S04]  /*6590*/  STL [R1+0xf1c], R11 ;  /* 0x000f1c0b01007387 */ /* 0x000fe80000100800 */
[----:B------:R-:W-:Y:S04]  /*65a0*/  STL [R1+0xf28], R23 ;  /* 0x000f281701007387 */ /* 0x000fe80000100800 */
[----:B------:R4:W-:Y:S04]  /*65b0*/  STL [R1+0xf24], R4 ;  /* 0x000f240401007387 */ /* 0x0009e80000100800 */
[----:B------:R-:W-:Y:S04]  /*65c0*/  STL [R1+0xf30], R24 ;  /* 0x000f301801007387 */ /* 0x000fe80000100800 */
[----:B------:R-:W-:Y:S01]  /*65d0*/  STL [R1+0xf2c], R8 ;  /* 0x000f2c0801007387 */ /* 0x000fe20000100800 */
[----:B--2---:R-:W-:-:S05]  /*65e0*/  SHF.R.S32.HI R25, RZ, 0x1f, R25 ;  /* 0x0000001fff197819 */ /* 0x004fca0000011419 */
[----:B------:R-:W-:Y:S04]  /*65f0*/  STL [R1+0xf34], R25 ;  /* 0x000f341901007387 */ /* 0x000fe80000100800 */
[----:B------:R-:W-:Y:S01]  /*6600*/  STL [R1+0xf38], R28 ;  /* 0x000f381c01007387 */ /* 0x000fe20000100800 */
[----:B---3--:R-:W-:Y:S02]  /*6610*/  SHF.R.S32.HI R3, RZ, 0x1f, R7 ;  /* 0x0000001fff037819 */ /* 0x008fe40000011407 */
[----:B----4-:R-:W-:Y:S02]  /*6620*/  SHF.R.S32.HI R4, RZ, 0x1f, R17 ;  /* 0x0000001fff047819 */ /* 0x010fe40000011411 */
[----:B------:R-:W-:-:S05]  /*6630*/  SHF.R.S32.HI R5, RZ, 0x1f, R10 ;  /* 0x0000001fff057819 */ /* 0x000fca000001140a */
[----:B------:R0:W-:Y:S04]  /*6640*/  STL [R1+0xc], R5 ;  /* 0x00000c0501007387 */ /* 0x0001e80000100800 */
[----:B------:R1:W-:Y:S01]  /*6650*/  STL [R1+0x10], R4 ;  /* 0x0000100401007387 */ /* 0x0003e20000100800 */
[----:B0-----:R-:W-:-:S03]  /*6660*/  SHF.R.S32.HI R5, RZ, 0x1f, R16 ;  /* 0x0000001fff057819 */ /* 0x001fc60000011410 */
[----:B------:R0:W-:Y:S01]  /*6670*/  STL [R1+0x14], R3 ;  /* 0x0000140301007387 */ /* 0x0001e20000100800 */
[----:B-1----:R-:W-:-:S03]  /*6680*/  SHF.R.S32.HI R4, RZ, 0x1f, R15 ;  /* 0x0000001fff047819 */ /* 0x002fc6000001140f */
[----:B------:R1:W-:Y:S04]  /*6690*/  STL [R1+0x18], R5 ;  /* 0x0000180501007387 */ /* 0x0003e80000100800 */
[----:B------:R2:W-:Y:S01]  /*66a0*/  STL [R1+0x1c], R4 ;  /* 0x00001c0401007387 */ /* 0x0005e20000100800 */
[----:B0-----:R-:W-:Y:S02]  /*66b0*/  SHF.R.S32.HI R3, RZ, 0x1f, R29 ;  /* 0x0000001fff037819 */ /* 0x001fe4000001141d */
[----:B-1----:R-:W-:-:S03]  /*66c0*/  SHF.R.S32.HI R5, RZ, 0x1f, R14 ;  /* 0x0000001fff057819 */ /* 0x002fc6000001140e */
[----:B------:R0:W-:Y:S01]  /*66d0*/  STL [R1+0x20], R3 ;  /* 0x0000200301007387 */ /* 0x0001e20000100800 */
[----:B--2---:R-:W-:-:S03]  /*66e0*/  SHF.R.S32.HI R4, RZ, 0x1f, R0 ;  /* 0x0000001fff047819 */ /* 0x004fc60000011400 */
[----:B------:R-:W-:Y:S01]  /*66f0*/  STL [R1+0x24], R5 ;  /* 0x0000240501007387 */ /* 0x000fe20000100800 */
[----:B------:R-:W-:-:S03]  /*6700*/  SHF.R.S32.HI R0, RZ, 0x1f, R26 ;  /* 0x0000001fff007819 */ /* 0x000fc6000001141a */
[----:B------:R1:W-:Y:S01]  /*6710*/  STL [R1+0x28], R4 ;  /* 0x0000280401007387 */ /* 0x0003e20000100800 */
[----:B0-----:R-:W-:-:S05]  /*6720*/  SHF.R.S32.HI R3, RZ, 0x1f, R13 ;  /* 0x0000001fff037819 */ /* 0x001fca000001140d */
[----:B------:R0:W-:Y:S01]  /*6730*/  STL [R1+0x2c], R3 ;  /* 0x00002c0301007387 */ /* 0x0001e20000100800 */
[----:B-1----:R-:W-:-:S03]  /*6740*/  SHF.R.S32.HI R4, RZ, 0x1f, R12 ;  /* 0x0000001fff047819 */ /* 0x002fc6000001140c */
[----:B------:R1:W-:Y:S04]  /*6750*/  STL [R1+0x30], R0 ;  /* 0x0000300001007387 */ /* 0x0003e80000100800 */
[----:B------:R-:W-:Y:S04]  /*6760*/  STL [R1+0x34], R4 ;  /* 0x0000340401007387 */ /* 0x000fe80000100800 */
[----:B------:R-:W2:Y:S01]  /*6770*/  LDL R28, [R1+0x6c] ;  /* 0x00006c00011c7983 */ /* 0x000ea20000100800 */
[----:B0-----:R-:W-:Y:S02]  /*6780*/  SHF.R.S32.HI R3, RZ, 0x1f, R27 ;  /* 0x0000001fff037819 */ /* 0x001fe4000001141b */
[----:B-1----:R-:W-:-:S03]  /*6790*/  SHF.R.S32.HI R0, RZ, 0x1f, R2 ;  /* 0x0000001fff007819 */ /* 0x002fc60000011402 */
[----:B------:R-:W-:Y:S04]  /*67a0*/  STL [R1+0x38], R3 ;  /* 0x0000380301007387 */ /* 0x000fe80000100800 */
[----:B--2---:R0:W-:Y:S04]  /*67b0*/  STL [R1+0xf3c], R28 ;  /* 0x000f3c1c01007387 */ /* 0x0041e80000100800 */
[----:B------:R-:W-:Y:S04]  /*67c0*/  STL [R1+0x40], R0 ;  /* 0x0000400001007387 */ /* 0x000fe80000100800 */
[----:B0-----:R-:W2:Y:S04]  /*67d0*/  LDL R28, [R1+0x78] ;  /* 0x00007800011c7983 */ /* 0x001ea80000100800 */
[----:B--2---:R0:W-:Y:S04]  /*67e0*/  STL [R1+0xf40], R28 ;  /* 0x000f401c01007387 */ /* 0x0041e80000100800 */
[----:B------:R-:W2:Y:S04]  /*67f0*/  LDL R25, [R1+0x68] ;  /* 0x0000680001197983 */ /* 0x000ea80000100800 */
[----:B------:R-:W3:Y:S04]  /*6800*/  LDL R24, [R1+0x5c] ;  /* 0x00005c0001187983 */ /* 0x000ee80000100800 */
[----:B0-----:R-:W4:Y:S04]  /*6810*/  LDL R28, [R1+0x84] ;  /* 0x00008400011c7983 */ /* 0x001f280000100800 */
[----:B------:R-:W3:Y:S04]  /*6820*/  LDL R8, [R1+0x54] ;  /* 0x0000540001087983 */ /* 0x000ee80000100800 */
        /* <DEDUP_REMOVED lines=24> */
[----:B------:R-:W3:Y:S01]  /*69b0*/  LDL R2, [R1+0x138] ;  /* 0x0001380001027983 */ /* 0x000ee20000100800 */
[----:B----4-:R-:W-:-:S05]  /*69c0*/  SHF.R.S32.HI R28, RZ, 0x1f, R28 ;  /* 0x0000001fff1c7819 */ /* 0x010fca000001141c */
[----:B------:R0:W-:Y:S04]  /*69d0*/  STL [R1+0x44], R28 ;  /* 0x0000441c01007387 */ /* 0x0001e80000100800 */
[----:B0-----:R-:W4:Y:S02]  /*69e0*/  LDL.LU R28, [R1+0xf40] ;  /* 0x000f4000011c7983 */ /* 0x001f240000300800 */
[----:B----4-:R-:W-:-:S05]  /*69f0*/  SHF.R.S32.HI R28, RZ, 0x1f, R28 ;  /* 0x0000001fff1c7819 */ /* 0x010fca000001141c */
[----:B------:R0:W-:Y:S04]  /*6a00*/  STL [R1+0x48], R28 ;  /* 0x0000481c01007387 */ /* 0x0001e80000100800 */
[----:B0-----:R-:W4:Y:S01]  /*6a10*/  LDL.LU R28, [R1+0xf3c] ;  /* 0x000f3c00011c7983 */ /* 0x001f220000300800 */
[----:B--2---:R-:W-:Y:S02]  /*6a20*/  SHF.R.S32.HI R25, RZ, 0x1f, R25 ;  /* 0x0000001fff197819 */ /* 0x004fe40000011419 */
[----:B---3--:R-:W-:Y:S02]  /*6a30*/  SHF.R.S32.HI R24, RZ, 0x1f, R24 ;  /* 0x0000001fff187819 */ /* 0x008fe40000011418 */
[----:B------:R-:W-:Y:S02]  /*6a40*/  SHF.R.S32.HI R8, RZ, 0x1f, R8 ;  /* 0x0000001fff087819 */ /* 0x000fe40000011408 */
[----:B------:R-:W-:-:S02]  /*6a50*/  SHF.R.S32.HI R23, RZ, 0x1f, R23 ;  /* 0x0000001fff177819 */ /* 0x000fc40000011417 */
[----:B------:R-:W-:Y:S02]  /*6a60*/  SHF.R.S32.HI R4, RZ, 0x1f, R4 ;  /* 0x0000001fff047819 */ /* 0x000fe40000011404 */
[----:B------:R-:W-:Y:S02]  /*6a70*/  SHF.R.S32.HI R22, RZ, 0x1f, R22 ;  /* 0x0000001fff167819 */ /* 0x000fe40000011416 */
[----:B------:R-:W-:Y:S02]  /*6a80*/  SHF.R.S32.HI R11, RZ, 0x1f, R11 ;  /* 0x0000001fff0b7819 */ /* 0x000fe4000001140b */
[----:B------:R-:W-:Y:S02]  /*6a90*/  SHF.R.S32.HI R21, RZ, 0x1f, R21 ;  /* 0x0000001fff157819 */ /* 0x000fe40000011415 */
        /* <DEDUP_REMOVED lines=20> */
[----:B----4-:R-:W-:-:S05]  /*6be0*/  SHF.R.S32.HI R28, RZ, 0x1f, R28 ;  /* 0x0000001fff1c7819 */ /* 0x010fca000001141c */
        /* <DEDUP_REMOVED lines=13> */
[----:B0-----:R-:W3:Y:S04]  /*6cc0*/  LDL.LU R22, [R1+0xf20] ;  /* 0x000f200001167983 */ /* 0x001ee80000300800 */
        /* <DEDUP_REMOVED lines=39> */
[----:B0-----:R-:W4:Y:S04]  /*6f40*/  LDL.LU R12, [R1+0xed0] ;  /* 0x000ed000010c7983 */ /* 0x001f280000300800 */
[----:B------:R0:W-:Y:S04]  /*6f50*/  STL [R1+0x184], R27 ;  /* 0x0001841b01007387 */ /* 0x0001e80000100800 */
[----:B0-----:R-:W3:Y:S04]  /*6f60*/  LDL.LU R27, [R1+0xecc] ;  /* 0x000ecc00011b7983 */ /* 0x001ee80000300800 */
[----:B------:R0:W-:Y:S04]  /*6f70*/  STL [R1+0x188], R2 ;  /* 0x0001880201007387 */ /* 0x0001e80000100800 */
[----:B0-----:R-:W4:Y:S01]  /*6f80*/  LDL.LU R2, [R1+0xec8] ;  /* 0x000ec80001027983 */ /* 0x001f220000300800 */
[----:B--2---:R-:W-:-:S02]  /*6f90*/  SHF.R.S32.HI R26, RZ, 0x1f, R26 ;  /* 0x0000001fff1a7819 */ /* 0x004fc4000001141a */
[----:B---3--:R-:W-:Y:S02]  /*6fa0*/  SHF.R.S32.HI R27, RZ, 0x1f, R27 ;  /* 0x0000001fff1b7819 */ /* 0x008fe4000001141b */
[----:B----4-:R-:W-:-:S05]  /*6fb0*/  SHF.R.S32.HI R2, RZ, 0x1f, R2 ;  /* 0x0000001fff027819 */ /* 0x010fca0000011402 */
[----:B------:R0:W-:Y:S04]  /*6fc0*/  STL [R1+0x18c], R2 ;  /* 0x00018c0201007387 */ /* 0x0001e80000100800 */
[----:B0-----:R-:W2:Y:S04]  /*6fd0*/  LDL.LU R2, [R1+0xec4] ;  /* 0x000ec40001027983 */ /* 0x001ea80000300800 */
[----:B------:R0:W-:Y:S04]  /*6fe0*/  STL [R1+0x190], R27 ;  /* 0x0001901b01007387 */ /* 0x0001e80000100800 */
[----:B0-----:R-:W3:Y:S04]  /*6ff0*/  LDL.LU R27, [R1+0xec0] ;  /* 0x000ec000011b7983 */ /* 0x001ee80000300800 */
[----:B------:R0:W-:Y:S04]  /*7000*/  STL [R1+0x194], R26 ;  /* 0x0001941a01007387 */ /* 0x0001e80000100800 */
[----:B0-----:R-:W4:Y:S01]  /*7010*/  LDL.LU R26, [R1+0xebc] ;  /* 0x000ebc00011a7983 */ /* 0x001f220000300800 */
[----:B------:R-:W-:-:S05]  /*7020*/  SHF.R.S32.HI R0, RZ, 0x1f, R0 ;  /* 0x0000001fff007819 */ /* 0x000fca0000011400 */
[----:B------:R3:W-:Y:S02]  /*7030*/  STL [R1+0x198], R0 ;  /* 0x0001980001007387 */ /* 0x0007e40000100800 */
[----:B---3--:R-:W-:-:S05]  /*7040*/  IADD3 R0, P4, R12, R27, RZ ;  /* 0x0000001b0c007210 */ /* 0x008fca0007f9e0ff */
[----:B------:R4:W-:Y:S02]  /*7050*/  STL [R1+0xdb8], R0 ;  /* 0x000db80001007387 */ /* 0x0009e40000100800 */
[----:B----4-:R-:W-:Y:S02]  /*7060*/  IADD3 R0, P3, R12, R26, RZ ;  /* 0x0000001a0c007210 */ /* 0x010fe40007f7e0ff */
[----:B------:R-:W3:Y:S04]  /*7070*/  LDL.LU R12, [R1] ;  /* 0x00000000010c7983 */ /* 0x000ee80000300800 */
[----:B------:R0:W-:Y:S02]  /*7080*/  STL [R1+0xdb0], R0 ;  /* 0x000db00001007387 */ /* 0x0001e40000100800 */
[----:B0-----:R-:W-:-:S05]  /*7090*/  IADD3 R0, P2, R13, R27, RZ ;  /* 0x0000001b0d007210 */ /* 0x001fca0007f5e0ff */
[----:B------:R0:W-:Y:S02]  /*70a0*/  STL [R1+0xdb4], R0 ;  /* 0x000db40001007387 */ /* 0x0001e40000100800 */
[----:B0-----:R-:W-:Y:S02]  /*70b0*/  IADD3 R0, P1, R13, R26, RZ ;  /* 0x0000001a0d007210 */ /* 0x001fe40007f3e0ff */
[----:B------:R-:W4:Y:S04]  /*70c0*/  LDL.LU R13, [R1+0x4] ;  /* 0x00000400010d7983 */ /* 0x000f280000300800 */
[----:B------:R0:W-:Y:S02]  /*70d0*/  STL [R1+0xda8], R0 ;  /* 0x000da80001007387 */ /* 0x0001e40000100800 */
[----:B0-----:R-:W-:-:S05]  /*70e0*/  IADD3 R0, P0, R14, R27, RZ ;  /* 0x0000001b0e007210 */ /* 0x001fca0007f1e0ff */
[----:B------:R0:W-:Y:S02]  /*70f0*/  STL [R1+0xdac], R0 ;  /* 0x000dac0001007387 */ /* 0x0001e40000100800 */
[----:B0-----:R-:W-:Y:S02]  /*7100*/  IADD3 R0, P6, R14, R26, RZ ;  /* 0x0000001a0e007210 */ /* 0x001fe40007fde0ff */
[----:B------:R-:W2:Y:S04]  /*7110*/  LDL.LU R14, [R1+0x8] ;  /* 0x00000800010e7983 */ /* 0x000ea80000300800 */
[----:B------:R0:W-:Y:S02]  /*7120*/  STL [R1+0xda0], R0 ;  /* 0x000da00001007387 */ /* 0x0001e40000100800 */
[----:B0-----:R-:W-:-:S05]  /*7130*/  IADD3 R0, P5, R15, R27, RZ ;  /* 0x0000001b0f007210 */ /* 0x001fca0007fbe0ff */
[----:B------:R2:W-:Y:S02]  /*7140*/  STL [R1+0xda4], R0 ;  /* 0x000da40001007387 */ /* 0x0005e40000100800 */
[----:B--2---:R-:W-:-:S05]  /*7150*/  IMAD.X R0, R14, 0x1, R2, P4 ;  /* 0x000000010e007824 */ /* 0x004fca00020e0602 */
[----:B------:R0:W-:Y:S04]  /*7160*/  STL [R1+0xd9c], R0 ;  /* 0x000d9c0001007387 */ /* 0x0001e80000100800 */
[----:B0-----:R-:W2:Y:S01]  /*7170*/  LDL.LU R0, [R1+0xeb8] ;  /* 0x000eb80001007983 */ /* 0x001ea20000300800 */
[----:B------:R-:W-:-:S05]  /*7180*/  IADD3 R15, P4, R15, R26, RZ ;  /* 0x0000001a0f0f7210 */ /* 0x000fca0007f9e0ff */
[----:B------:R0:W-:Y:S01]  /*7190*/  STL [R1+0xd98], R15 ;  /* 0x000d980f01007387 */ /* 0x0001e20000100800 */
[----:B--2---:R-:W-:Y:S01]  /*71a0*/  IMAD.X R14, R14, 0x1, R0, P3 ;  /* 0x000000010e0e7824 */ /* 0x004fe200018e0600 */
[----:B0-----:R-:W-:-:S04]  /*71b0*/  IADD3 R15, P3, R7, R27, RZ ;  /* 0x0000001b070f7210 */ /* 0x001fc80007f7e0ff */
[----:B------:R4:W-:Y:S04]  /*71c0*/  STL [R1+0xd8c], R14 ;  /* 0x000d8c0e01007387 */ /* 0x0009e80000100800 */
[----:B------:R0:W-:Y:S01]  /*71d0*/  STL [R1+0xd94], R15 ;  /* 0x000d940f01007387 */ /* 0x0001e20000100800 */
[----:B----4-:R-:W-:Y:S01]  /*71e0*/  IMAD.X R14, R13, 0x1, R2, P2 ;  /* 0x000000010d0e7824 */ /* 0x010fe200010e0602 */
[----:B0-----:R-:W-:-:S04]  /*71f0*/  IADD3 R15, P2, R7, R26, RZ ;  /* 0x0000001a070f7210 */ /* 0x001fc80007f5e0ff */
[----:B------:R0:W-:Y:S04]  /*7200*/  STL [R1+0xd90], R14 ;  /* 0x000d900e01007387 */ /* 0x0001e80000100800 */
[----:B------:R-:W-:Y:S01]  /*7210*/  STL [R1+0xd88], R15 ;  /* 0x000d880f01007387 */ /* 0x000fe20000100800 */
[----:B0-----:R-:W-:Y:S01]  /*7220*/  IMAD.X R14, R13, 0x1, R0, P1 ;  /* 0x000000010d0e7824 */ /* 0x001fe200008e0600 */
[-C--:B------:R-:W-:Y:S01]  /*7230*/  IADD3 R7, P1, R10, R27.reuse, RZ ;  /* 0x0000001b0a077210 */ /* 0x080fe20007f3e0ff */
[----:B---3--:R-:W-:Y:S01]  /*7240*/  IMAD.X R13, R12, 0x1, R2, P0 ;  /* 0x000000010c0d7824 */ /* 0x008fe200000e0602 */
[----:B------:R-:W-:Y:S02]  /*7250*/  IADD3 R10, P0, R10, R26, RZ ;  /* 0x0000001a0a0a7210 */ /* 0x000fe40007f1e0ff */
[----:B------:R-:W-:Y:S04]  /*7260*/  STL [R1+0xd7c], R14 ;  /* 0x000d7c0e01007387 */ /* 0x000fe80000100800 */
[----:B------:R0:W-:Y:S04]  /*7270*/  STL [R1+0xd84], R7 ;  /* 0x000d840701007387 */ /* 0x0001e80000100800 */
[----:B------:R-:W-:Y:S01]  /*7280*/  STL [R1+0xd80], R13 ;  /* 0x000d800d01007387 */ /* 0x000fe20000100800 */
[----:B0-----:R-:W-:Y:S01]  /*7290*/  IMAD.X R7, R12, 0x1, R0, P6 ;  /* 0x000000010c077824 */ /* 0x001fe200030e0600 */
[----:B------:R-:W-:-:S02]  /*72a0*/  IADD3 R12, P6, R9, R27, RZ ;  /* 0x0000001b090c7210 */ /* 0x000fc40007fde0ff */
[----:B------:R0:W-:Y:S04]  /*72b0*/  STL [R1+0xd78], R10 ;  /* 0x000d780a01007387 */ /* 0x0001e80000100800 */
[----:B------:R1:W-:Y:S04]  /*72c0*/  STL [R1+0xd6c], R7 ;  /* 0x000d6c0701007387 */ /* 0x0003e80000100800 */
[----:B------:R-:W-:Y:S01]  /*72d0*/  STL [R1+0xd74], R12 ;  /* 0x000d740c01007387 */ /* 0x000fe20000100800 */
[----:B0-----:R-:W-:-:S03]  /*72e0*/  IMAD.X R10, R29, 0x1, R2, P5 ;  /* 0x000000011d0a7824 */ /* 0x001fc600028e0602 */
[----:B------:R-:W2:Y:S01]  /*72f0*/  LDL.LU R14, [R1+0x3c] ;  /* 0x00003c00010e7983 */ /* 0x000ea20000300800 */
[----:B-1----:R-:W-:-:S03]  /*7300*/  IADD3 R7, P5, R9, R26, RZ ;  /* 0x0000001a09077210 */ /* 0x002fc60007fbe0ff */
[----:B------:R0:W-:Y:S01]  /*7310*/  STL [R1+0xd70], R10 ;  /* 0x000d700a01007387 */ /* 0x0001e20000100800 */
[----:B------:R-:W-:-:S03]  /*7320*/  IMAD.X R9, R16, 0x1, R2, P3 ;  /* 0x0000000110097824 */ /* 0x000fc600018e0602 */
[----:B------:R1:W-:Y:S01]  /*7330*/  STL [R1+0xd68], R7 ;  /* 0x000d680701007387 */ /* 0x0003e20000100800 */
[----:B0-----:R-:W-:Y:S01]  /*7340*/  IMAD.X R10, R29, 0x1, R0, P4 ;  /* 0x000000011d0a7824 */ /* 0x001fe200020e0600 */
[----:B-1----:R-:W-:-:S04]  /*7350*/  IADD3 R7, P4, R3, R27, RZ ;  /* 0x0000001b03077210 */ /* 0x002fc80007f9e0ff */
[----:B------:R-:W-:Y:S01]  /*7360*/  STL [R1+0xd5c], R10 ;  /* 0x000d5c0a01007387 */ /* 0x000fe20000100800 */
[----:B------:R-:W-:-:S03]  /*7370*/  IADD3 R3, P3, R3, R26, RZ ;  /* 0x0000001a03037210 */ /* 0x000fc60007f7e0ff */
[----:B------:R0:W-:Y:S04]  /*7380*/  STL [R1+0xd64], R7 ;  /* 0x000d640701007387 */ /* 0x0001e80000100800 */
[----:B------:R1:W-:Y:S04]  /*7390*/  STL [R1+0xd60], R9 ;  /* 0x000d600901007387 */ /* 0x0003e80000100800 */
[----:B------:R-:W3:Y:S01]  /*73a0*/  LDL.LU R13, [R1+0x50] ;  /* 0x00005000010d7983 */ /* 0x000ee20000300800 */
[----:B0-----:R-:W-:-:S03]  /*73b0*/  IMAD.X R7, R16, 0x1, R0, P2 ;  /* 0x0000000110077824 */ /* 0x001fc600010e0600 */
[----:B------:R0:W-:Y:S01]  /*73c0*/  STL [R1+0xd58], R3 ;  /* 0x000d580301007387 */ /* 0x0001e20000100800 */
[----:B-1----:R-:W-:-:S03]  /*73d0*/  IMAD.X R9, R17, 0x1, R2, P1 ;  /* 0x0000000111097824 */ /* 0x002fc600008e0602 */
[----:B------:R1:W-:Y:S01]  /*73e0*/  STL [R1+0xd4c], R7 ;  /* 0x000d4c0701007387 */ /* 0x0003e20000100800 */
[C---:B0-----:R-:W-:Y:S02]  /*73f0*/  IADD3 R3, P2, R5.reuse, R27, RZ ;  /* 0x0000001b05037210 */ /* 0x041fe40007f5e0ff */
[----:B-1----:R-:W-:-:S03]  /*7400*/  IADD3 R7, P1, R5, R26, RZ ;  /* 0x0000001a05077210 */ /* 0x002fc60007f3e0ff */
[----:B------:R0:W-:Y:S04]  /*7410*/  STL [R1+0xd54], R3 ;  /* 0x000d540301007387 */ /* 0x0001e80000100800 */
[----:B------:R-:W-:Y:S04]  /*7420*/  STL [R1+0xd50], R9 ;  /* 0x000d500901007387 */ /* 0x000fe80000100800 */
[----:B------:R-:W-:Y:S01]  /*7430*/  STL [R1+0xd48], R7 ;  /* 0x000d480701007387 */ /* 0x000fe20000100800 */
[----:B0-----:R-:W-:-:S03]  /*7440*/  IMAD.X R3, R17, 0x1, R0, P0 ;  /* 0x0000000111037824 */ /* 0x001fc600000e0600 */
[----:B------:R-:W4:Y:S01]  /*7450*/  LDL.LU R12, [R1+0x58] ;  /* 0x00005800010c7983 */ /* 0x000f220000300800 */
[----:B------:R-:W-:-:S03]  /*7460*/  IADD3 R5, P0, R6, R27, RZ ;  /* 0x0000001b06057210 */ /* 0x000fc60007f1e0ff */
[----:B------:R0:W-:Y:S04]  /*7470*/  STL [R1+0xd3c], R3 ;  /* 0x000d3c0301007387 */ /* 0x0001e80000100800 */
[----:B------:R1:W-:Y:S01]  /*7480*/  STL [R1+0xd44], R5 ;  /* 0x000d440501007387 */ /* 0x0003e20000100800 */
[----:B0-----:R-:W-:Y:S01]  /*7490*/  IMAD.X R3, R18, 0x1, R2, P6 ;  /* 0x0000000112037824 */ /* 0x001fe200030e0602 */
[----:B-1----:R-:W-:Y:S01]  /*74a0*/  IADD3 R5, P6, R6, R26, RZ ;  /* 0x0000001a06057210 */ /* 0x002fe20007fde0ff */
[----:B------:R-:W-:-:S03]  /*74b0*/  IMAD.X R6, R18, 0x1, R0, P5 ;  /* 0x0000000112067824 */ /* 0x000fc600028e0600 */
[----:B------:R0:W-:Y:S04]  /*74c0*/  STL [R1+0xd40], R3 ;  /* 0x000d400301007387 */ /* 0x0001e80000100800 */
[----:B------:R1:W-:Y:S04]  /*74d0*/  STL [R1+0xd38], R5 ;  /* 0x000d380501007387 */ /* 0x0003e80000100800 */
[----:B------:R1:W-:Y:S04]  /*74e0*/  STL [R1+0xd2c], R6 ;  /* 0x000d2c0601007387 */ /* 0x0003e80000100800 */
[----:B------:R-:W4:Y:S01]  /*74f0*/  LDL.LU R9, [R1+0x60] ;  /* 0x0000600001097983 */ /* 0x000f220000300800 */
[----:B0-----:R-:W-:Y:S01]  /*7500*/  IADD3 R3, P5, R11, R27, RZ ;  /* 0x0000001b0b037210 */ /* 0x001fe20007fbe0ff */
[----:B-1----:R-:W-:-:S04]  /*7510*/  IMAD.X R5, R19, 0x1, R2, P4 ;  /* 0x0000000113057824 */ /* 0x002fc800020e0602 */
[----:B------:R0:W-:Y:S01]  /*7520*/  STL [R1+0xd34], R3 ;  /* 0x000d340301007387 */ /* 0x0001e20000100800 */
[----:B------:R-:W-:-:S03]  /*7530*/  IMAD.X R6, R19, 0x1, R0, P3 ;  /* 0x0000000113067824 */ /* 0x000fc600018e0600 */
[----:B------:R1:W-:Y:S01]  /*7540*/  STL [R1+0xd30], R5 ;  /* 0x000d300501007387 */ /* 0x0003e20000100800 */
[----:B0-----:R-:W-:Y:S02]  /*7550*/  IADD3 R3, P4, R11, R26, RZ ;  /* 0x0000001a0b037210 */ /* 0x001fe40007f9e0ff */
[----:B-1----:R-:W-:-:S03]  /*7560*/  IADD3 R5, P3, R4, R27, RZ ;  /* 0x0000001b04057210 */ /* 0x002fc60007f7e0ff */
[----:B------:R0:W-:Y:S04]  /*7570*/  STL [R1+0xd28], R3 ;  /* 0x000d280301007387 */ /* 0x0001e80000100800 */
[----:B------:R-:W-:Y:S04]  /*7580*/  STL [R1+0xd1c], R6 ;  /* 0x000d1c0601007387 */ /* 0x000fe80000100800 */
[----:B------:R1:W-:Y:S01]  /*7590*/  STL [R1+0xd24], R5 ;  /* 0x000d240501007387 */ /* 0x0003e20000100800 */
[----:B0-----:R-:W-:Y:S01]  /*75a0*/  IMAD.X R3, R20, 0x1, R2, P2 ;  /* 0x0000000114037824 */ /* 0x001fe200010e0602 */
[----:B------:R-:W-:-:S02]  /*75b0*/  IADD3 R4, P2, R4, R26, RZ ;  /* 0x0000001a04047210 */ /* 0x000fc40007f5e0ff */
[----:B------:R-:W4:Y:S04]  /*75c0*/  LDL.LU R10, [R1+0x64] ;  /* 0x00006400010a7983 */ /* 0x000f280000300800 */
[----:B------:R0:W-:Y:S04]  /*75d0*/  STL [R1+0xd20], R3 ;  /* 0x000d200301007387 */ /* 0x0001e80000100800 */
[----:B------:R0:W-:Y:S01]  /*75e0*/  STL [R1+0xd18], R4 ;  /* 0x000d180401007387 */ /* 0x0001e20000100800 */
[----:B-1----:R-:W-:Y:S02]  /*75f0*/  IMAD.X R5, R21, 0x1, R2, P0 ;  /* 0x0000000115057824 */ /* 0x002fe400000e0602 */
[----:B0-----:R-:W-:Y:S01]  /*7600*/  IMAD.X R3, R20, 0x1, R0, P1 ;  /* 0x0000000114037824 */ /* 0x001fe200008e0600 */
[----:B------:R-:W-:-:S04]  /*7610*/  IADD3 R4, P1, R8, R27, RZ ;  /* 0x0000001b08047210 */ /* 0x000fc80007f3e0ff */
[----:B------:R0:W-:Y:S04]  /*7620*/  STL [R1+0xd0c], R3 ;  /* 0x000d0c0301007387 */ /* 0x0001e80000100800 */
[----:B------:R1:W-:Y:S04]  /*7630*/  STL [R1+0xd14], R4 ;  /* 0x000d140401007387 */ /* 0x0003e80000100800 */
[----:B------:R1:W-:Y:S01]  /*7640*/  STL [R1+0xd10], R5 ;  /* 0x000d100501007387 */ /* 0x0003e20000100800 */
[----:B0-----:R-:W-:-:S03]  /*7650*/  IADD3 R3, P0, R8, R26, RZ ;  /* 0x0000001a08037210 */ /* 0x001fc60007f1e0ff */
[----:B------:R-:W4:Y:S01]  /*7660*/  LDL.LU R17, [R1+0x70] ;  /* 0x0000700001117983 */ /* 0x000f220000300800 */
[----:B-1----:R-:W-:-:S03]  /*7670*/  IMAD.X R4, R21, 0x1, R0, P6 ;  /* 0x0000000115047824 */ /* 0x002fc600030e0600 */
[----:B------:R-:W-:Y:S04]  /*7680*/  STL [R1+0xd08], R3 ;  /* 0x000d080301007387 */ /* 0x000fe80000100800 */
[----:B------:R0:W-:Y:S01]  /*7690*/  STL [R1+0xcf8], R4 ;  /* 0x000cf80401007387 */ /* 0x0001e20000100800 */
[----:B------:R-:W-:-:S03]  /*76a0*/  IMAD.X R5, R22, 0x1, R2, P5 ;  /* 0x0000000116057824 */ /* 0x000fc600028e0602 */
[----:B------:R-:W4:Y:S01]  /*76b0*/  LDL.LU R7, [R1+0xc] ;  /* 0x00000c0001077983 */ /* 0x000f220000300800 */
[----:B0-----:R-:W-:Y:S02]  /*76c0*/  IMAD.X R4, R22, 0x1, R0, P4 ;  /* 0x0000000116047824 */ /* 0x001fe400020e0600 */
[----:B------:R-:W-:Y:S01]  /*76d0*/  IMAD.X R6, R24, 0x1, R2, P1 ;  /* 0x0000000118067824 */ /* 0x000fe200008e0602 */
[----:B--2---:R-:W-:-:S05]  /*76e0*/  IADD3 R3, P6, R14, R27, RZ ;  /* 0x0000001b0e037210 */ /* 0x004fca0007fde0ff */
[----:B------:R0:W-:Y:S04]  /*76f0*/  STL [R1+0xd00], R3 ;  /* 0x000d000301007387 */ /* 0x0001e80000100800 */
[----:B------:R1:W-:Y:S04]  /*7700*/  STL [R1+0xcfc], R5 ;  /* 0x000cfc0501007387 */ /* 0x0003e80000100800 */
[----:B------:R-:W2:Y:S01]  /*7710*/  LDL.LU R15, [R1+0x74] ;  /* 0x00007400010f7983 */ /* 0x000ea20000300800 */
[----:B0-----:R-:W-:-:S05]  /*7720*/  IADD3 R3, P5, R14, R26, RZ ;  /* 0x0000001a0e037210 */ /* 0x001fca0007fbe0ff */
[----:B------:R3:W-:Y:S01]  /*7730*/  STL [R1+0xd04], R3 ;  /* 0x000d040301007387 */ /* 0x0007e20000100800 */
[----:B-1----:R-:W-:-:S03]  /*7740*/  IMAD.X R5, R23, 0x1, R2, P3 ;  /* 0x0000000117057824 */ /* 0x002fc600018e0602 */
[----:B------:R0:W-:Y:S04]  /*7750*/  STL [R1+0xce8], R4 ;  /* 0x000ce80401007387 */ /* 0x0001e80000100800 */
[----:B------:R-:W2:Y:S01]  /*7760*/  LDL.LU R14, [R1+0x10] ;  /* 0x00001000010e7983 */ /* 0x000ea20000300800 */
[----:B---3--:R-:W-:Y:S01]  /*7770*/  IADD3 R3, P4, R13, R27, RZ ;  /* 0x0000001b0d037210 */ /* 0x008fe20007f9e0ff */
[----:B0-----:R-:W-:-:S04]  /*7780*/  IMAD.X R4, R23, 0x1, R0, P2 ;  /* 0x0000000117047824 */ /* 0x001fc800010e0600 */
[----:B------:R0:W-:Y:S04]  /*7790*/  STL [R1+0xcf0], R3 ;  /* 0x000cf00301007387 */ /* 0x0001e80000100800 */
[----:B------:R1:W-:Y:S01]  /*77a0*/  STL [R1+0xcec], R5 ;  /* 0x000cec0501007387 */ /* 0x0003e20000100800 */
[----:B0-----:R-:W-:-:S03]  /*77b0*/  IADD3 R3, P3, R13, R26, RZ ;  /* 0x0000001a0d037210 */ /* 0x001fc60007f7e0ff */
[----:B-1----:R-:W3:Y:S04]  /*77c0*/  LDL.LU R5, [R1+0x7c] ;  /* 0x00007c0001057983 */ /* 0x002ee80000300800 */
[----:B------:R4:W-:Y:S04]  /*77d0*/  STL [R1+0xcf4], R3 ;  /* 0x000cf40301007387 */ /* 0x0009e80000100800 */
[----:B------:R0:W-:Y:S04]  /*77e0*/  STL [R1+0xcd8], R4 ;  /* 0x000cd80401007387 */ /* 0x0001e80000100800 */
[----:B------:R-:W3:Y:S01]  /*77f0*/  LDL.LU R13, [R1+0x14] ;  /* 0x00001400010d7983 */ /* 0x000ee20000300800 */
[----:B----4-:R-:W-:-:S02]  /*7800*/  IADD3 R3, P2, R12, R27, RZ ;  /* 0x0000001b0c037210 */ /* 0x010fc40007f5e0ff */
[----:B0-----:R-:W-:-:S03]  /*7810*/  IADD3 R4, P1, R12, R26, RZ ;  /* 0x0000001a0c047210 */ /* 0x001fc60007f3e0ff */
[----:B------:R0:W-:Y:S04]  /*7820*/  STL [R1+0xce0], R3 ;  /* 0x000ce00301007387 */ /* 0x0001e80000100800 */
[----:B------:R-:W-:Y:S04]  /*7830*/  STL [R1+0xcdc], R6 ;  /* 0x000cdc0601007387 */ /* 0x000fe80000100800 */
[----:B------:R-:W4:Y:S01]  /*7840*/  LDL.LU R16, [R1+0x80] ;  /* 0x0000800001107983 */ /* 0x000f220000300800 */
[----:B0-----:R-:W-:-:S03]  /*7850*/  IMAD.X R3, R24, 0x1, R0, P0 ;  /* 0x0000000118037824 */ /* 0x001fc600000e0600 */
[----:B------:R0:W-:Y:S04]  /*7860*/  STL [R1+0xce4], R4 ;  /* 0x000ce40401007387 */ /* 0x0001e80000100800 */
[----:B------:R1:W-:Y:S04]  /*7870*/  STL [R1+0xcc8], R3 ;  /* 0x000cc80301007387 */ /* 0x0003e80000100800 */
[----:B------:R-:W4:Y:S01]  /*7880*/  LDL.LU R12, [R1+0x18] ;  /* 0x00001800010c7983 */ /* 0x000f220000300800 */
[----:B0-----:R-:W-:Y:S01]  /*7890*/  IADD3 R4, P0, R9, R27, RZ ;  /* 0x0000001b09047210 */ /* 0x001fe20007f1e0ff */
[----:B-1----:R-:W-:-:S02]  /*78a0*/  IMAD.X R3, R25, 0x1, R2, P6 ;  /* 0x0000000119037824 */ /* 0x002fc400030e0602 */
[----:B------:R-:W-:Y:S02]  /*78b0*/  IMAD.X R6, R25, 0x1, R0, P5 ;  /* 0x0000000119067824 */ /* 0x000fe400028e0600 */
[----:B------:R0:W-:Y:S04]  /*78c0*/  STL [R1+0xcd0], R4 ;  /* 0x000cd00401007387 */ /* 0x0001e80000100800 */
[----:B------:R1:W-:Y:S01]  /*78d0*/  STL [R1+0xccc], R3 ;  /* 0x000ccc0301007387 */ /* 0x0003e20000100800 */
[----:B0-----:R-:W-:-:S03]  /*78e0*/  IADD3 R4, P6, R9, R26, RZ ;  /* 0x0000001a09047210 */ /* 0x001fc60007fde0ff */
[----:B-1----:R-:W4:Y:S04]  /*78f0*/  LDL.LU R3, [R1+0x88] ;  /* 0x0000880001037983 */ /* 0x002f280000300800 */
[----:B------:R0:W-:Y:S04]  /*7900*/  STL [R1+0xcd4], R4 ;  /* 0x000cd40401007387 */ /* 0x0001e80000100800 */
[----:B------:R1:W-:Y:S04]  /*7910*/  STL [R1+0xcb8], R6 ;  /* 0x000cb80601007387 */ /* 0x0003e80000100800 */
[----:B------:R-:W4:Y:S01]  /*7920*/  LDL.LU R29, [R1+0x1c] ;  /* 0x00001c00011d7983 */ /* 0x000f220000300800 */
[----:B0-----:R-:W-:Y:S01]  /*7930*/  IADD3 R4, P5, R10, R27, RZ ;  /* 0x0000001b0a047210 */ /* 0x001fe20007fbe0ff */
[----:B------:R-:W-:-:S04]  /*7940*/  IMAD.X R8, R28, 0x1, R2, P4 ;  /* 0x000000011c087824 */ /* 0x000fc800020e0602 */
[----:B------:R0:W-:Y:S01]  /*7950*/  STL [R1+0xcc0], R4 ;  /* 0x000cc00401007387 */ /* 0x0001e20000100800 */
[----:B-1----:R-:W-:-:S03]  /*7960*/  IMAD.X R6, R28, 0x1, R0, P3 ;  /* 0x000000011c067824 */ /* 0x002fc600018e0600 */
[----:B------:R-:W-:Y:S04]  /*7970*/  STL [R1+0xcbc], R8 ;  /* 0x000cbc0801007387 */ /* 0x000fe80000100800 */
[----:B------:R-:W4:Y:S01]  /*7980*/  LDL.LU R9, [R1+0x94] ;  /* 0x0000940001097983 */ /* 0x000f220000300800 */
[----:B0-----:R-:W-:-:S05]  /*7990*/  IADD3 R4, P4, R10, R26, RZ ;  /* 0x0000001a0a047210 */ /* 0x001fca0007f9e0ff */
[----:B------:R0:W-:Y:S04]  /*79a0*/  STL [R1+0xcc4], R4 ;  /* 0x000cc40401007387 */ /* 0x0001e80000100800 */
[----:B------:R1:W-:Y:S04]  /*79b0*/  STL [R1+0x9e4], R6 ;  /* 0x0009e40601007387 */ /* 0x0003e80000100800 */
[----:B------:R-:W4:Y:S01]  /*79c0*/  LDL.LU R10, [R1+0x20] ;  /* 0x00002000010a7983 */ /* 0x000f220000300800 */
[----:B0-----:R-:W-:-:S05]  /*79d0*/  IADD3 R4, P3, R17, R27, RZ ;  /* 0x0000001b11047210 */ /* 0x001fca0007f7e0ff */
[----:B------:R0:W-:Y:S01]  /*79e0*/  STL [R1+0xa04], R4 ;  /* 0x000a040401007387 */ /* 0x0001e20000100800 */
[C---:B------:R-:W-:Y:S02]  /*79f0*/  IMAD.X R8, R7.reuse, 0x1, R2, P2 ;  /* 0x0000000107087824 */ /* 0x040fe400010e0602 */
[----:B-1----:R-:W-:Y:S01]  /*7a00*/  IMAD.X R6, R7, 0x1, R0, P1 ;  /* 0x0000000107067824 */ /* 0x002fe200008e0600 */
[----:B0-----:R-:W-:Y:S02]  /*7a10*/  IADD3 R4, P2, R17, R26, RZ ;  /* 0x0000001a11047210 */ /* 0x001fe40007f5e0ff */
[----:B------:R-:W-:Y:S04]  /*7a20*/  STL [R1+0x9e8], R8 ;  /* 0x0009e80801007387 */ /* 0x000fe80000100800 */
[----:B------:R-:W4:Y:S04]  /*7a30*/  LDL.LU R17, [R1+0x98] ;  /* 0x0000980001117983 */ /* 0x000f280000300800 */
[----:B------:R2:W-:Y:S04]  /*7a40*/  STL [R1+0xa0c], R4 ;  /* 0x000a0c0401007387 */ /* 0x0005e80000100800 */
[----:B------:R-:W-:Y:S04]  /*7a50*/  STL [R1+0x9ec], R6 ;  /* 0x0009ec0601007387 */ /* 0x000fe80000100800 */
[----:B------:R-:W4:Y:S01]  /*7a60*/  LDL.LU R7, [R1+0x24] ;  /* 0x0000240001077983 */ /* 0x000f220000300800 */
[----:B--2---:R-:W-:-:S05]  /*7a70*/  IADD3 R4, P1, R15, R27, RZ ;  /* 0x0000001b0f047210 */ /* 0x004fca0007f3e0ff */
[----:B------:R0:W-:Y:S01]  /*7a80*/  STL [R1+0xa14], R4 ;  /* 0x000a140401007387 */ /* 0x0001e20000100800 */
[C---:B------:R-:W-:Y:S01]  /*7a90*/  IMAD.X R8, R14.reuse, 0x1, R2, P0 ;  /* 0x000000010e087824 */ /* 0x040fe200000e0602 */
[----:B0-----:R-:W-:Y:S01]  /*7aa0*/  IADD3 R4, P0, R15, R26, RZ ;  /* 0x0000001a0f047210 */ /* 0x001fe20007f1e0ff */
[----:B------:R-:W-:-:S03]  /*7ab0*/  IMAD.X R6, R14, 0x1, R0, P6 ;  /* 0x000000010e067824 */ /* 0x000fc600030e0600 */
[----:B------:R-:W-:Y:S04]  /*7ac0*/  STL [R1+0x9f0], R8 ;  /* 0x0009f00801007387 */ /* 0x000fe80000100800 */
[----:B------:R-:W2:Y:S04]  /*7ad0*/  LDL.LU R15, [R1+0x9c] ;  /* 0x00009c00010f7983 */ /* 0x000ea80000300800 */
[----:B------:R3:W-:Y:S04]  /*7ae0*/  STL [R1+0xa1c], R4 ;  /* 0x000a1c0401007387 */ /* 0x0007e80000100800 */
[----:B------:R0:W-:Y:S04]  /*7af0*/  STL [R1+0x9f4], R6 ;  /* 0x0009f40601007387 */ /* 0x0001e80000100800 */
[----:B------:R-:W2:Y:S01]  /*7b00*/  LDL.LU R14, [R1+0x28] ;  /* 0x00002800010e7983 */ /* 0x000ea20000300800 */
[----:B---3--:R-:W-:-:S05]  /*7b10*/  IADD3 R4, P6, R5, R27, RZ ;  /* 0x0000001b05047210 */ /* 0x008fca0007fde0ff */
[----:B------:R1:W-:Y:S01]  /*7b20*/  STL [R1+0xa24], R4 ;  /* 0x000a240401007387 */ /* 0x0003e20000100800 */
[C---:B------:R-:W-:Y:S02]  /*7b30*/  IMAD.X R8, R13.reuse, 0x1, R2, P5 ;  /* 0x000000010d087824 */ /* 0x040fe400028e0602 */
[----:B0-----:R-:W-:Y:S01]  /*7b40*/  IMAD.X R6, R13, 0x1, R0, P4 ;  /* 0x000000010d067824 */ /* 0x001fe200020e0600 */
[----:B-1----:R-:W-:Y:S02]  /*7b50*/  IADD3 R4, P5, R5, R26, RZ ;  /* 0x0000001a05047210 */ /* 0x002fe40007fbe0ff */
[----:B------:R-:W-:Y:S04]  /*7b60*/  STL [R1+0x9f8], R8 ;  /* 0x0009f80801007387 */ /* 0x000fe80000100800 */
[----:B------:R-:W3:Y:S04]  /*7b70*/  LDL.LU R5, [R1+0x90] ;  /* 0x0000900001057983 */ /* 0x000ee80000300800 */
[----:B------:R4:W-:Y:S04]  /*7b80*/  STL [R1+0xa2c], R4 ;  /* 0x000a2c0401007387 */ /* 0x0009e80000100800 */
[----:B------:R0:W-:Y:S04]  /*7b90*/  STL [R1+0x9fc], R6 ;  /* 0x0009fc0601007387 */ /* 0x0001e80000100800 */
[----:B------:R-:W3:Y:S01]  /*7ba0*/  LDL.LU R13, [R1+0x2c] ;  /* 0x00002c00010d7983 */ /* 0x000ee20000300800 */
[----:B----4-:R-:W-:Y:S01]  /*7bb0*/  IADD3 R4, P4, R16, R27, RZ ;  /* 0x0000001b10047210 */ /* 0x010fe20007f9e0ff */
[----:B------:R-:W-:-:S04]  /*7bc0*/  IMAD.X R8, R12, 0x1, R2, P3 ;  /* 0x000000010c087824 */ /* 0x000fc800018e0602 */
[----:B------:R1:W-:Y:S01]  /*7bd0*/  STL [R1+0xa34], R4 ;  /* 0x000a340401007387 */ /* 0x0003e20000100800 */
[----:B0-----:R-:W-:-:S03]  /*7be0*/  IMAD.X R6, R12, 0x1, R0, P2 ;  /* 0x000000010c067824 */ /* 0x001fc600010e0600 */
[----:B------:R-:W-:Y:S01]  /*7bf0*/  STL [R1+0xa00], R8 ;  /* 0x000a000801007387 */ /* 0x000fe20000100800 */
[----:B-1----:R-:W-:-:S03]  /*7c00*/  IADD3 R4, P3, R16, R26, RZ ;  /* 0x0000001a10047210 */ /* 0x002fc60007f7e0ff */
[----:B------:R-:W4:Y:S04]  /*7c10*/  LDL.LU R16, [R1+0x8c] ;  /* 0x00008c0001107983 */ /* 0x000f280000300800 */
        /* <DEDUP_REMOVED lines=11> */
[----:B------:R1:W-:Y:S04]  /*7cd0*/  STL [R1+0xa18], R6 ;  /* 0x000a180601007387 */ /* 0x0003e80000100800 */
[----:B------:R-:W4:Y:S01]  /*7ce0*/  LDL.LU R29, [R1+0x34] ;  /* 0x00003400011d7983 */ /* 0x000f220000300800 */
[----:B0-----:R-:W-:Y:S01]  /*7cf0*/  IADD3 R4, P0, R9, R27, RZ ;  /* 0x0000001b09047210 */ /* 0x001fe20007f1e0ff */
[----:B------:R-:W-:-:S04]  /*7d00*/  IMAD.X R8, R10, 0x1, R2, P6 ;  /* 0x000000010a087824 */ /* 0x000fc800030e0602 */
[----:B------:R0:W-:Y:S01]  /*7d10*/  STL [R1+0xa54], R4 ;  /* 0x000a540401007387 */ /* 0x0001e20000100800 */
[----:B-1----:R-:W-:-:S03]  /*7d20*/  IMAD.X R6, R10, 0x1, R0, P5 ;  /* 0x000000010a067824 */ /* 0x002fc600028e0600 */
[----:B------:R-:W-:Y:S01]  /*7d30*/  STL [R1+0xa20], R8 ;  /* 0x000a200801007387 */ /* 0x000fe20000100800 */
[----:B0-----:R-:W-:-:S03]  /*7d40*/  IADD3 R4, P6, R9, R26, RZ ;  /* 0x0000001a09047210 */ /* 0x001fc60007fde0ff */
        /* <DEDUP_REMOVED lines=14> */
[----:B--2---:R-:W-:-:S05]  /*7e30*/  IADD3 R4, P3, R15, R27, RZ ;  /* 0x0000001b0f047210 */ /* 0x004fca0007f7e0ff */
[----:B------:R1:W-:Y:S01]  /*7e40*/  STL [R1+0xa74], R4 ;  /* 0x000a740401007387 */ /* 0x0003e20000100800 */
[C---:B------:R-:W-:Y:S02]  /*7e50*/  IMAD.X R8, R14.reuse, 0x1, R2, P2 ;  /* 0x000000010e087824 */ /* 0x040fe400010e0602 */
[----:B0-----:R-:W-:Y:S01]  /*7e60*/  IMAD.X R6, R14, 0x1, R0, P1 ;  /* 0x000000010e067824 */ /* 0x001fe200008e0600 */
[----:B-1----:R-:W-:Y:S02]  /*7e70*/  IADD3 R4, P2, R15, R26, RZ ;  /* 0x0000001a0f047210 */ /* 0x002fe40007f5e0ff */
        /* <DEDUP_REMOVED lines=15> */
[----:B----4-:R-:W-:-:S05]  /*7f70*/  IADD3 R4, P6, R16, R27, RZ ;  /* 0x0000001b10047210 */ /* 0x010fca0007fde0ff */
[----:B------:R1:W-:Y:S01]  /*7f80*/  STL [R1+0xa94], R4 ;  /* 0x000a940401007387 */ /* 0x0003e20000100800 */
[C---:B------:R-:W-:Y:S02]  /*7f90*/  IMAD.X R8, R12.reuse, 0x1, R2, P5 ;  /* 0x000000010c087824 */ /* 0x040fe400028e0602 */
        /* <DEDUP_REMOVED lines=45> */
[----:B------:R-:W-:Y:S04]  /*8270*/  STL [R1+0xaa8], R6 ;  /* 0x000aa80601007387 */ /* 0x000fe80000100800 */
[----:B------:R-:W2:Y:S01]  /*8280*/  LDL.LU R14, [R1+0xc8] ;  /* 0x0000c800010e7983 */ /* 0x000ea20000300800 */
[----:B---3--:R-:W-:-:S05]  /*8290*/  IADD3 R4, P3, R5, R27, RZ ;  /* 0x0000001b05047210 */ /* 0x008fca0007f7e0ff */
[----:B------:R0:W-:Y:S01]  /*82a0*/  STL [R1+0xae4], R4 ;  /* 0x000ae40401007387 */ /* 0x0001e20000100800 */
[----:B------:R-:W-:Y:S01]  /*82b0*/  IMAD.X R8, R13, 0x1, R2, P2 ;  /* 0x000000010d087824 */ /* 0x000fe200010e0602 */
[----:B0-----:R-:W-:-:S04]  /*82c0*/  IADD3 R4, P2, R5, R26, RZ ;  /* 0x0000001a05047210 */ /* 0x001fc80007f5e0ff */
[----:B------:R-:W-:Y:S01]  /*82d0*/  STL [R1+0xab0], R8 ;  /* 0x000ab00801007387 */ /* 0x000fe20000100800 */
[----:B------:R-:W-:-:S03]  /*82e0*/  IMAD.X R6, R13, 0x1, R0, P1 ;  /* 0x000000010d067824 */ /* 0x000fc600008e0600 */
[----:B------:R-:W3:Y:S04]  /*82f0*/  LDL.LU R5, [R1+0xb8] ;  /* 0x0000b80001057983 */ /* 0x000ee80000300800 */
[----:B------:R4:W-:Y:S04]  /*8300*/  STL [R1+0xaec], R4 ;  /* 0x000aec0401007387 */ /* 0x0009e80000100800 */
[----:B------:R0:W-:Y:S04]  /*8310*/  STL [R1+0xab8], R6 ;  /* 0x000ab80601007387 */ /* 0x0001e80000100800 */
[----:B------:R-:W3:Y:S01]  /*8320*/  LDL.LU R13, [R1+0xd4] ;  /* 0x0000d400010d7983 */ /* 0x000ee20000300800 */
[----:B----4-:R-:W-:-:S05]  /*8330*/  IADD3 R4, P1, R16, R27, RZ ;  /* 0x0000001b10047210 */ /* 0x010fca0007f3e0ff */
[----:B------:R1:W-:Y:S01]  /*8340*/  STL [R1+0xaf4], R4 ;  /* 0x000af40401007387 */ /* 0x0003e20000100800 */
[C---:B------:R-:W-:Y:S02]  /*8350*/  IMAD.X R8, R12.reuse, 0x1, R2, P0 ;  /* 0x000000010c087824 */ /* 0x040fe400000e0602 */
[----:B0-----:R-:W-:Y:S01]  /*8360*/  IMAD.X R6, R12, 0x1, R0, P6 ;  /* 0x000000010c067824 */ /* 0x001fe200030e0600 */
[----:B-1----:R-:W-:Y:S02]  /*8370*/  IADD3 R4, P0, R16, R26, RZ ;  /* 0x0000001a10047210 */ /* 0x002fe40007f1e0ff */
        /* <DEDUP_REMOVED lines=17> */
[C---:B-1----:R-:W-:Y:S01]  /*8490*/  IMAD.X R6, R10.reuse, 0x1, R2, P3 ;  /* 0x000000010a067824 */ /* 0x042fe200018e0602 */
[----:B0-----:R-:W-:Y:S02]  /*84a0*/  IADD3 R4, P3, R9, R26, RZ ;  /* 0x0000001a09047210 */ /* 0x001fe40007f7e0ff */
[----:B------:R-:W4:Y:S04]  /*84b0*/  LDL.LU R9, [R1+0xcc] ;  /* 0x0000cc0001097983 */ /* 0x000f280000300800 */
[----:B------:R0:W-:Y:S04]  /*84c0*/  STL [R1+0xae0], R6 ;  /* 0x000ae00601007387 */ /* 0x0001e80000100800 */
[----:B------:R1:W-:Y:S01]  /*84d0*/  STL [R1+0xb1c], R4 ;  /* 0x000b1c0401007387 */ /* 0x0003e20000100800 */
[----:B0-----:R-:W-:-:S03]  /*84e0*/  IMAD.X R6, R10, 0x1, R0, P2 ;  /* 0x000000010a067824 */ /* 0x001fc600010e0600 */
[----:B------:R-:W4:Y:S01]  /*84f0*/  LDL.LU R10, [R1+0xf4] ;  /* 0x0000f400010a7983 */ /* 0x000f220000300800 */
[----:B-1----:R-:W-:-:S03]  /*8500*/  IADD3 R4, P2, R17, R27, RZ ;  /* 0x0000001b11047210 */ /* 0x002fc60007f5e0ff */
[----:B------:R0:W-:Y:S04]  /*8510*/  STL [R1+0xae8], R6 ;  /* 0x000ae80601007387 */ /* 0x0001e80000100800 */
[----:B------:R1:W-:Y:S01]  /*8520*/  STL [R1+0xb24], R4 ;  /* 0x000b240401007387 */ /* 0x0003e20000100800 */
[----:B0-----:R-:W-:Y:S01]  /*8530*/  IMAD.X R6, R7, 0x1, R2, P1 ;  /* 0x0000000107067824 */ /* 0x001fe200008e0602 */
[----:B-1----:R-:W-:Y:S02]  /*8540*/  IADD3 R4, P1, R17, R26, RZ ;  /* 0x0000001a11047210 */ /* 0x002fe40007f3e0ff */
[----:B------:R-:W4:Y:S04]  /*8550*/  LDL.LU R17, [R1+0xd0] ;  /* 0x0000d00001117983 */ /* 0x000f280000300800 */
[----:B------:R0:W-:Y:S04]  /*8560*/  STL [R1+0xaf0], R6 ;  /* 0x000af00601007387 */ /* 0x0001e80000100800 */
[----:B------:R2:W-:Y:S01]  /*8570*/  STL [R1+0xb2c], R4 ;  /* 0x000b2c0401007387 */ /* 0x0005e20000100800 */
[----:B0-----:R-:W-:-:S03]  /*8580*/  IMAD.X R6, R7, 0x1, R0, P0 ;  /* 0x0000000107067824 */ /* 0x001fc600000e0600 */
[----:B------:R-:W4:Y:S04]  /*8590*/  LDL.LU R7, [R1+0x100] ;  /* 0x0001000001077983 */ /* 0x000f280000300800 */
[----:B------:R0:W-:Y:S01]  /*85a0*/  STL [R1+0xaf8], R6 ;  /* 0x000af80601007387 */ /* 0x0001e20000100800 */
[----:B--2---:R-:W-:-:S05]  /*85b0*/  IADD3 R4, P0, R15, R27, RZ ;  /* 0x0000001b0f047210 */ /* 0x004fca0007f1e0ff */
[----:B------:R1:W-:Y:S01]  /*85c0*/  STL [R1+0xb34], R4 ;  /* 0x000b340401007387 */ /* 0x0003e20000100800 */
[C---:B0-----:R-:W-:Y:S01]  /*85d0*/  IMAD.X R6, R14.reuse, 0x1, R2, P6 ;  /* 0x000000010e067824 */ /* 0x041fe200030e0602 */
[----:B-1----:R-:W-:Y:S02]  /*85e0*/  IADD3 R4, P6, R15, R26, RZ ;  /* 0x0000001a0f047210 */ /* 0x002fe40007fde0ff */
[----:B------:R-:W2:Y:S04]  /*85f0*/  LDL.LU R15, [R1+0xd8] ;  /* 0x0000d800010f7983 */ /* 0x000ea80000300800 */
[----:B------:R0:W-:Y:S04]  /*8600*/  STL [R1+0xb00], R6 ;  /* 0x000b000601007387 */ /* 0x0001e80000100800 */
[----:B------:R3:W-:Y:S01]  /*8610*/  STL [R1+0xb3c], R4 ;  /* 0x000b3c0401007387 */ /* 0x0007e20000100800 */
[----:B0-----:R-:W-:-:S03]  /*8620*/  IMAD.X R6, R14, 0x1, R0, P5 ;  /* 0x000000010e067824 */ /* 0x001fc600028e0600 */
[----:B------:R-:W2:Y:S01]  /*8630*/  LDL.LU R14, [R1+0x108] ;  /* 0x00010800010e7983 */ /* 0x000ea20000300800 */
[----:B---3--:R-:W-:-:S03]  /*8640*/  IADD3 R4, P5, R5, R27, RZ ;  /* 0x0000001b05047210 */ /* 0x008fc60007fbe0ff */
[----:B------:R0:W-:Y:S04]  /*8650*/  STL [R1+0xb08], R6 ;  /* 0x000b080601007387 */ /* 0x0001e80000100800 */
[----:B------:R1:W-:Y:S01]  /*8660*/  STL [R1+0xb44], R4 ;  /* 0x000b440401007387 */ /* 0x0003e20000100800 */
[----:B0-----:R-:W-:Y:S01]  /*8670*/  IMAD.X R6, R13, 0x1, R2, P4 ;  /* 0x000000010d067824 */ /* 0x001fe200020e0602 */
[----:B-1----:R-:W-:Y:S02]  /*8680*/  IADD3 R4, P4, R5, R26, RZ ;  /* 0x0000001a05047210 */ /* 0x002fe40007f9e0ff */
[----:B------:R-:W3:Y:S04]  /*8690*/  LDL.LU R5, [R1+0xdc] ;  /* 0x0000dc0001057983 */ /* 0x000ee80000300800 */
[----:B------:R0:W-:Y:S04]  /*86a0*/  STL [R1+0xb10], R6 ;  /* 0x000b100601007387 */ /* 0x0001e80000100800 */
[----:B------:R4:W-:Y:S01]  /*86b0*/  STL [R1+0xb4c], R4 ;  /* 0x000b4c0401007387 */ /* 0x0009e20000100800 */
[----:B0-----:R-:W-:-:S03]  /*86c0*/  IMAD.X R6, R13, 0x1, R0, P3 ;  /* 0x000000010d067824 */ /* 0x001fc600018e0600 */
[----:B------:R-:W3:Y:S01]  /*86d0*/  LDL.LU R13, [R1+0x114] ;  /* 0x00011400010d7983 */ /* 0x000ee20000300800 */
[----:B----4-:R-:W-:-:S03]  /*86e0*/  IADD3 R4, P3, R16, R27, RZ ;  /* 0x0000001b10047210 */ /* 0x010fc60007f7e0ff */
[----:B------:R0:W-:Y:S01]  /*86f0*/  STL [R1+0xb18], R6 ;  /* 0x000b180601007387 */ /* 0x0001e20000100800 */
[----:B------:R-:W-:-:S03]  /*8700*/  IMAD.X R8, R12, 0x1, R2, P2 ;  /* 0x000000010c087824 */ /* 0x000fc600010e0602 */
[----:B------:R1:W-:Y:S01]  /*8710*/  STL [R1+0xb54], R4 ;  /* 0x000b540401007387 */ /* 0x0003e20000100800 */
[----:B0-----:R-:W-:-:S03]  /*8720*/  IADD3 R6, P2, R16, R26, RZ ;  /* 0x0000001a10067210 */ /* 0x001fc60007f5e0ff */
[----:B------:R-:W-:Y:S01]  /*8730*/  STL [R1+0xb20], R8 ;  /* 0x000b200801007387 */ /* 0x000fe20000100800 */
[----:B-1----:R-:W-:-:S03]  /*8740*/  IMAD.X R4, R12, 0x1, R0, P1 ;  /* 0x000000010c047824 */ /* 0x002fc600008e0600 */
[----:B------:R-:W4:Y:S04]  /*8750*/  LDL.LU R12, [R1+0xe4] ;  /* 0x0000e400010c7983 */ /* 0x000f280000300800 */
[----:B------:R0:W-:Y:S04]  /*8760*/  STL [R1+0xb5c], R6 ;  /* 0x000b5c0601007387 */ /* 0x0001e80000100800 */
[----:B------:R1:W-:Y:S04]  /*8770*/  STL [R1+0xb28], R4 ;  /* 0x000b280401007387 */ /* 0x0003e80000100800 */
[----:B------:R-:W4:Y:S01]  /*8780*/  LDL.LU R16, [R1+0x120] ;  /* 0x0001200001107983 */ /* 0x000f220000300800 */
[----:B0-----:R-:W-:-:S05]  /*8790*/  IADD3 R6, P1, R3, R27, RZ ;  /* 0x0000001b03067210 */ /* 0x001fca0007f3e0ff */
[----:B------:R0:W-:Y:S01]  /*87a0*/  STL [R1+0xb64], R6 ;  /* 0x000b640601007387 */ /* 0x0001e20000100800 */
[----:B-1----:R-:W-:Y:S01]  /*87b0*/  IMAD.X R4, R29, 0x1, R2, P0 ;  /* 0x000000011d047824 */ /* 0x002fe200000e0602 */
[----:B------:R-:W-:-:S04]  /*87c0*/  IADD3 R3, P0, R3, R26, RZ ;  /* 0x0000001a03037210 */ /* 0x000fc80007f1e0ff */
[----:B------:R-:W-:Y:S01]  /*87d0*/  STL [R1+0xb30], R4 ;  /* 0x000b300401007387 */ /* 0x000fe20000100800 */
[----:B0-----:R-:W-:-:S03]  /*87e0*/  IMAD.X R6, R29, 0x1, R0, P6 ;  /* 0x000000011d067824 */ /* 0x001fc600030e0600 */
[----:B------:R0:W-:Y:S04]  /*87f0*/  STL [R1+0xb6c], R3 ;  /* 0x000b6c0301007387 */ /* 0x0001e80000100800 */
[----:B0-----:R-:W4:Y:S04]  /*8800*/  LDL.LU R3, [R1+0xec] ;  /* 0x0000ec0001037983 */ /* 0x001f280000300800 */
[----:B------:R0:W-:Y:S04]  /*8810*/  STL [R1+0xb38], R6 ;  /* 0x000b380601007387 */ /* 0x0001e80000100800 */
[----:B------:R-:W4:Y:S01]  /*8820*/  LDL.LU R29, [R1+0x12c] ;  /* 0x00012c00011d7983 */ /* 0x000f220000300800 */
[----:B------:R-:W-:-:S05]  /*8830*/  IADD3 R4, P6, R9, R27, RZ ;  /* 0x0000001b09047210 */ /* 0x000fca0007fde0ff */
[----:B------:R1:W-:Y:S01]  /*8840*/  STL [R1+0xb74], R4 ;  /* 0x000b740401007387 */ /* 0x0003e20000100800 */
[C---:B0-----:R-:W-:Y:S02]  /*8850*/  IMAD.X R6, R10.reuse, 0x1, R0, P4 ;  /* 0x000000010a067824 */ /* 0x041fe400020e0600 */
[----:B-1----:R-:W-:Y:S01]  /*8860*/  IMAD.X R4, R10, 0x1, R2, P5 ;  /* 0x000000010a047824 */ /* 0x002fe200028e0602 */
[----:B------:R-:W-:-:S04]  /*8870*/  IADD3 R8, P5, R9, R26, RZ ;  /* 0x0000001a09087210 */ /* 0x000fc80007fbe0ff */
[----:B------:R0:W-:Y:S04]  /*8880*/  STL [R1+0xb40], R4 ;  /* 0x000b400401007387 */ /* 0x0001e80000100800 */
[----:B------:R-:W-:Y:S04]  /*8890*/  STL [R1+0xb7c], R8 ;  /* 0x000b7c0801007387 */ /* 0x000fe80000100800 */
[----:B------:R-:W4:Y:S01]  /*88a0*/  LDL.LU R9, [R1+0xf0] ;  /* 0x0000f00001097983 */ /* 0x000f220000300800 */
[----:B0-----:R-:W-:-:S03]  /*88b0*/  IADD3 R4, P4, R17, R27, RZ ;  /* 0x0000001b11047210 */ /* 0x001fc60007f9e0ff */
[----:B------:R0:W-:Y:S04]  /*88c0*/  STL [R1+0xb48], R6 ;  /* 0x000b480601007387 */ /* 0x0001e80000100800 */
[----:B------:R-:W4:Y:S04]  /*88d0*/  LDL.LU R10, [R1+0x134] ;  /* 0x00013400010a7983 */ /* 0x000f280000300800 */
[----:B------:R1:W-:Y:S01]  /*88e0*/  STL [R1+0xb84], R4 ;  /* 0x000b840401007387 */ /* 0x0003e20000100800 */
[C---:B0-----:R-:W-:Y:S02]  /*88f0*/  IMAD.X R6, R7.reuse, 0x1, R0, P2 ;  /* 0x0000000107067824 */ /* 0x041fe400010e0600 */
[----:B-1----:R-:W-:Y:S01]  /*8900*/  IMAD.X R4, R7, 0x1, R2, P3 ;  /* 0x0000000107047824 */ /* 0x002fe200018e0602 */
[----:B------:R-:W-:-:S04]  /*8910*/  IADD3 R8, P3, R17, R26, RZ ;  /* 0x0000001a11087210 */ /* 0x000fc80007f7e0ff */
[----:B------:R-:W-:Y:S04]  /*8920*/  STL [R1+0xb50], R4 ;  /* 0x000b500401007387 */ /* 0x000fe80000100800 */
[----:B------:R-:W-:Y:S04]  /*8930*/  STL [R1+0xb8c], R8 ;  /* 0x000b8c0801007387 */ /* 0x000fe80000100800 */
[----:B------:R-:W4:Y:S04]  /*8940*/  LDL.LU R7, [R1+0xf8] ;  /* 0x0000f80001077983 */ /* 0x000f280000300800 */
[----:B------:R0:W-:Y:S04]  /*8950*/  STL [R1+0xb58], R6 ;  /* 0x000b580601007387 */ /* 0x0001e80000100800 */
[----:B0-----:R-:W4:Y:S01]  /*8960*/  LDL.LU R6, [R1+0x144] ;  /* 0x0001440001067983 */ /* 0x001f220000300800 */
[----:B--2---:R-:W-:-:S05]  /*8970*/  IADD3 R4, P2, R15, R27, RZ ;  /* 0x0000001b0f047210 */ /* 0x004fca0007f5e0ff */
[----:B------:R0:W-:Y:S02]  /*8980*/  STL [R1+0xb94], R4 ;  /* 0x000b940401007387 */ /* 0x0001e40000100800 */
[C---:B0-----:R-:W-:Y:S01]  /*8990*/  IMAD.X R4, R14.reuse, 0x1, R2, P1 ;  /* 0x000000010e047824 */ /* 0x041fe200008e0602 */
[----:B------:R-:W-:Y:S01]  /*89a0*/  IADD3 R11, P1, R15, R26, RZ ;  /* 0x0000001a0f0b7210 */ /* 0x000fe20007f3e0ff */
[----:B------:R-:W-:-:S03]  /*89b0*/  IMAD.X R8, R14, 0x1, R0, P0 ;  /* 0x000000010e087824 */ /* 0x000fc600000e0600 */
[----:B------:R3:W-:Y:S04]  /*89c0*/  STL [R1+0xb60], R4 ;  /* 0x000b600401007387 */ /* 0x0007e80000100800 */
[----:B------:R-:W-:Y:S04]  /*89d0*/  STL [R1+0xb9c], R11 ;  /* 0x000b9c0b01007387 */ /* 0x000fe80000100800 */
[----:B------:R-:W2:Y:S04]  /*89e0*/  LDL.LU R15, [R1+0xfc] ;  /* 0x0000fc00010f7983 */ /* 0x000ea80000300800 */
[----:B------:R0:W-:Y:S01]  /*89f0*/  STL [R1+0xb68], R8 ;  /* 0x000b680801007387 */ /* 0x0001e20000100800 */
[----:B---3--:R-:W-:-:S03]  /*8a00*/  IADD3 R4, P0, R5, R27, RZ ;  /* 0x0000001b05047210 */ /* 0x008fc60007f1e0ff */
[----:B------:R-:W3:Y:S04]  /*8a10*/  LDL.LU R14, [R1+0x150] ;  /* 0x00015000010e7983 */ /* 0x000ee80000300800 */
[----:B------:R1:W-:Y:S04]  /*8a20*/  STL [R1+0xba4], R4 ;  /* 0x000ba40401007387 */ /* 0x0003e80000100800 */
[----:B------:R-:W3:Y:S01]  /*8a30*/  LDL.LU R17, [R1+0x104] ;  /* 0x0001040001117983 */ /* 0x000ee20000300800 */
[----:B0-----:R-:W-:Y:S01]  /*8a40*/  IMAD.X R8, R13, 0x1, R2, P6 ;  /* 0x000000010d087824 */ /* 0x001fe200030e0602 */
[----:B-1----:R-:W-:Y:S01]  /*8a50*/  IADD3 R4, P6, R5, R26, RZ ;  /* 0x0000001a05047210 */ /* 0x002fe20007fde0ff */
[----:B------:R-:W-:-:S03]  /*8a60*/  IMAD.X R5, R13, 0x1, R0, P5 ;  /* 0x000000010d057824 */ /* 0x000fc600028e0600 */
[----:B------:R-:W-:Y:S04]  /*8a70*/  STL [R1+0xb70], R8 ;  /* 0x000b700801007387 */ /* 0x000fe80000100800 */
[----:B------:R4:W-:Y:S04]  /*8a80*/  STL [R1+0xbac], R4 ;  /* 0x000bac0401007387 */ /* 0x0009e80000100800 */
[----:B------:R-:W3:Y:S04]  /*8a90*/  LDL.LU R13, [R1+0x158] ;  /* 0x00015800010d7983 */ /* 0x000ee80000300800 */
[----:B------:R0:W-:Y:S01]  /*8aa0*/  STL [R1+0xb78], R5 ;  /* 0x000b780501007387 */ /* 0x0001e20000100800 */
[----:B----4-:R-:W-:-:S05]  /*8ab0*/  IADD3 R4, P5, R12, R27, RZ ;  /* 0x0000001b0c047210 */ /* 0x010fca0007fbe0ff */
[----:B------:R1:W-:Y:S01]  /*8ac0*/  STL [R1+0xbb4], R4 ;  /* 0x000bb40401007387 */ /* 0x0003e20000100800 */
[----:B0-----:R-:W-:Y:S01]  /*8ad0*/  IMAD.X R5, R16, 0x1, R2, P4 ;  /* 0x0000000110057824 */ /* 0x001fe200020e0602 */
[----:B-1----:R-:W-:Y:S02]  /*8ae0*/  IADD3 R4, P4, R12, R26, RZ ;  /* 0x0000001a0c047210 */ /* 0x002fe40007f9e0ff */
[----:B------:R-:W4:Y:S04]  /*8af0*/  LDL.LU R12, [R1+0x10c] ;  /* 0x00010c00010c7983 */ /* 0x000f280000300800 */
[----:B------:R0:W-:Y:S04]  /*8b00*/  STL [R1+0xb80], R5 ;  /* 0x000b800501007387 */ /* 0x0001e80000100800 */
[----:B0-----:R-:W4:Y:S04]  /*8b10*/  LDL.LU R5, [R1+0x160] ;  /* 0x0001600001057983 */ /* 0x001f280000300800 */
[----:B------:R0:W-:Y:S02]  /*8b20*/  STL [R1+0xbbc], R4 ;  /* 0x000bbc0401007387 */ /* 0x0001e40000100800 */
[----:B0-----:R-:W-:Y:S01]  /*8b30*/  IMAD.X R4, R16, 0x1, R0, P3 ;  /* 0x0000000110047824 */ /* 0x001fe200018e0600 */
[----:B------:R-:W-:Y:S01]  /*8b40*/  IADD3 R11, P3, R3, R27, RZ ;  /* 0x0000001b030b7210 */ /* 0x000fe20007f7e0ff */
[----:B------:R-:W-:-:S03]  /*8b50*/  IMAD.X R8, R29, 0x1, R2, P2 ;  /* 0x000000011d087824 */ /* 0x000fc600010e0602 */
[----:B------:R0:W-:Y:S04]  /*8b60*/  STL [R1+0xb88], R4 ;  /* 0x000b880401007387 */ /* 0x0001e80000100800 */
[----:B------:R1:W-:Y:S04]  /*8b70*/  STL [R1+0xbc4], R11 ;  /* 0x000bc40b01007387 */ /* 0x0003e80000100800 */
[----:B------:R-:W4:Y:S01]  /*8b80*/  LDL.LU R16, [R1+0x110] ;  /* 0x0001100001107983 */ /* 0x000f220000300800 */
[----:B0-----:R-:W-:-:S03]  /*8b90*/  IADD3 R4, P2, R3, R26, RZ ;  /* 0x0000001a03047210 */ /* 0x001fc60007f5e0ff */
[----:B------:R0:W-:Y:S04]  /*8ba0*/  STL [R1+0xb90], R8 ;  /* 0x000b900801007387 */ /* 0x0001e80000100800 */
[----:B------:R-:W4:Y:S01]  /*8bb0*/  LDL.LU R3, [R1+0x164] ;  /* 0x0001640001037983 */ /* 0x000f220000300800 */
[----:B-1----:R-:W-:-:S03]  /*8bc0*/  IMAD.X R11, R29, 0x1, R0, P1 ;  /* 0x000000011d0b7824 */ /* 0x002fc600008e0600 */
[----:B------:R1:W-:Y:S04]  /*8bd0*/  STL [R1+0xbcc], R4 ;  /* 0x000bcc0401007387 */ /* 0x0003e80000100800 */
[----:B------:R-:W-:Y:S01]  /*8be0*/  STL [R1+0xb98], R11 ;  /* 0x000b980b01007387 */ /* 0x000fe20000100800 */
[----:B0-----:R-:W-:-:S03]  /*8bf0*/  IADD3 R8, P1, R9, R27, RZ ;  /* 0x0000001b09087210 */ /* 0x001fc60007f3e0ff */
[----:B------:R-:W4:Y:S01]  /*8c00*/  LDL.LU R29, [R1+0x118] ;  /* 0x00011800011d7983 */ /* 0x000f220000300800 */
[----:B-1----:R-:W-:-:S03]  /*8c10*/  IMAD.X R4, R10, 0x1, R2, P0 ;  /* 0x000000010a047824 */ /* 0x002fc600000e0602 */
[----:B------:R0:W-:Y:S04]  /*8c20*/  STL [R1+0xbd4], R8 ;  /* 0x000bd40801007387 */ /* 0x0001e80000100800 */
[----:B------:R1:W-:Y:S01]  /*8c30*/  STL [R1+0xba0], R4 ;  /* 0x000ba00401007387 */ /* 0x0003e20000100800 */
[----:B0-----:R-:W-:-:S03]  /*8c40*/  IADD3 R8, P0, R9, R26, RZ ;  /* 0x0000001a09087210 */ /* 0x001fc60007f1e0ff */
[----:B------:R-:W4:Y:S01]  /*8c50*/  LDL.LU R9, [R1+0x168] ;  /* 0x0001680001097983 */ /* 0x000f220000300800 */
[----:B-1----:R-:W-:-:S03]  /*8c60*/  IMAD.X R4, R10, 0x1, R0, P6 ;  /* 0x000000010a047824 */ /* 0x002fc600030e0600 */
[----:B------:R0:W-:Y:S04]  /*8c70*/  STL [R1+0xbdc], R8 ;  /* 0x000bdc0801007387 */ /* 0x0001e80000100800 */
[----:B------:R-:W-:Y:S01]  /*8c80*/  STL [R1+0xba8], R4 ;  /* 0x000ba80401007387 */ /* 0x000fe20000100800 */
[----:B------:R-:W-:-:S05]  /*8c90*/  IADD3 R10, P6, R7, R27, RZ ;  /* 0x0000001b070a7210 */ /* 0x000fca0007fde0ff */
[----:B------:R1:W-:Y:S01]  /*8ca0*/  STL [R1+0xbe4], R10 ;  /* 0x000be40a01007387 */ /* 0x0003e20000100800 */
[----:B0-----:R-:W-:-:S03]  /*8cb0*/  IMAD.X R8, R6, 0x1, R2, P5 ;  /* 0x0000000106087824 */ /* 0x001fc600028e0602 */
[----:B-1----:R-:W4:Y:S01]  /*8cc0*/  LDL.LU R10, [R1+0x11c] ;  /* 0x00011c00010a7983 */ /* 0x002f220000300800 */
[----:B------:R-:W-:-:S03]  /*8cd0*/  IADD3 R4, P5, R7, R26, RZ ;  /* 0x0000001a07047210 */ /* 0x000fc60007fbe0ff */
[----:B------:R0:W-:Y:S04]  /*8ce0*/  STL [R1+0xbb0], R8 ;  /* 0x000bb00801007387 */ /* 0x0001e80000100800 */
[----:B------:R-:W4:Y:S01]  /*8cf0*/  LDL.LU R7, [R1+0x16c] ;  /* 0x00016c0001077983 */ /* 0x000f220000300800 */
[----:B0-----:R-:W-:-:S03]  /*8d00*/  IMAD.X R8, R6, 0x1, R0, P4 ;  /* 0x0000000106087824 */ /* 0x001fc600020e0600 */
[----:B------:R3:W-:Y:S04]  /*8d10*/  STL [R1+0xbec], R4 ;  /* 0x000bec0401007387 */ /* 0x0007e80000100800 */
[----:B------:R0:W-:Y:S01]  /*8d20*/  STL [R1+0xbb8], R8 ;  /* 0x000bb80801007387 */ /* 0x0001e20000100800 */
[C---:B--2---:R-:W-:Y:S01]  /*8d30*/  IADD3 R6, P4, R15.reuse, R27, RZ ;  /* 0x0000001b0f067210 */ /* 0x044fe20007f9e0ff */
[----:B---3--:R-:W-:Y:S01]  /*8d40*/  IMAD.X R4, R14, 0x1, R2, P3 ;  /* 0x000000010e047824 */ /* 0x008fe200018e0602 */
[----:B0-----:R-:W-:-:S03]  /*8d50*/  IADD3 R8, P3, R15, R26, RZ ;  /* 0x0000001a0f087210 */ /* 0x001fc60007f7e0ff */
[----:B------:R0:W-:Y:S04]  /*8d60*/  STL [R1+0xbf4], R6 ;  /* 0x000bf40601007387 */ /* 0x0001e80000100800 */
[----:B------:R1:W-:Y:S04]  /*8d70*/  STL [R1+0xbc0], R4 ;  /* 0x000bc00401007387 */ /* 0x0003e80000100800 */
[----:B------:R2:W-:Y:S01]  /*8d80*/  STL [R1+0xbfc], R8 ;  /* 0x000bfc0801007387 */ /* 0x0005e20000100800 */
[----:B0-----:R-:W-:-:S03]  /*8d90*/  IMAD.X R6, R14, 0x1, R0, P2 ;  /* 0x000000010e067824 */ /* 0x001fc600010e0600 */
[----:B------:R-:W3:Y:S01]  /*8da0*/  LDL.LU R15, [R1+0x124] ;  /* 0x00012400010f7983 */ /* 0x000ee20000300800 */
[----:B-1----:R-:W-:-:S03]  /*8db0*/  IADD3 R4, P2, R17, R27, RZ ;  /* 0x0000001b11047210 */ /* 0x002fc60007f5e0ff */
[----:B------:R0:W-:Y:S04]  /*8dc0*/  STL [R1+0xbc8], R6 ;  /* 0x000bc80601007387 */ /* 0x0001e80000100800 */
[----:B------:R-:W3:Y:S01]  /*8dd0*/  LDL.LU R14, [R1+0x170] ;  /* 0x00017000010e7983 */ /* 0x000ee20000300800 */
[----:B--2---:R-:W-:-:S03]  /*8de0*/  IMAD.X R8, R13, 0x1, R2, P1 ;  /* 0x000000010d087824 */ /* 0x004fc600008e0602 */
[----:B------:R1:W-:Y:S01]  /*8df0*/  STL [R1+0xc04], R4 ;  /* 0x000c040401007387 */ /* 0x0003e20000100800 */
[----:B0-----:R-:W-:-:S03]  /*8e00*/  IADD3 R6, P1, R17, R26, RZ ;  /* 0x0000001a11067210 */ /* 0x001fc60007f3e0ff */
[----:B------:R4:W-:Y:S01]  /*8e10*/  STL [R1+0xbd0], R8 ;  /* 0x000bd00801007387 */ /* 0x0009e20000100800 */
[----:B-1----:R-:W-:-:S03]  /*8e20*/  IMAD.X R4, R13, 0x1, R0, P0 ;  /* 0x000000010d047824 */ /* 0x002fc600000e0600 */
[----:B------:R0:W-:Y:S04]  /*8e30*/  STL [R1+0xc0c], R6 ;  /* 0x000c0c0601007387 */ /* 0x0001e80000100800 */
[----:B------:R1:W-:Y:S01]  /*8e40*/  STL [R1+0xbd8], R4 ;  /* 0x000bd80401007387 */ /* 0x0003e20000100800 */
[----:B----4-:R-:W-:-:S05]  /*8e50*/  IADD3 R8, P0, R12, R27, RZ ;  /* 0x0000001b0c087210 */ /* 0x010fca0007f1e0ff */
[----:B------:R-:W-:Y:S04]  /*8e60*/  STL [R1+0xc14], R8 ;  /* 0x000c140801007387 */ /* 0x000fe80000100800 */
[----:B------:R-:W2:Y:S01]  /*8e70*/  LDL.LU R13, [R1+0x128] ;  /* 0x00012800010d7983 */ /* 0x000ea20000300800 */
[----:B0-----:R-:W-:Y:S01]  /*8e80*/  IMAD.X R6, R5, 0x1, R2, P6 ;  /* 0x0000000105067824 */ /* 0x001fe200030e0602 */
[----:B-1----:R-:W-:-:S04]  /*8e90*/  IADD3 R4, P6, R12, R26, RZ ;  /* 0x0000001a0c047210 */ /* 0x002fc80007fde0ff */
[----:B------:R0:W-:Y:S04]  /*8ea0*/  STL [R1+0xbe0], R6 ;  /* 0x000be00601007387 */ /* 0x0001e80000100800 */
[----:B------:R-:W4:Y:S04]  /*8eb0*/  LDL.LU R12, [R1+0x174] ;  /* 0x00017400010c7983 */ /* 0x000f280000300800 */
[----:B------:R1:W-:Y:S01]  /*8ec0*/  STL [R1+0xc1c], R4 ;  /* 0x000c1c0401007387 */ /* 0x0003e20000100800 */
[----:B0-----:R-:W-:-:S05]  /*8ed0*/  IMAD.X R6, R5, 0x1, R0, P5 ;  /* 0x0000000105067824 */ /* 0x001fca00028e0600 */
[----:B------:R-:W-:Y:S01]  /*8ee0*/  STL [R1+0xbe8], R6 ;  /* 0x000be80601007387 */ /* 0x000fe20000100800 */
[----:B------:R-:W-:Y:S01]  /*8ef0*/  IADD3 R5, P5, R16, R27, RZ ;  /* 0x0000001b10057210 */ /* 0x000fe20007fbe0ff */
[----:B-1----:R-:W-:-:S04]  /*8f00*/  IMAD.X R4, R3, 0x1, R2, P4 ;  /* 0x0000000103047824 */ /* 0x002fc800020e0602 */
[----:B------:R-:W-:Y:S04]  /*8f10*/  STL [R1+0xc24], R5 ;  /* 0x000c240501007387 */ /* 0x000fe80000100800 */
[----:B------:R0:W-:Y:S04]  /*8f20*/  STL [R1+0xbf0], R4 ;  /* 0x000bf00401007387 */ /* 0x0001e80000100800 */
[----:B0-----:R-:W4:Y:S01]  /*8f30*/  LDL.LU R4, [R1+0x130] ;  /* 0x0001300001047983 */ /* 0x001f220000300800 */
[----:B------:R-:W-:Y:S01]  /*8f40*/  IADD3 R6, P4, R16, R26, RZ ;  /* 0x0000001a10067210 */ /* 0x000fe20007f9e0ff */
[----:B------:R-:W-:Y:S01]  /*8f50*/  IMAD.X R5, R3, 0x1, R0, P3 ;  /* 0x0000000103057824 */ /* 0x000fe200018e0600 */
[----:B------:R-:W-:-:S03]  /*8f60*/  IADD3 R3, P3, R29, R27, RZ ;  /* 0x0000001b1d037210 */ /* 0x000fc60007f7e0ff */
[----:B------:R0:W-:Y:S04]  /*8f70*/  STL [R1+0xc2c], R6 ;  /* 0x000c2c0601007387 */ /* 0x0001e80000100800 */
[----:B------:R1:W-:Y:S04]  /*8f80*/  STL [R1+0xbf8], R5 ;  /* 0x000bf80501007387 */ /* 0x0003e80000100800 */
[----:B------:R-:W4:Y:S01]  /*8f90*/  LDL.LU R19, [R1+0x178] ;  /* 0x0001780001137983 */ /* 0x000f220000300800 */
[----:B0-----:R-:W-:-:S03]  /*8fa0*/  IMAD.X R6, R9, 0x1, R2, P2 ;  /* 0x0000000109067824 */ /* 0x001fc600010e0602 */
[----:B------:R0:W-:Y:S01]  /*8fb0*/  STL [R1+0xc34], R3 ;  /* 0x000c340301007387 */ /* 0x0001e20000100800 */
[----:B-1----:R-:W-:-:S03]  /*8fc0*/  IADD3 R5, P2, R29, R26, RZ ;  /* 0x0000001a1d057210 */ /* 0x002fc60007f5e0ff */
[----:B------:R1:W-:Y:S04]  /*8fd0*/  STL [R1+0xc00], R6 ;  /* 0x000c000601007387 */ /* 0x0003e80000100800 */
[----:B------:R-:W4:Y:S01]  /*8fe0*/  LDL.LU R11, [R1+0x138] ;  /* 0x00013800010b7983 */ /* 0x000f220000300800 */
[----:B0-----:R-:W-:-:S03]  /*8ff0*/  IMAD.X R3, R9, 0x1, R0, P1 ;  /* 0x0000000109037824 */ /* 0x001fc600008e0600 */
[----:B------:R0:W-:Y:S04]  /*9000*/  STL [R1+0xc3c], R5 ;  /* 0x000c3c0501007387 */ /* 0x0001e80000100800 */
[----:B------:R-:W4:Y:S04]  /*9010*/  LDL.LU R18, [R1+0x17c] ;  /* 0x00017c0001127983 */ /* 0x000f280000300800 */
[----:B------:R0:W-:Y:S04]  /*9020*/  STL [R1+0xc08], R3 ;  /* 0x000c080301007387 */ /* 0x0001e80000100800 */
[----:B-1----:R-:W4:Y:S01]  /*9030*/  LDL.LU R6, [R1+0x140] ;  /* 0x0001400001067983 */ /* 0x002f220000300800 */
[----:B0-----:R-:W-:-:S05]  /*9040*/  IADD3 R5, P1, R10, R27, RZ ;  /* 0x0000001b0a057210 */ /* 0x001fca0007f3e0ff */
[----:B------:R0:W-:Y:S01]  /*9050*/  STL [R1+0xc44], R5 ;  /* 0x000c440501007387 */ /* 0x0001e20000100800 */
[----:B------:R-:W-:-:S03]  /*9060*/  IMAD.X R3, R7, 0x1, R2, P0 ;  /* 0x0000000107037824 */ /* 0x000fc600000e0602 */
[----:B------:R-:W4:Y:S01]  /*9070*/  LDL.LU R17, [R1+0x180] ;  /* 0x0001800001117983 */ /* 0x000f220000300800 */
[----:B------:R-:W-:-:S03]  /*9080*/  IADD3 R8, P0, R10, R26, RZ ;  /* 0x0000001a0a087210 */ /* 0x000fc60007f1e0ff */
[----:B------:R1:W-:Y:S04]  /*9090*/  STL [R1+0xc10], R3 ;  /* 0x000c100301007387 */ /* 0x0003e80000100800 */
[----:B0-----:R-:W4:Y:S04]  /*90a0*/  LDL.LU R5, [R1+0x148] ;  /* 0x0001480001057983 */ /* 0x001f280000300800 */
[----:B------:R-:W-:Y:S01]  /*90b0*/  STL [R1+0xc4c], R8 ;  /* 0x000c4c0801007387 */ /* 0x000fe20000100800 */
[----:B-1----:R-:W-:-:S03]  /*90c0*/  IMAD.X R3, R7, 0x1, R0, P6 ;  /* 0x0000000107037824 */ /* 0x002fc600030e0600 */
[----:B------:R-:W4:Y:S04]  /*90d0*/  LDL.LU R16, [R1+0x184] ;  /* 0x0001840001107983 */ /* 0x000f280000300800 */
[----:B------:R0:W-:Y:S04]  /*90e0*/  STL [R1+0xc18], R3 ;  /* 0x000c180301007387 */ /* 0x0001e80000100800 */
[----:B0-----:R-:W4:Y:S01]  /*90f0*/  LDL.LU R3, [R1+0x14c] ;  /* 0x00014c0001037983 */ /* 0x001f220000300800 */
[----:B---3--:R-:W-:-:S05]  /*9100*/  IADD3 R8, P6, R15, R27, RZ ;  /* 0x0000001b0f087210 */ /* 0x008fca0007fde0ff */
[----:B------:R0:W-:Y:S01]  /*9110*/  STL [R1+0xc54], R8 ;  /* 0x000c540801007387 */ /* 0x0001e20000100800 */
[----:B------:R-:W-:-:S03]  /*9120*/  IMAD.X R7, R14, 0x1, R2, P5 ;  /* 0x000000010e077824 */ /* 0x000fc600028e0602 */
[----:B------:R-:W3:Y:S01]  /*9130*/  LDL.LU R29, [R1+0x188] ;  /* 0x00018800011d7983 */ /* 0x000ee20000300800 */
[----:B0-----:R-:W-:-:S03]  /*9140*/  IADD3 R8, P5, R15, R26, RZ ;  /* 0x0000001a0f087210 */ /* 0x001fc60007fbe0ff */
[----:B------:R0:W-:Y:S04]  /*9150*/  STL [R1+0xc20], R7 ;  /* 0x000c200701007387 */ /* 0x0001e80000100800 */
[----:B------:R-:W3:Y:S04]  /*9160*/  LDL.LU R9, [R1+0x154] ;  /* 0x0001540001097983 */ /* 0x000ee80000300800 */
[----:B------:R-:W-:Y:S01]  /*9170*/  STL [R1+0xc5c], R8 ;  /* 0x000c5c0801007387 */ /* 0x000fe20000100800 */
[----:B0-----:R-:W-:-:S03]  /*9180*/  IMAD.X R7, R14, 0x1, R0, P4 ;  /* 0x000000010e077824 */ /* 0x001fc600020e0600 */
[----:B------:R-:W3:Y:S04]  /*9190*/  LDL.LU R10, [R1+0x18c] ;  /* 0x00018c00010a7983 */ /* 0x000ee80000300800 */
[----:B------:R0:W-:Y:S04]  /*91a0*/  STL [R1+0xc28], R7 ;  /* 0x000c280701007387 */ /* 0x0001e80000100800 */
[----:B0-----:R-:W3:Y:S01]  /*91b0*/  LDL.LU R7, [R1+0x15c] ;  /* 0x00015c0001077983 */ /* 0x001ee20000300800 */
[----:B--2---:R-:W-:-:S05]  /*91c0*/  IADD3 R14, P4, R13, R27, RZ ;  /* 0x0000001b0d0e7210 */ /* 0x004fca0007f9e0ff */
[----:B------:R-:W-:Y:S04]  /*91d0*/  STL [R1+0xc64], R14 ;  /* 0x000c640e01007387 */ /* 0x000fe80000100800 */
[----:B------:R-:W2:Y:S01]  /*91e0*/  LDL.LU R15, [R1+0x190] ;  /* 0x00019000010f7983 */ /* 0x000ea20000300800 */
[----:B----4-:R-:W-:-:S05]  /*91f0*/  IMAD.X R8, R12, 0x1, R2, P3 ;  /* 0x000000010c087824 */ /* 0x010fca00018e0602 */
[----:B------:R0:W-:Y:S01]  /*9200*/  STL [R1+0xc30], R8 ;  /* 0x000c300801007387 */ /* 0x0001e20000100800 */
[----:B------:R-:W-:Y:S01]  /*9210*/  IMAD.X R12, R12, 0x1, R0, P2 ;  /* 0x000000010c0c7824 */ /* 0x000fe200010e0600 */
[----:B0-----:R-:W-:Y:S02]  /*9220*/  IADD3 R8, P3, R13, R26, RZ ;  /* 0x0000001a0d087210 */ /* 0x001fe40007f7e0ff */
[----:B------:R-:W4:Y:S04]  /*9230*/  LDL.LU R13, [R1+0x13c] ;  /* 0x00013c00010d7983 */ /* 0x000f280000300800 */
[----:B------:R0:W-:Y:S04]  /*9240*/  STL [R1+0xc6c], R8 ;  /* 0x000c6c0801007387 */ /* 0x0001e80000100800 */
[----:B------:R-:W4:Y:S04]  /*9250*/  LDL.LU R14, [R1+0x194] ;  /* 0x00019400010e7983 */ /* 0x000f280000300800 */
[----:B------:R1:W-:Y:S01]  /*9260*/  STL [R1+0xc38], R12 ;  /* 0x000c380c01007387 */ /* 0x0003e20000100800 */
[----:B0-----:R-:W-:-:S05]  /*9270*/  IADD3 R8, P2, R4, R27, RZ ;  /* 0x0000001b04087210 */ /* 0x001fca0007f5e0ff */
[----:B------:R0:W-:Y:S04]  /*9280*/  STL [R1+0xc74], R8 ;  /* 0x000c740801007387 */ /* 0x0001e80000100800 */
[----:B-1----:R-:W4:Y:S01]  /*9290*/  LDL.LU R12, [R1+0x198] ;  /* 0x00019800010c7983 */ /* 0x002f220000300800 */
[C---:B------:R-:W-:Y:S01]  /*92a0*/  IMAD.X R20, R19.reuse, 0x1, R2, P1 ;  /* 0x0000000113147824 */ /* 0x040fe200008e0602 */
[----:B0-----:R-:W-:Y:S01]  /*92b0*/  IADD3 R8, P1, R4, R26, RZ ;  /* 0x0000001a04087210 */ /* 0x001fe20007f3e0ff */
[----:B------:R-:W-:-:S03]  /*92c0*/  IMAD.X R19, R19, 0x1, R0, P0 ;  /* 0x0000000113137824 */ /* 0x000fc600000e0600 */
[----:B------:R-:W-:Y:S04]  /*92d0*/  STL [R1+0xc40], R20 ;  /* 0x000c401401007387 */ /* 0x000fe80000100800 */
[----:B------:R0:W-:Y:S01]  /*92e0*/  STL [R1+0xc7c], R8 ;  /* 0x000c7c0801007387 */ /* 0x0001e20000100800 */
[----:B------:R-:W-:-:S03]  /*92f0*/  IADD3 R4, P0, R11, R27, RZ ;  /* 0x0000001b0b047210 */ /* 0x000fc60007f1e0ff */
[----:B------:R-:W-:Y:S04]  /*9300*/  STL [R1+0xc48], R19 ;  /* 0x000c481301007387 */ /* 0x000fe80000100800 */
[----:B------:R1:W-:Y:S01]  /*9310*/  STL [R1+0xc84], R4 ;  /* 0x000c840401007387 */ /* 0x0003e20000100800 */
[C---:B0-----:R-:W-:Y:S01]  /*9320*/  IMAD.X R8, R18.reuse, 0x1, R2, P6 ;  /* 0x0000000112087824 */ /* 0x041fe200030e0602 */
[----:B------:R-:W-:Y:S01]  /*9330*/  IADD3 R11, P6, R11, R26, RZ ;  /* 0x0000001a0b0b7210 */ /* 0x000fe20007fde0ff */
[----:B-1----:R-:W-:-:S03]  /*9340*/  IMAD.X R4, R18, 0x1, R0, P5 ;  /* 0x0000000112047824 */ /* 0x002fc600028e0600 */
[----:B------:R0:W-:Y:S04]  /*9350*/  STL [R1+0xc50], R8 ;  /* 0x000c500801007387 */ /* 0x0001e80000100800 */
[----:B------:R1:W-:Y:S04]  /*9360*/  STL [R1+0xc8c], R11 ;  /* 0x000c8c0b01007387 */ /* 0x0003e80000100800 */
[----:B------:R1:W-:Y:S01]  /*9370*/  STL [R1+0xc58], R4 ;  /* 0x000c580401007387 */ /* 0x0003e20000100800 */
[----:B0-----:R-:W-:Y:S01]  /*9380*/  IADD3 R8, P5, R6, R27, RZ ;  /* 0x0000001b06087210 */ /* 0x001fe20007fbe0ff */
[----:B-1----:R-:W-:-:S04]  /*9390*/  IMAD.X R11, R17, 0x1, R2, P4 ;  /* 0x00000001110b7824 */ /* 0x002fc800020e0602 */
[----:B------:R0:W-:Y:S01]  /*93a0*/  STL [R1+0xc94], R8 ;  /* 0x000c940801007387 */ /* 0x0001e20000100800 */
[----:B------:R-:W-:-:S03]  /*93b0*/  IADD3 R4, P4, R6, R26, RZ ;  /* 0x0000001a06047210 */ /* 0x000fc60007f9e0ff */
[----:B------:R-:W-:Y:S04]  /*93c0*/  STL [R1+0xc60], R11 ;  /* 0x000c600b01007387 */ /* 0x000fe80000100800 */
[----:B------:R1:W-:Y:S01]  /*93d0*/  STL [R1+0xc9c], R4 ;  /* 0x000c9c0401007387 */ /* 0x0003e20000100800 */
[----:B0-----:R-:W-:Y:S01]  /*93e0*/  IMAD.X R8, R17, 0x1, R0, P3 ;  /* 0x0000000111087824 */ /* 0x001fe200018e0600 */
[----:B------:R-:W-:-:S04]  /*93f0*/  IADD3 R6, P3, R5, R27, RZ ;  /* 0x0000001b05067210 */ /* 0x000fc80007f7e0ff */
[----:B------:R-:W-:Y:S01]  /*9400*/  STL [R1+0xc68], R8 ;  /* 0x000c680801007387 */ /* 0x000fe20000100800 */
[C---:B-1----:R-:W-:Y:S01]  /*9410*/  IMAD.X R4, R16.reuse, 0x1, R2, P2 ;  /* 0x0000000110047824 */ /* 0x042fe200010e0602 */
[----:B------:R-:W-:Y:S02]  /*9420*/  IADD3 R5, P2, R5, R26, RZ ;  /* 0x0000001a05057210 */ /* 0x000fe40007f5e0ff */
[----:B------:R0:W-:Y:S04]  /*9430*/  STL [R1+0xca0], R6 ;  /* 0x000ca00601007387 */ /* 0x0001e80000100800 */
[----:B------:R1:W-:Y:S01]  /*9440*/  STL [R1+0xc70], R4 ;  /* 0x000c700401007387 */ /* 0x0003e20000100800 */
[----:B0-----:R-:W-:-:S03]  /*9450*/  IMAD.X R6, R16, 0x1, R0, P1 ;  /* 0x0000000110067824 */ /* 0x001fc600008e0600 */
[----:B------:R3:W-:Y:S01]  /*9460*/  STL [R1+0xca4], R5 ;  /* 0x000ca40501007387 */ /* 0x0007e20000100800 */
[----:B-1----:R-:W-:-:S03]  /*9470*/  IADD3 R4, P1, R3, R27, RZ ;  /* 0x0000001b03047210 */ /* 0x002fc60007f3e0ff */
[----:B------:R-:W-:Y:S04]  /*9480*/  STL [R1+0xc78], R6 ;  /* 0x000c780601007387 */ /* 0x000fe80000100800 */
[----:B------:R0:W-:Y:S01]  /*9490*/  STL [R1+0xca8], R4 ;  /* 0x000ca80401007387 */ /* 0x0001e20000100800 */
[----:B---3--:R-:W-:Y:S01]  /*94a0*/  IMAD.X R5, R29, 0x1, R2, P0 ;  /* 0x000000011d057824 */ /* 0x008fe200000e0602 */
[----:B------:R-:W-:Y:S01]  /*94b0*/  IADD3 R3, P0, R3, R26, RZ ;  /* 0x0000001a03037210 */ /* 0x000fe20007f1e0ff */
[----:B0-----:R-:W-:-:S03]  /*94c0*/  IMAD.X R4, R29, 0x1, R0, P6 ;  /* 0x000000011d047824 */ /* 0x001fc600030e0600 */
[----:B------:R0:W-:Y:S04]  /*94d0*/  STL [R1+0xc80], R5 ;  /* 0x000c800501007387 */ /* 0x0001e80000100800 */
[----:B------:R1:W-:Y:S04]  /*94e0*/  STL [R1+0xcac], R3 ;  /* 0x000cac0301007387 */ /* 0x0003e80000100800 */
[----:B------:R3:W-:Y:S01]  /*94f0*/  STL [R1+0xc88], R4 ;  /* 0x000c880401007387 */ /* 0x0007e20000100800 */
[----:B0-----:R-:W-:Y:S01]  /*9500*/  IADD3 R5, P6, R9, R27, RZ ;  /* 0x0000001b09057210 */ /* 0x001fe20007fde0ff */
[----:B-1----:R-:W-:-:S04]  /*9510*/  IMAD.X R3, R10, 0x1, R2, P5 ;  /* 0x000000010a037824 */ /* 0x002fc800028e0602 */
[----:B------:R0:W-:Y:S01]  /*9520*/  STL [R1+0xcb0], R5 ;  /* 0x000cb00501007387 */ /* 0x0001e20000100800 */
[----:B---3--:R-:W-:-:S03]  /*9530*/  IADD3 R4, P5, R9, R26, RZ ;  /* 0x0000001a09047210 */ /* 0x008fc60007fbe0ff */
[----:B------:R1:W-:Y:S04]  /*9540*/  STL [R1+0xc90], R3 ;  /* 0x000c900301007387 */ /* 0x0003e80000100800 */
[----:B------:R2:W-:Y:S01]  /*9550*/  STL [R1+0xcb4], R4 ;  /* 0x000cb40401007387 */ /* 0x0005e20000100800 */
[----:B0-----:R-:W-:Y:S01]  /*9560*/  IMAD.X R5, R10, 0x1, R0, P4 ;  /* 0x000000010a057824 */ /* 0x001fe200020e0600 */
[----:B-1----:R-:W-:-:S04]  /*9570*/  IADD3 R3, P4, R7, R27, RZ ;  /* 0x0000001b07037210 */ /* 0x002fc80007f9e0ff */
[----:B------:R0:W-:Y:S04]  /*9580*/  STL [R1+0xc98], R5 ;  /* 0x000c980501007387 */ /* 0x0001e80000100800 */
[----:B------:R-:W-:Y:S01]  /*9590*/  STL [R1+0x9e0], R3 ;  /* 0x0009e00301007387 */ /* 0x000fe20000100800 */
[----:B--2---:R-:W-:Y:S01]  /*95a0*/  IMAD.X R4, R15, 0x1, R2, P3 ;  /* 0x000000010f047824 */ /* 0x004fe200018e0602 */
[----:B0-----:R-:W-:-:S04]  /*95b0*/  IADD3 R5, P3, R7, R26, RZ ;  /* 0x0000001a07057210 */ /* 0x001fc80007f7e0ff */
[----:B------:R0:W-:Y:S04]  /*95c0*/  STL [R1+0x9dc], R4 ;  /* 0x0009dc0401007387 */ /* 0x0001e80000100800 */
[----:B------:R-:W-:Y:S01]  /*95d0*/  STL [R1+0x9d8], R5 ;  /* 0x0009d80501007387 */ /* 0x000fe20000100800 */
[----:B0-----:R-:W-:-:S05]  /*95e0*/  IMAD.X R4, R15, 0x1, R0, P2 ;  /* 0x000000010f047824 */ /* 0x001fca00010e0600 */
[----:B------:R0:W-:Y:S01]  /*95f0*/  STL [R1+0x9c4], R4 ;  /* 0x0009c40401007387 */ /* 0x0001e20000100800 */
[----:B----4-:R-:W-:Y:S01]  /*9600*/  IADD3 R16, P2, R13, UR8, RZ ;  /* 0x000000080d107c10 */ /* 0x010fe2000ff5e0ff */
[C---:B------:R-:W-:Y:S02]  /*9610*/  IMAD.X R6, R14.reuse, 0x1, R2, P1 ;  /* 0x000000010e067824 */ /* 0x040fe400008e0602 */
[----:B0-----:R-:W-:-:S03]  /*9620*/  IMAD.X R4, R14, 0x1, R0, P0 ;  /* 0x000000010e047824 */ /* 0x001fc600000e0600 */
[----:B------:R-:W-:Y:S04]  /*9630*/  STL [R1+0x9c8], R6 ;  /* 0x0009c80601007387 */ /* 0x000fe80000100800 */
[----:B------:R-:W-:Y:S04]  /*9640*/  STL [R1+0x2e8], R16 ;  /* 0x0002e81001007387 */ /* 0x000fe80000100800 */
[----:B------:R0:W-:Y:S01]  /*9650*/  STL [R1+0x9cc], R4 ;  /* 0x0009cc0401007387 */ /* 0x0001e20000100800 */
[----:B------:R-:W-:Y:S01]  /*9660*/  SHF.R.S32.HI R3, RZ, 0x1f, R7 ;  /* 0x0000001fff037819 */ /* 0x000fe20000011407 */
[----:B------:R-:W-:-:S02]  /*9670*/  IMAD.X R5, R12, 0x1, R2, P6 ;  /* 0x000000010c057824 */ /* 0x000fc400030e0602 */
[----:B0-----:R-:W-:Y:S02]  /*9680*/  IMAD.X R4, R12, 0x1, R0, P5 ;  /* 0x000000010c047824 */ /* 0x001fe400028e0600 */
[----:B------:R-:W0:Y:S01]  /*9690*/  S2R R12, SR_TID.X ;  /* 0x00000000000c7919 */ /* 0x000e220000002100 */
[C---:B------:R-:W-:Y:S02]  /*96a0*/  IMAD.X R2, R3.reuse, 0x1, R2, P4 ;  /* 0x0000000103027824 */ /* 0x040fe400020e0602 */
[----:B------:R-:W-:Y:S01]  /*96b0*/  IMAD.X R0, R3, 0x1, R0, P3 ;  /* 0x0000000103007824 */ /* 0x000fe200018e0600 */
[----:B------:R-:W-:Y:S01]  /*96c0*/  STL [R1+0x9d0], R5 ;  /* 0x0009d00501007387 */ /* 0x000fe20000100800 */
[----:B------:R-:W-:-:S03]  /*96d0*/  LEA.HI.X.SX32 R10, R13, UR9, 0x1, P2 ;  /* 0x000000090d0a7c11 */ /* 0x000fc600090f0eff */
[----:B------:R-:W-:Y:S04]  /*96e0*/  STL [R1+0x9d4], R4 ;  /* 0x0009d40401007387 */ /* 0x000fe80000100800 */
[----:B------:R-:W-:Y:S04]  /*96f0*/  STL [R1+0x9c0], R2 ;  /* 0x0009c00201007387 */ /* 0x000fe80000100800 */
[----:B------:R1:W-:Y:S04]  /*9700*/  STL [R1+0x5c4], R0 ;  /* 0x0005c40001007387 */ /* 0x0003e80000100800 */
[----:B------:R-:W-:Y:S01]  /*9710*/  STL [R1+0x2e4], R10 ;  /* 0x0002e40a01007387 */ /* 0x000fe20000100800 */
[----:B-1----:R-:W1:Y:S03]  /*9720*/  LDC R0, c[0x0][0x238] ;  /* 0x00008e00ff007b82 */ /* 0x002e660000000800 */
[----:B------:R-:W-:Y:S04]  /*9730*/  STL [R1+0x530], RZ ;  /* 0x000530ff01007387 */ /* 0x000fe80000100800 */
        /* <DEDUP_REMOVED lines=10> */
[----:B------:R-:W-:Y:S01]  /*97e0*/  STL [R1+0x228], RZ ;  /* 0x000228ff01007387 */ /* 0x000fe20000100800 */
[----:B0-----:R-:W-:-:S03]  /*97f0*/  IMAD.SHL.U32 R2, R12, 0x20, RZ ;  /* 0x000000200c027824 */ /* 0x001fc600078e00ff */
[----:B------:R-:W-:Y:S04]  /*9800*/  STL [R1+0x22c], RZ ;  /* 0x00022cff01007387 */ /* 0x000fe80000100800 */
[----:B------:R-:W-:Y:S04]  /*9810*/  STL [R1+0x1f0], RZ ;  /* 0x0001f0ff01007387 */ /* 0x000fe80000100800 */
[----:B------:R-:W-:Y:S04]  /*9820*/  STL [R1+0x1f4], RZ ;  /* 0x0001f4ff01007387 */ /* 0x000fe80000100800 */
[----:B------:R-:W-:Y:S04]  /*9830*/  STL [R1+0x1f8], RZ ;  /* 0x0001f8ff01007387 */ /* 0x000fe80000100800 */
[----:B------:R-:W-:Y:S01]  /*9840*/  STL [R1+0x1fc], RZ ;  /* 0x0001fcff01007387 */ /* 0x000fe20000100800 */
[----:B------:R-:W-:-:S03]  /*9850*/  LOP3.LUT R4, R2, 0x400, RZ, 0xc0, !PT ;  /* 0x0000040002047812 */ /* 0x000fc600078ec0ff */
[----:B------:R-:W-:Y:S01]  /*9860*/  STL [R1+0x1e0], RZ ;  /* 0x0001e0ff01007387 */ /* 0x000fe20000100800 */
[----:B-1----:R-:W-:-:S03]  /*9870*/  IMAD R2, R0, 0x7f, RZ ;  /* 0x0000007f00027824 */ /* 0x002fc600078e02ff */
[----:B------:R-:W-:Y:S04]  /*9880*/  STL [R1+0x1e4], RZ ;  /* 0x0001e4ff01007387 */ /* 0x000fe80000100800 */
[----:B------:R-:W-:Y:S04]  /*9890*/  STL [R1+0x1e8], RZ ;  /* 0x0001e8ff01007387 */ /* 0x000fe80000100800 */
[----:B------:R-:W-:Y:S04]  /*98a0*/  STL [R1+0x1ec], RZ ;  /* 0x0001ecff01007387 */ /* 0x000fe80000100800 */
[----:B------:R-:W-:Y:S04]  /*98b0*/  STL [R1+0x210], RZ ;  /* 0x000210ff01007387 */ /* 0x000fe80000100800 */
[----:B------:R-:W-:Y:S01]  /*98c0*/  STL [R1+0x214], RZ ;  /* 0x000214ff01007387 */ /* 0x000fe20000100800 */
[----:B------:R-:W-:-:S03]  /*98d0*/  IADD3 R9, P3, R2, R16, RZ ;  /* 0x0000001002097210 */ /* 0x000fc60007f7e0ff */
[----:B------:R-:W-:Y:S01]  /*98e0*/  STL [R1+0x218], RZ ;  /* 0x000218ff01007387 */ /* 0x000fe20000100800 */
[----:B------:R-:W-:-:S03]  /*98f0*/  IMAD R3, R0, 0x7e, RZ ;  /* 0x0000007e00037824 */ /* 0x000fc600078e02ff */
[----:B------:R-:W-:Y:S04]  /*9900*/  STL [R1+0x21c], RZ ;  /* 0x00021cff01007387 */ /* 0x000fe80000100800 */
[----:B------:R-:W-:Y:S04]  /*9910*/  STL [R1+0x260], RZ ;  /* 0x000260ff01007387 */ /* 0x000fe80000100800 */
[----:B------:R-:W-:Y:S04]  /*9920*/  STL [R1+0x264], RZ ;  /* 0x000264ff01007387 */ /* 0x000fe80000100800 */
[----:B------:R-:W-:Y:S04]  /*9930*/  STL [R1+0x268], RZ ;  /* 0x000268ff01007387 */ /* 0x000fe80000100800 */
[----:B------:R-:W-:Y:S04]  /*9940*/  STL [R1+0x26c], RZ ;  /* 0x00026cff01007387 */ /* 0x000fe80000100800 */
[----:B------:R-:W-:Y:S04]  /*9950*/  STL [R1+0x1d0], RZ ;  /* 0x0001d0ff01007387 */ /* 0x000fe80000100800 */
[----:B------:R0:W-:Y:S04]  /*9960*/  STL [R1+0xeb4], R4 ;  /* 0x000eb40401007387 */ /* 0x0001e80000100800 */
[----:B------:R1:W-:Y:S01]  /*9970*/  STL [R1+0x5cc], R9 ;  /* 0x0005cc0901007387 */ /* 0x0003e20000100800 */
[C---:B0-----:R-:W-:Y:S01]  /*9980*/  IMAD R4, R0.reuse, 0x7d, RZ ;  /* 0x0000007d00047824 */ /* 0x041fe200078e02ff */
[----:B-1----:R-:W-:Y:S01]  /*9990*/  IADD3 R9, P4, R3, R16, RZ ;  /* 0x0000001003097210 */ /* 0x002fe20007f9e0ff */
[----:B------:R-:W-:-:S04]  /*99a0*/  IMAD R5, R0, 0x7c, RZ ;  /* 0x0000007c00057824 */ /* 0x000fc800078e02ff */
[----:B------:R0:W-:Y:S01]  /*99b0*/  STL [R1+0x5d4], R9 ;  /* 0x0005d40901007387 */ /* 0x0001e20000100800 */
[----:B------:R-:W-:Y:S01]  /*99c0*/  IMAD R6, R0, 0x7b, RZ ;  /* 0x0000007b00067824 */ /* 0x000fe200078e02ff */
[----:B0-----:R-:W-:-:S05]  /*99d0*/  IADD3 R9, P5, R4, R16, RZ ;  /* 0x0000001004097210 */ /* 0x001fca0007fbe0ff */
[----:B------:R0:W-:Y:S01]  /*99e0*/  STL [R1+0x5dc], R9 ;  /* 0x0005dc0901007387 */ /* 0x0001e20000100800 */
[----:B------:R-:W-:Y:S01]  /*99f0*/  IMAD R7, R0, 0x7a, RZ ;  /* 0x0000007a00077824 */ /* 0x000fe200078e02ff */
[----:B0-----:R-:W-:-:S05]  /*9a00*/  IADD3 R9, P6, R5, R16, RZ ;  /* 0x0000001005097210 */ /* 0x001fca0007fde0ff */
[----:B------:R0:W-:Y:S01]  /*9a10*/  STL [R1+0x5e4], R9 ;  /* 0x0005e40901007387 */ /* 0x0001e20000100800 */
[----:B------:R-:W-:Y:S01]  /*9a20*/  IMAD R8, R0, 0x79, RZ ;  /* 0x0000007900087824 */ /* 0x000fe200078e02ff */
[----:B0-----:R-:W-:-:S05]  /*9a30*/  IADD3 R9, P0, R6, R16, RZ ;  /* 0x0000001006097210 */ /* 0x001fca0007f1e0ff */
[----:B------:R0:W-:Y:S02]  /*9a40*/  STL [R1+0x5ec], R9 ;  /* 0x0005ec0901007387 */ /* 0x0001e40000100800 */
[----:B0-----:R-:W-:-:S05]  /*9a50*/  IADD3 R9, P1, R7, R16, RZ ;  /* 0x0000001007097210 */ /* 0x001fca0007f3e0ff */
[----:B------:R0:W-:Y:S01]  /*9a60*/  STL [R1+0x5f4], R9 ;  /* 0x0005f40901007387 */ /* 0x0001e20000100800 */
[----:B------:R-:W-:Y:S02]  /*9a70*/  LEA.HI.X.SX32 R10, R2, R10, 0x1, P3 ;  /* 0x0000000a020a7211 */ /* 0x000fe400018f0eff */
[----:B0-----:R-:W-:-:S05]  /*9a80*/  IADD3 R9, P2, R8, R16, RZ ;  /* 0x0000001008097210 */ /* 0x001fca0007f5e0ff */
[----:B------:R0:W-:Y:S04]  /*9a90*/  STL [R1+0x5fc], R9 ;  /* 0x0005fc0901007387 */ /* 0x0001e80000100800 */
[----:B------:R-:W2:Y:S01]  /*9aa0*/  LDL R2, [R1+0x2e4] ;  /* 0x0002e40001027983 */ /* 0x000ea20000100800 */
[----:B0-----:R-:W-:-:S03]  /*9ab0*/  IMAD R9, R0, 0x78, RZ ;  /* 0x0000007800097824 */ /* 0x001fc600078e02ff */
[----:B------:R0:W-:Y:S02]  /*9ac0*/  STL [R1+0x5c8], R10 ;  /* 0x0005c80a01007387 */ /* 0x0001e40000100800 */
[----:B0-----:R-:W-:-:S05]  /*9ad0*/  IADD3 R10, P3, R9, R16, RZ ;  /* 0x00000010090a7210 */ /* 0x001fca0007f7e0ff */
[----:B------:R0:W-:Y:S02]  /*9ae0*/  STL [R1+0x604], R10 ;  /* 0x0006040a01007387 */ /* 0x0001e40000100800 */
[C---:B0-----:R-:W-:Y:S02]  /*9af0*/  IMAD R10, R0.reuse, 0x77, RZ ;  /* 0x00000077000a7824 */ /* 0x041fe400078e02ff */
[C---:B------:R-:W-:Y:S02]  /*9b00*/  IMAD R11, R0.reuse, 0x76, RZ ;  /* 0x00000076000b7824 */ /* 0x040fe400078e02ff */
[C---:B------:R-:W-:Y:S02]  /*9b10*/  IMAD R12, R0.reuse, 0x75, RZ ;  /* 0x00000075000c7824 */ /* 0x040fe400078e02ff */
[C---:B------:R-:W-:Y:S02]  /*9b20*/  IMAD R13, R0.reuse, 0x74, RZ ;  /* 0x00000074000d7824 */ /* 0x040fe400078e02ff */
[----:B------:R-:W-:Y:S01]  /*9b30*/  IMAD R14, R0, 0x73, RZ ;  /* 0x00000073000e7824 */ /* 0x000fe200078e02ff */
[----:B--2---:R-:W-:-:S05]  /*9b40*/  LEA.HI.X.SX32 R3, R3, R2, 0x1, P4 ;  /* 0x0000000203037211 */ /* 0x004fca00020f0eff */
[----:B------:R0:W-:Y:S02]  /*9b50*/  STL [R1+0x5d0], R3 ;  /* 0x0005d00301007387 */ /* 0x0001e40000100800 */
[----:B0-----:R-:W-:-:S05]  /*9b60*/  IADD3 R3, P4, R10, R16, RZ ;  /* 0x000000100a037210 */ /* 0x001fca0007f9e0ff */
[----:B------:R0:W-:Y:S02]  /*9b70*/  STL [R1+0x60c], R3 ;  /* 0x00060c0301007387 */ /* 0x0001e40000100800 */
[----:B0-----:R-:W-:Y:S02]  /*9b80*/  LEA.HI.X.SX32 R3, R4, R2, 0x1, P5 ;  /* 0x0000000204037211 */ /* 0x001fe400028f0eff */
[----:B------:R-:W-:-:S03]  /*9b90*/  IADD3 R4, P5, R11, R16, RZ ;  /* 0x000000100b047210 */ /* 0x000fc60007fbe0ff */
[----:B------:R0:W-:Y:S04]  /*9ba0*/  STL [R1+0x5d8], R3 ;  /* 0x0005d80301007387 */ /* 0x0001e80000100800 */
[----:B------:R1:W-:Y:S01]  /*9bb0*/  STL [R1+0x614], R4 ;  /* 0x0006140401007387 */ /* 0x0003e20000100800 */
[-C--:B0-----:R-:W-:Y:S02]  /*9bc0*/  LEA.HI.X.SX32 R3, R5, R2.reuse, 0x1, P6 ;  /* 0x0000000205037211 */ /* 0x081fe400030f0eff */
[----:B------:R-:W-:Y:S02]  /*9bd0*/  LEA.HI.X.SX32 R5, R6, R2, 0x1, P0 ;  /* 0x0000000206057211 */ /* 0x000fe400000f0eff */
[-C--:B-1----:R-:W-:Y:S01]  /*9be0*/  IADD3 R4, P6, R12, R16.reuse, RZ ;  /* 0x000000100c047210 */ /* 0x082fe20007fde0ff */
[----:B------:R0:W-:Y:S04]  /*9bf0*/  STL [R1+0x5e0], R3 ;  /* 0x0005e00301007387 */ /* 0x0001e80000100800 */
[----:B------:R1:W-:Y:S01]  /*9c00*/  STL [R1+0x61c], R4 ;  /* 0x00061c0401007387 */ /* 0x0003e20000100800 */
[----:B0-----:R-:W-:-:S03]  /*9c10*/  IADD3 R3, P0, R13, R16, RZ ;  /* 0x000000100d037210 */ /* 0x001fc60007f1e0ff */
[----:B------:R0:W-:Y:S01]  /*9c20*/  STL [R1+0x5e8], R5 ;  /* 0x0005e80501007387 */ /* 0x0001e20000100800 */
[----:B-1----:R-:W-:-:S03]  /*9c30*/  LEA.HI.X.SX32 R4, R7, R2, 0x1, P1 ;  /* 0x0000000207047211 */ /* 0x002fc600008f0eff */
[----:B------:R1:W-:Y:S01]  /*9c40*/  STL [R1+0x624], R3 ;  /* 0x0006240301007387 */ /* 0x0003e20000100800 */
[----:B0-----:R-:W-:-:S03]  /*9c50*/  IADD3 R5, P1, R14, R16, RZ ;  /* 0x000000100e057210 */ /* 0x001fc60007f3e0ff */
[----:B------:R-:W-:Y:S01]  /*9c60*/  STL [R1+0x5f0], R4 ;  /* 0x0005f00401007387 */ /* 0x000fe20000100800 */
[----:B-1----:R-:W-:-:S03]  /*9c70*/  LEA.HI.X.SX32 R3, R8, R2, 0x1, P2 ;  /* 0x0000000208037211 */ /* 0x002fc600010f0eff */
[----:B------:R-:W-:Y:S04]  /*9c80*/  STL [R1+0x62c], R5 ;  /* 0x00062c0501007387 */ /* 0x000fe80000100800 */
[----:B------:R0:W-:Y:S02]  /*9c90*/  STL [R1+0x5f8], R3 ;  /* 0x0005f80301007387 */ /* 0x0001e40000100800 */
[----:B0-----:R-:W-:Y:S02]  /*9ca0*/  LEA.HI.X.SX32 R3, R9, R2, 0x1, P3 ;  /* 0x0000000209037211 */ /* 0x001fe400018f0eff */
[----:B------:R-:W2:Y:S01]  /*9cb0*/  LDL R9, [R1+0x2e8] ;  /* 0x0002e80001097983 */ /* 0x000ea20000100800 */
[----:B------:R-:W-:-:S05]  /*9cc0*/  IMAD R15, R0, 0x72, RZ ;  /* 0x00000072000f7824 */ /* 0x000fca00078e02ff */
[----:B------:R-:W-:Y:S01]  /*9cd0*/  IADD3 R4, P2, R15, R16, RZ ;  /* 0x000000100f047210 */ /* 0x000fe20007f5e0ff */
[C---:B------:R-:W-:Y:S02]  /*9ce0*/  IMAD R16, R0.reuse, 0x71, RZ ;  /* 0x0000007100107824 */ /* 0x040fe400078e02ff */
[C---:B------:R-:W-:Y:S02]  /*9cf0*/  IMAD R17, R0.reuse, 0x70, RZ ;  /* 0x0000007000117824 */ /* 0x040fe400078e02ff */
[----:B------:R0:W-:Y:S01]  /*9d00*/  STL [R1+0x634], R4 ;  /* 0x0006340401007387 */ /* 0x0001e20000100800 */
[----:B------:R-:W-:-:S03]  /*9d10*/  IMAD R18, R0, 0x6f, RZ ;  /* 0x0000006f00127824 */ /* 0x000fc600078e02ff */
[----:B------:R1:W-:Y:S01]  /*9d20*/  STL [R1+0x600], R3 ;  /* 0x0006000301007387 */ /* 0x0003e20000100800 */
[----:B0-----:R-:W-:Y:S01]  /*9d30*/  LEA.HI.X.SX32 R4, R10, R2, 0x1, P4 ;  /* 0x000000020a047211 */ /* 0x001fe200020f0eff */
[C---:B------:R-:W-:Y:S02]  /*9d40*/  IMAD R19, R0.reuse, 0x6e, RZ ;  /* 0x0000006e00137824 */ /* 0x040fe400078e02ff */
[C---:B------:R-:W-:Y:S02]  /*9d50*/  IMAD R20, R0.reuse, 0x6d, RZ ;  /* 0x0000006d00147824 */ /* 0x040fe400078e02ff */
[C---:B------:R-:W-:Y:S02]  /*9d60*/  IMAD R21, R0.reuse, 0x6c, RZ ;  /* 0x0000006c00157824 */ /* 0x040fe400078e02ff */
[C---:B------:R-:W-:Y:S02]  /*9d70*/  IMAD R22, R0.reuse, 0x6b, RZ ;  /* 0x0000006b00167824 */ /* 0x040fe400078e02ff */
[----:B------:R-:W-:-:S02]  /*9d80*/  IMAD R23, R0, 0x6a, RZ ;  /* 0x0000006a00177824 */ /* 0x000fc400078e02ff */
[C---:B------:R-:W-:Y:S02]  /*9d90*/  IMAD R24, R0.reuse, 0x69, RZ ;  /* 0x0000006900187824 */ /* 0x040fe400078e02ff */
        /* <DEDUP_REMOVED lines=8> */
[----:B------:R-:W-:Y:S01]  /*9e20*/  IMAD R6, R0, 0x5e, RZ ;  /* 0x0000005e00067824 */ /* 0x000fe200078e02ff */
[-C--:B--2---:R-:W-:Y:S02]  /*9e30*/  IADD3 R5, P3, R16, R9.reuse, RZ ;  /* 0x0000000910057210 */ /* 0x084fe40007f7e0ff */
[----:B-1----:R-:W-:-:S03]  /*9e40*/  IADD3 R3, P4, R17, R9, RZ ;  /* 0x0000000911037210 */ /* 0x002fc60007f9e0ff */
[----:B------:R0:W-:Y:S04]  /*9e50*/  STL [R1+0x63c], R5 ;  /* 0x00063c0501007387 */ /* 0x0001e80000100800 */
[----:B------:R1:W-:Y:S01]  /*9e60*/  STL [R1+0x608], R4 ;  /* 0x0006080401007387 */ /* 0x0003e20000100800 */
[----:B0-----:R-:W-:-:S03]  /*9e70*/  LEA.HI.X.SX32 R5, R11, R2, 0x1, P5 ;  /* 0x000000020b057211 */ /* 0x001fc600028f0eff */
[----:B------:R0:W-:Y:S01]  /*9e80*/  STL [R1+0x644], R3 ;  /* 0x0006440301007387 */ /* 0x0001e20000100800 */
[----:B-1----:R-:W-:-:S03]  /*9e90*/  IADD3 R4, P5, R18, R9, RZ ;  /* 0x0000000912047210 */ /* 0x002fc60007fbe0ff */
[----:B------:R1:W-:Y:S04]  /*9ea0*/  STL [R1+0x610], R5 ;  /* 0x0006100501007387 */ /* 0x0003e80000100800 */
[----:B------:R2:W-:Y:S01]  /*9eb0*/  STL [R1+0x64c], R4 ;  /* 0x00064c0401007387 */ /* 0x0005e20000100800 */
[----:B0-----:R-:W-:Y:S02]  /*9ec0*/  LEA.HI.X.SX32 R3, R12, R2, 0x1, P6 ;  /* 0x000000020c037211 */ /* 0x001fe400030f0eff */
[----:B-1----:R-:W-:-:S03]  /*9ed0*/  IADD3 R5, P6, R19, R9, RZ ;  /* 0x0000000913057210 */ /* 0x002fc60007fde0ff */
[----:B------:R0:W-:Y:S01]  /*9ee0*/  STL [R1+0x618], R3 ;  /* 0x0006180301007387 */ /* 0x0001e20000100800 */
[----:B--2---:R-:W-:-:S03]  /*9ef0*/  LEA.HI.X.SX32 R4, R13, R2, 0x1, P0 ;  /* 0x000000020d047211 */ /* 0x004fc600000f0eff */
[----:B------:R1:W-:Y:S04]  /*9f00*/  STL [R1+0x654], R5 ;  /* 0x0006540501007387 */ /* 0x0003e80000100800 */
[----:B------:R2:W-:Y:S01]  /*9f10*/  STL [R1+0x620], R4 ;  /* 0x0006200401007387 */ /* 0x0005e20000100800 */
[----:B0-----:R-:W-:Y:S02]  /*9f20*/  IADD3 R3, P0, R20, R9, RZ ;  /* 0x0000000914037210 */ /* 0x001fe40007f1e0ff */
[----:B-1----:R-:W-:-:S03]  /*9f30*/  LEA.HI.X.SX32 R5, R14, R2, 0x1, P1 ;  /* 0x000000020e057211 */ /* 0x002fc600008f0eff */
[----:B------:R0:W-:Y:S01]  /*9f40*/  STL [R1+0x65c], R3 ;  /* 0x00065c0301007387 */ /* 0x0001e20000100800 */
[----:B--2---:R-:W-:-:S03]  /*9f50*/  IADD3 R4, P1, R21, R9, RZ ;  /* 0x0000000915047210 */ /* 0x004fc60007f3e0ff */
        /* <DEDUP_REMOVED lines=32> */
[----:B0-----:R-:W-:Y:S01]  /*a160*/  IMAD R3, R0, 0x63, RZ ;  /* 0x0000006300037824 */ /* 0x001fe200078e02ff */
[----:B-1----:R-:W-:Y:S02]  /*a170*/  IADD3 R5, P2, R29, R9, RZ ;  /* 0x000000091d057210 */ /* 0x002fe40007f5e0ff */
[----:B--2---:R-:W-:-:S03]  /*a180*/  LEA.HI.X.SX32 R4, R23, R2, 0x1, P3 ;  /* 0x0000000217047211 */ /* 0x004fc600018f0eff */
[----:B------:R0:W-:Y:S01]  /*a190*/  STL [R1+0x6a4], R5 ;  /* 0x0006a40501007387 */ /* 0x0001e20000100800 */
[----:B------:R-:W-:-:S03]  /*a1a0*/  IMAD R11, R0, 0x62, RZ ;  /* 0x00000062000b7824 */ /* 0x000fc600078e02ff */
[----:B------:R1:W-:Y:S01]  /*a1b0*/  STL [R1+0x670], R4 ;  /* 0x0006700401007387 */ /* 0x0003e20000100800 */
[----:B0-----:R-:W-:Y:S02]  /*a1c0*/  IADD3 R5, P3, R3, R9, RZ ;  /* 0x0000000903057210 */ /* 0x001fe40007f7e0ff */
[----:B-1----:R-:W-:-:S03]  /*a1d0*/  LEA.HI.X.SX32 R4, R24, R2, 0x1, P4 ;  /* 0x0000000218047211 */ /* 0x002fc600020f0eff */
[----:B------:R0:W-:Y:S04]  /*a1e0*/  STL [R1+0x6ac], R5 ;  /* 0x0006ac0501007387 */ /* 0x0001e80000100800 */
        /* <DEDUP_REMOVED lines=11> */
[----:B------:R0:W-:Y:S01]  /*a2a0*/  STL [R1+0x6c4], R5 ;  /* 0x0006c40501007387 */ /* 0x0001e20000100800 */
[----:B------:R-:W-:-:S03]  /*a2b0*/  IADD3 R12, P0, R7, R9, RZ ;  /* 0x00000009070c7210 */ /* 0x000fc60007f1e0ff */
[----:B------:R1:W-:Y:S04]  /*a2c0*/  STL [R1+0x690], R4 ;  /* 0x0006900401007387 */ /* 0x0003e80000100800 */
[----:B------:R2:W-:Y:S01]  /*a2d0*/  STL [R1+0x6cc], R12 ;  /* 0x0006cc0c01007387 */ /* 0x0005e20000100800 */
[----:B0-----:R-:W-:Y:S01]  /*a2e0*/  IMAD R5, R0, 0x5d, RZ ;  /* 0x0000005d00057824 */ /* 0x001fe200078e02ff */
[-C--:B-1----:R-:W-:Y:S02]  /*a2f0*/  LEA.HI.X.SX32 R4, R28, R2.reuse, 0x1, P1 ;  /* 0x000000021c047211 */ /* 0x082fe400008f0eff */
[-C--:B------:R-:W-:Y:S02]  /*a300*/  IADD3 R13, P1, R6, R9.reuse, RZ ;  /* 0x00000009060d7210 */ /* 0x080fe40007f3e0ff */
[----:B--2---:R-:W-:Y:S01]  /*a310*/  LEA.HI.X.SX32 R12, R29, R2, 0x1, P2 ;  /* 0x000000021d0c7211 */ /* 0x004fe200010f0eff */
[----:B------:R0:W-:Y:S04]  /*a320*/  STL [R1+0x698], R4 ;  /* 0x0006980401007387 */ /* 0x0001e80000100800 */
[----:B------:R1:W-:Y:S01]  /*a330*/  STL [R1+0x6d4], R13 ;  /* 0x0006d40d01007387 */ /* 0x0003e20000100800 */
[----:B0-----:R-:W-:Y:S01]  /*a340*/  IMAD R4, R0, 0x5c, RZ ;  /* 0x0000005c00047824 */ /* 0x001fe200078e02ff */
[----:B-1----:R-:W-:-:S02]  /*a350*/  IADD3 R13, P2, R5, R9, RZ ;  /* 0x00000009050d7210 */ /* 0x002fc40007f5e0ff */
[----:B------:R0:W-:Y:S04]  /*a360*/  STL [R1+0x6a0], R12 ;  /* 0x0006a00c01007387 */ /* 0x0001e80000100800 */
[----:B------:R1:W-:Y:S01]  /*a370*/  STL [R1+0x6dc], R13 ;  /* 0x0006dc0d01007387 */ /* 0x0003e20000100800 */
[----:B0-----:R-:W-:Y:S01]  /*a380*/  LEA.HI.X.SX32 R12, R3, R2, 0x1, P3 ;  /* 0x00000002030c7211 */ /* 0x001fe200018f0eff */
[----:B------:R-:W-:Y:S01]  /*a390*/  IMAD R3, R0, 0x5b, RZ ;  /* 0x0000005b00037824 */ /* 0x000fe200078e02ff */
[----:B-1----:R-:W-:-:S03]  /*a3a0*/  IADD3 R13, P3, R4, R9, RZ ;  /* 0x00000009040d7210 */ /* 0x002fc60007f7e0ff */
        /* <DEDUP_REMOVED lines=133> */
[----:B------:R-:W-:Y:S01]  /*ac00*/  IMAD.SHL.U32 R8, R0, 0x40, RZ ;  /* 0x0000004000087824 */ /* 0x000fe200078e00ff */
        /* <DEDUP_REMOVED lines=266> */
[----:B------:R0:W-:Y:S01]  /*bcb0*/  STL [R1+0x928], R12 ;  /* 0x0009280c01007387 */ /* 0x0001e20000100800 */
[----:B------:R-:W-:-:S03]  /*bcc0*/  LEA.HI.X.SX32 R11, R11, R2, 0x1, P0 ;  /* 0x000000020b0b7211 */ /* 0x000fc600000f0eff */
[----:B------:R1:W-:Y:S01]  /*bcd0*/  STL [R1+0x964], R13 ;  /* 0x0009640d01007387 */ /* 0x0003e20000100800 */
[-C--:B------:R-:W-:Y:S01]  /*bce0*/  LEA.HI.X.SX32 R10, R10, R2.reuse, 0x1, P1 ;  /* 0x000000020a0a7211 */ /* 0x080fe200008f0eff */
[----:B0-----:R-:W-:Y:S01]  /*bcf0*/  IMAD R12, R0, 0xa, RZ ;  /* 0x0000000a000c7824 */ /* 0x001fe200078e02ff */
[-C--:B-1----:R-:W-:Y:S01]  /*bd00*/  IADD3 R13, P0, R3, R9.reuse, RZ ;  /* 0x00000009030d7210 */ /* 0x082fe20007f1e0ff */
[----:B------:R0:W-:Y:S04]  /*bd10*/  STL [R1+0x930], R11 ;  /* 0x0009300b01007387 */ /* 0x0001e80000100800 */
[----:B------:R1:W-:Y:S01]  /*bd20*/  STL [R1+0x96c], R13 ;  /* 0x00096c0d01007387 */ /* 0x0003e20000100800 */
[-C--:B------:R-:W-:Y:S01]  /*bd30*/  LEA.HI.X.SX32 R8, R8, R2.reuse, 0x1, P2 ;  /* 0x0000000208087211 */ /* 0x080fe200010f0eff */
[----:B0-----:R-:W-:Y:S01]  /*bd40*/  IMAD R11, R0, 0x9, RZ ;  /* 0x00000009000b7824 */ /* 0x001fe200078e02ff */
[-C--:B-1----:R-:W-:Y:S01]  /*bd50*/  IADD3 R13, P1, R12, R9.reuse, RZ ;  /* 0x000000090c0d7210 */ /* 0x082fe20007f3e0ff */
[----:B------:R0:W-:Y:S04]  /*bd60*/  STL [R1+0x938], R10 ;  /* 0x0009380a01007387 */ /* 0x0001e80000100800 */
[----:B------:R1:W-:Y:S01]  /*bd70*/  STL [R1+0x974], R13 ;  /* 0x0009740d01007387 */ /* 0x0003e20000100800 */
[-C--:B------:R-:W-:Y:S01]  /*bd80*/  LEA.HI.X.SX32 R7, R7, R2.reuse, 0x1, P3 ;  /* 0x0000000207077211 */ /* 0x080fe200018f0eff */
[----:B0-----:R-:W-:Y:S01]  /*bd90*/  IMAD.SHL.U32 R10, R0, 0x8, RZ ;  /* 0x00000008000a7824 */ /* 0x001fe200078e00ff */
        /* <DEDUP_REMOVED lines=14> */
[C---:B0-----:R-:W-:Y:S01]  /*be80*/  IMAD R6, R0.reuse, 0x5, RZ ;  /* 0x0000000500067824 */ /* 0x041fe200078e02ff */
[-C--:B-1----:R-:W-:Y:S01]  /*be90*/  IADD3 R13, P5, R7, R9.reuse, RZ ;  /* 0x00000009070d7210 */ /* 0x082fe20007fbe0ff */
[----:B------:R0:W-:Y:S04]  /*bea0*/  STL [R1+0x958], R5 ;  /* 0x0009580501007387 */ /* 0x0001e80000100800 */
[----:B------:R1:W-:Y:S01]  /*beb0*/  STL [R1+0x994], R13 ;  /* 0x0009940d01007387 */ /* 0x0003e20000100800 */
[-C--:B------:R-:W-:Y:S01]  /*bec0*/  LEA.HI.X.SX32 R3, R3, R2.reuse, 0x1, P0 ;  /* 0x0000000203037211 */ /* 0x080fe200000f0eff */
[----:B0-----:R-:W-:Y:S01]  /*bed0*/  IMAD.SHL.U32 R5, R0, 0x4, RZ ;  /* 0x0000000400057824 */ /* 0x001fe200078e00ff */
[----:B-1----:R-:W-:Y:S01]  /*bee0*/  IADD3 R13, P6, R6, R9, RZ ;  /* 0x00000009060d7210 */ /* 0x002fe20007fde0ff */
[----:B------:R0:W-:Y:S04]  /*bef0*/  STL [R1+0x960], R4 ;  /* 0x0009600401007387 */ /* 0x0001e80000100800 */
[----:B------:R1:W-:Y:S01]  /*bf00*/  STL [R1+0x99c], R13 ;  /* 0x00099c0d01007387 */ /* 0x0003e20000100800 */
[----:B------:R-:W-:-:S03]  /*bf10*/  LEA.HI.X.SX32 R14, R12, R2, 0x1, P1 ;  /* 0x000000020c0e7211 */ /* 0x000fc600008f0eff */
[----:B------:R2:W-:Y:S01]  /*bf20*/  STL [R1+0x968], R3 ;  /* 0x0009680301007387 */ /* 0x0005e20000100800 */
[C---:B0-----:R-:W-:Y:S01]  /*bf30*/  IMAD R4, R0.reuse, 0x3, RZ ;  /* 0x0000000300047824 */ /* 0x041fe200078e02ff */
[----:B-1----:R-:W-:Y:S01]  /*bf40*/  IADD3 R13, P0, R5, R9, RZ ;  /* 0x00000009050d7210 */ /* 0x002fe20007f1e0ff */
[----:B--2---:R-:W-:-:S04]  /*bf50*/  IMAD.SHL.U32 R3, R0, 0x2, RZ ;  /* 0x0000000200037824 */ /* 0x004fc800078e00ff */
[----:B------:R0:W-:Y:S01]  /*bf60*/  STL [R1+0x9a4], R13 ;  /* 0x0009a40d01007387 */ /* 0x0001e20000100800 */
[-C--:B------:R-:W-:Y:S02]  /*bf70*/  LEA.HI.X.SX32 R12, R11, R2.reuse, 0x1, P2 ;  /* 0x000000020b0c7211 */ /* 0x080fe400010f0eff */
[----:B------:R-:W-:Y:S02]  /*bf80*/  LEA.HI.X.SX32 R10, R10, R2, 0x1, P3 ;  /* 0x000000020a0a7211 */ /* 0x000fe400018f0eff */
[-C--:B------:R-:W-:Y:S01]  /*bf90*/  IADD3 R11, P2, R3, R9.reuse, RZ ;  /* 0x00000009030b7210 */ /* 0x080fe20007f5e0ff */
[----:B------:R1:W-:Y:S01]  /*bfa0*/  STL [R1+0x970], R14 ;  /* 0x0009700e01007387 */ /* 0x0003e20000100800 */
[----:B0-----:R-:W-:Y:S02]  /*bfb0*/  IADD3 R13, P1, R4, R9, RZ ;  /* 0x00000009040d7210 */ /* 0x001fe40007f3e0ff */
[----:B------:R-:W-:Y:S02]  /*bfc0*/  IADD3 R9, P3, R9, R0, RZ ;  /* 0x0000000009097210 */ /* 0x000fe40007f7e0ff */
[-C--:B------:R-:W-:Y:S01]  /*bfd0*/  LEA.HI.X.SX32 R8, R8, R2.reuse, 0x1, P4 ;  /* 0x0000000208087211 */ /* 0x080fe200020f0eff */
[----:B------:R1:W-:Y:S01]  /*bfe0*/  STL [R1+0x9ac], R13 ;  /* 0x0009ac0d01007387 */ /* 0x0003e20000100800 */
[----:B------:R-:W-:-:S02]  /*bff0*/  LEA.HI.X.SX32 R7, R7, R2, 0x1, P5 ;  /* 0x0000000207077211 */ /* 0x000fc400028f0eff */
[-C--:B------:R-:W-:Y:S01]  /*c000*/  LEA.HI.X.SX32 R6, R6, R2.reuse, 0x1, P6 ;  /* 0x0000000206067211 */ /* 0x080fe200030f0eff */
[----:B------:R1:W-:Y:S01]  /*c010*/  STL [R1+0x978], R12 ;  /* 0x0009780c01007387 */ /* 0x0003e20000100800 */
[----:B------:R-:W-:-:S03]  /*c020*/  LEA.HI.X.SX32 R5, R5, R2, 0x1, P0 ;  /* 0x0000000205057211 */ /* 0x000fc600000f0eff */
[----:B------:R1:W-:Y:S01]  /*c030*/  STL [R1+0x9b4], R11 ;  /* 0x0009b40b01007387 */ /* 0x0003e20000100800 */
[----:B------:R-:W-:-:S03]  /*c040*/  LEA.HI.X.SX32 R4, R4, R2, 0x1, P1 ;  /* 0x0000000204047211 */ /* 0x000fc600008f0eff */
[----:B------:R1:W-:Y:S01]  /*c050*/  STL [R1+0x980], R10 ;  /* 0x0009800a01007387 */ /* 0x0003e20000100800 */
[----:B------:R-:W-:-:S03]  /*c060*/  LEA.HI.X.SX32 R3, R3, R2, 0x1, P2 ;  /* 0x0000000203037211 */ /* 0x000fc600010f0eff */
[----:B------:R1:W-:Y:S01]  /*c070*/  STL [R1+0x9bc], R9 ;  /* 0x0009bc0901007387 */ /* 0x0003e20000100800 */
[----:B------:R-:W-:-:S03]  /*c080*/  LEA.HI.X.SX32 R0, R0, R2, 0x1, P3 ;  /* 0x0000000200007211 */ /* 0x000fc600018f0eff */
[----:B------:R1:W-:Y:S04]  /*c090*/  STL [R1+0x988], R8 ;  /* 0x0009880801007387 */ /* 0x0003e80000100800 */
[----:B------:R1:W-:Y:S04]  /*c0a0*/  STL [R1+0x990], R7 ;  /* 0x0009900701007387 */ /* 0x0003e80000100800 */
[----:B------:R1:W-:Y:S04]  /*c0b0*/  STL [R1+0x998], R6 ;  /* 0x0009980601007387 */ /* 0x0003e80000100800 */
[----:B------:R1:W-:Y:S04]  /*c0c0*/  STL [R1+0x9a0], R5 ;  /* 0x0009a00501007387 */ /* 0x0003e80000100800 */
[----:B------:R1:W-:Y:S04]  /*c0d0*/  STL [R1+0x9a8], R4 ;  /* 0x0009a80401007387 */ /* 0x0003e80000100800 */
[----:B------:R1:W-:Y:S04]  /*c0e0*/  STL [R1+0x9b0], R3 ;  /* 0x0009b00301007387 */ /* 0x0003e80000100800 */
[----:B------:R1:W-:Y:S04]  /*c0f0*/  STL [R1+0x1d4], RZ ;  /* 0x0001d4ff01007387 */ /* 0x0003e80000100800 */
[----:B------:R1:W-:Y:S04]  /*c100*/  STL [R1+0x9b8], R0 ;  /* 0x0009b80001007387 */ /* 0x0003e80000100800 */
        /* <DEDUP_REMOVED lines=33> */
[----:B------:R1:W-:Y:S02]  /*c320*/  STL [R1+0x27c], RZ ;  /* 0x00027cff01007387 */ /* 0x0003e40000100800 */
.L_x_2:
[----:B-1----:R-:W2:Y:S01]  /*c330*/  LDL R3, [R1+0x2e4] ;  /* 0x0002e40001037983 */ /* 0x002ea20000100800 */
[----:B------:R-:W0:Y:S03]  /*c340*/  LDC R0, c[0x0][0x230] ;  /* 0x00008c00ff007b82 */ /* 0x000e260000000800 */
[----:B--2---:R1:W-:Y:S04]  /*c350*/  STL [R1+0x19f4], R3 ;  /* 0x0019f40301007387 */ /* 0x0043e80000100800 */
[----:B------:R-:W2:Y:S04]  /*c360*/  LDL R2, [R1+0x2e8] ;  /* 0x0002e80001027983 */ /* 0x000ea80000100800 */
[----:B-1----:R-:W0:Y:S04]  /*c370*/  LDL R3, [R1+0x530] ;  /* 0x0005300001037983 */ /* 0x002e280000100800 */
[----:B------:R-:W-:Y:S04]  /*c380*/  STL [R1+0x1978], R19 ;  /* 0x0019781301007387 */ /* 0x000fe80000100800 */
        /* <DEDUP_REMOVED lines=14> */
[----:B------:R1:W-:Y:S04]  /*c470*/  STL [R1+0x19f0], R19 ;  /* 0x0019f01301007387 */ /* 0x0003e80000100800 */
        /* <DEDUP_REMOVED lines=78> */
[----:B------:R-:W-:Y:S01]  /*c960*/  STL [R1+0x1878], R6 ;  /* 0x0018780601007387 */ /* 0x000fe20000100800 */
[----:B0-----:R-:W-:-:S03]  /*c970*/  IMAD R0, R3, -0x80, R0 ;  /* 0xffffff8003007824 */ /* 0x001fc600078e0200 */
[----:B------:R-:W-:Y:S04]  /*c980*/  STL [R1+0x1874], R7 ;  /* 0x0018740701007387 */ /* 0x000fe80000100800 */
[----:B------:R-:W-:Y:S04]  /*c990*/  STL [R1+0x1870], R20 ;  /* 0x0018701401007387 */ /* 0x000fe80000100800 */
[----:B------:R-:W-:Y:S04]  /*c9a0*/  STL [R1+0x186c], R21 ;  /* 0x00186c1501007387 */ /* 0x000fe80000100800 */
[----:B------:R-:W-:Y:S04]  /*c9b0*/  STL [R1+0x1868], R22 ;  /* 0x0018681601007387 */ /* 0x000fe80000100800 */
[----:B------:R-:W2:Y:S01]  /*c9c0*/  LDL.LU R3, [R1+0x19f4] ;  /* 0x0019f40001037983 */ /* 0x000ea20000300800 */
[----:B------:R-:W-:-:S02]  /*c9d0*/  ISETP.GT.AND P0, PT, R0, RZ, PT ;  /* 0x000000ff0000720c */ /* 0x000fc40003f04270 */
[----:B-1----:R-:W-:-:S11]  /*c9e0*/  PRMT R19, RZ, 0x7610, R19 ;  /* 0x00007610ff137816 */ /* 0x002fd60000000013 */
[----:B--2---:R-:W2:Y:S01]  /*c9f0*/  @P0 LDG.E.U8 R19, desc[UR6][R2.64] ;  /* 0x0000000602130981 */ /* 0x004ea2000c1e1100 */
[----:B------:R-:W-:-:S03]  /*ca00*/  ISETP.GT.AND P1, PT, R0, 0x1, PT ;  /* 0x000000010000780c */ /* 0x000fc60003f24270 */
[----:B--2---:R0:W-:Y:S04]  /*ca10*/  STL [R1+0x198], R19 ;  /* 0x0001981301007387 */ /* 0x0041e80000100800 */
[----:B0-----:R-:W2:Y:S04]  /*ca20*/  LDL.LU R19, [R1+0x19f0] ;  /* 0x0019f00001137983 */ /* 0x001ea80000300800 */
[----:B------:R-:W3:Y:S04]  /*ca30*/  LDL R2, [R1+0x9b8] ;  /* 0x0009b80001027983 */ /* 0x000ee80000100800 */
[----:B------:R-:W3:Y:S01]  /*ca40*/  LDL R3, [R1+0x9bc] ;  /* 0x0009bc0001037983 */ /* 0x000ee20000100800 */
[----:B------:R-:W-:-:S02]  /*ca50*/  PRMT R18, RZ, 0x7610, R18 ;  /* 0x00007610ff127816 */ /* 0x000fc40000000012 */
[----:B---3--:R-:W-:-:S04]  /*ca60*/  @P1 LOP3.LUT R3, R3, R2, RZ, 0x3c, !PT ;  /* 0x0000000203031212 */ /* 0x008fc800078e3cff */
[----:B------:R-:W-:-:S04]  /*ca70*/  @P1 LOP3.LUT R2, R3, R2, RZ, 0x3c, !PT ;  /* 0x0000000203021212 */ /* 0x000fc800078e3cff */
[----:B------:R-:W-:-:S05]  /*ca80*/  @P1 LOP3.LUT R3, R3, R2, RZ, 0x3c, !PT ;  /* 0x0000000203031212 */ /* 0x000fca00078e3cff */
[----:B------:R-:W3:Y:S01]  /*ca90*/  @P1 LDG.E.U8 R18, desc[UR6][R2.64] ;  /* 0x0000000602121981 */ /* 0x000ee2000c1e1100 */
[----:B------:R-:W-:-:S03]  /*caa0*/  ISETP.GT.AND P2, PT, R0, 0x2, PT ;  /* 0x000000020000780c */ /* 0x000fc60003f44270 */
[----:B---3--:R0:W-:Y:S04]  /*cab0*/  STL [R1+0x194], R18 ;  /* 0x0001941201007387 */ /* 0x0081e80000100800 */
[----:B0-----:R-:W3:Y:S04]  /*cac0*/  LDL.LU R18, [R1+0x19ec] ;  /* 0x0019ec0001127983 */ /* 0x001ee80000300800 */
[----:B------:R-:W4:Y:S04]  /*cad0*/  LDL R2, [R1+0x9b0] ;  /* 0x0009b00001027983 */ /* 0x000f280000100800 */
[----:B------:R-:W4:Y:S01]  /*cae0*/  LDL R3, [R1+0x9b4] ;  /* 0x0009b40001037983 */ /* 0x000f220000100800 */
[----:B--2---:R-:W-:-:S02]  /*caf0*/  PRMT R19, RZ, 0x7610, R19 ;  /* 0x00007610ff137816 */ /* 0x004fc40000000013 */
[----:B----4-:R-:W-:-:S04]  /*cb00*/  @P2 LOP3.LUT R3, R3, R2, RZ, 0x3c, !PT ;  /* 0x0000000203032212 */ /* 0x010fc800078e3cff */
[----:B------:R-:W-:-:S04]  /*cb10*/  @P2 LOP3.LUT R2, R3, R2, RZ, 0x3c, !PT ;  /* 0x0000000203022212 */ /* 0x000fc800078e3cff */
[----:B------:R-:W-:-:S05]  /*cb20*/  @P2 LOP3.LUT R3, R3, R2, RZ, 0x3c, !PT ;  /* 0x0000000203032212 */ /* 0x000fca00078e3cff */
[----:B------:R-:W2:Y:S01]  /*cb30*/  @P2 LDG.E.U8 R19, desc[UR6][R2.64] ;  /* 0x0000000602132981 */ /* 0x000ea2000c1e1100 */
[----:B------:R-:W-:-:S03]  /*cb40*/  ISETP.GT.AND P3, PT, R0, 0x3, PT ;  /* 0x000000030000780c */ /* 0x000fc60003f64270 */
[----:B--2---:R0:W-:Y:S04]  /*cb50*/  STL [R1+0x190], R19 ;  /* 0x0001901301007387 */ /* 0x0041e80000100800 */
[----:B0-----:R-:W2:Y:S04]  /*cb60*/  LDL.LU R19, [R1+0x19e8] ;  /* 0x0019e80001137983 */ /* 0x001ea80000300800 */
[----:B------:R-:W4:Y:S04]  /*cb70*/  LDL R2, [R1+0x9a8] ;  /* 0x0009a80001027983 */ /* 0x000f280000100800 */
[----:B------:R-:W4:Y:S01]  /*cb80*/  LDL R3, [R1+0x9ac] ;  /* 0x0009ac0001037983 */ /* 0x000f220000100800 */
[----:B---3--:R-:W-:-:S02]  /*cb90*/  PRMT R18, RZ, 0x7610, R18 ;  /* 0x00007610ff127816 */ /* 0x008fc40000000012 */
[----:B----4-:R-:W-:-:S04]  /*cba0*/  @P3 LOP3.LUT R3, R3, R2, RZ, 0x3c, !PT ;  /* 0x0000000203033212 */ /* 0x010fc800078e3cff */
        /* <DEDUP_REMOVED lines=292> */
[----:B------:R0:W2:Y:S04]  /*ddf0*/  @P0 LDG.E.U8 R19, desc[UR6][R2.64] ;  /* 0x0000000602130981 */ /* 0x0000a8000c1e1100 */
[----:B------:R-:W0:Y:S04]  /*de00*/  LDL R2, [R1+0x8b8] ;  /* 0x0008b80001027983 */ /* 0x000e280000100800 */
[----:B------:R-:W0:Y:S01]  /*de10*/  LDL R3, [R1+0x8bc] ;  /* 0x0008bc0001037983 */ /* 0x000e220000100800 */
[----:B------:R-:W-:Y:S02]  /*de20*/  ISETP.GT.AND P1, PT, R0, 0x21, PT ;  /* 0x000000210000780c */ /* 0x000fe40003f24270 */
[----:B---3--:R-:W-:-:S11]  /*de30*/  PRMT R18, RZ, 0x7610, R18 ;  /* 0x00007610ff127816 */ /* 0x008fd60000000012 */
[----:B0-----:R-:W-:-:S04]  /*de40*/  @P1 LOP3.LUT R3, R3, R2, RZ, 0x3c, !PT ;  /* 0x0000000203031212 */ /* 0x001fc800078e3cff */
[----:B------:R-:W-:-:S04]  /*de50*/  @P1 LOP3.LUT R2, R3, R2, RZ, 0x3c, !PT ;  /* 0x0000000203021212 */ /* 0x000fc800078e3cff */
[----:B------:R-:W-:-:S05]  /*de60*/  @P1 LOP3.LUT R3, R3, R2, RZ, 0x3c, !PT ;  /* 0x0000000203031212 */ /* 0x000fca00078e3cff */
[----:B------:R0:W3:Y:S04]  /*de70*/  @P1 LDG.E.U8 R18, desc[UR6][R2.64] ;  /* 0x0000000602121981 */ /* 0x0000e8000c1e1100 */
[----:B------:R-:W0:Y:S04]  /*de80*/  LDL R2, [R1+0x8b0] ;  /* 0x0008b00001027983 */ /* 0x000e280000100800 */
[----:B------:R-:W0:Y:S01]  /*de90*/  LDL R3, [R1+0x8b4] ;  /* 0x0008b40001037983 */ /* 0x000e220000100800 */
[----:B------:R-:W-:Y:S02]  /*dea0*/  ISETP.GT.AND P2, PT, R0, 0x22, PT ;  /* 0x000000220000780c */ /* 0x000fe40003f44270 */
[----:B------:R-:W-:-:S11]  /*deb0*/  PRMT R15, RZ, 0x7610, R15 ;  /* 0x00007610ff0f7816 */ /* 0x000fd6000000000f */
[----:B0-----:R-:W-:-:S04]  /*dec0*/  @P2 LOP3.LUT R3, R3, R2, RZ, 0x3c, !PT ;  /* 0x0000000203032212 */ /* 0x001fc800078e3cff */
[----:B------:R-:W-:-:S04]  /*ded0*/  @P2 LOP3.LUT R2, R3, R2, RZ, 0x3c, !PT ;  /* 0x0000000203022212 */ /* 0x000fc800078e3cff */
[----:B------:R-:W-:-:S05]  /*dee0*/  @P2 LOP3.LUT R3, R3, R2, RZ, 0x3c, !PT ;  /* 0x0000000203032212 */ /* 0x000fca00078e3cff */
[----:B------:R-:W4:Y:S01]  /*def0*/  @P2 LDG.E.U8 R15, desc[UR6][R2.64] ;  /* 0x00000006020f2981 */ /* 0x000f22000c1e1100 */
[----:B------:R-:W-:-:S03]  /*df00*/  ISETP.GT.AND P3, PT, R0, 0x23, PT ;  /* 0x000000230000780c */ /* 0x000fc60003f64270 */
[----:B----4-:R0:W-:Y:S04]  /*df10*/  STL [R1+0x88], R15 ;  /* 0x0000880f01007387 */ /* 0x0101e80000100800 */
[----:B0-----:R-:W4:Y:S04]  /*df20*/  LDL.LU R15, [R1+0x1970] ;  /* 0x00197000010f7983 */ /* 0x001f280000300800 */
[----:B------:R-:W5:Y:S04]  /*df30*/  LDL R2, [R1+0x8a8] ;  /* 0x0008a80001027983 */ /* 0x000f680000100800 */
[----:B------:R-:W5:Y:S01]  /*df40*/  LDL R3, [R1+0x8ac] ;  /* 0x0008ac0001037983 */ /* 0x000f620000100800 */
[----:B------:R-:W-:-:S02]  /*df50*/  PRMT R14, RZ, 0x7610, R14 ;  /* 0x00007610ff0e7816 */ /* 0x000fc4000000000e */
[----:B-----5:R-:W-:-:S04]  /*df60*/  @P3 LOP3.LUT R3, R3, R2, RZ, 0x3c, !PT ;  /* 0x0000000203033212 */ /* 0x020fc800078e3cff */
[----:B------:R-:W-:-:S04]  /*df70*/  @P3 LOP3.LUT R2, R3, R2, RZ, 0x3c, !PT ;  /* 0x0000000203023212 */ /* 0x000fc800078e3cff */
[----:B------:R-:W-:-:S05]  /*df80*/  @P3 LOP3.LUT R3, R3, R2, RZ, 0x3c, !PT ;  /* 0x0000000203033212 */ /* 0x000fca00078e3cff */
[----:B------:R-:W5:Y:S01]  /*df90*/  @P3 LDG.E.U8 R14, desc[UR6][R2.64] ;  /* 0x00000006020e3981 */ /* 0x000f62000c1e1100 */
[----:B------:R-:W-:-:S03]  /*dfa0*/  ISETP.GT.AND P0, PT, R0, 0x24, PT ;  /* 0x000000240000780c */ /* 0x000fc60003f04270 */
[----:B-----5:R0:W-:Y:S04]  /*dfb0*/  STL [R1+0x84], R14 ;  /* 0x0000840e01007387 */ /* 0x0201e80000100800 */
[----:B0-----:R-:W5:Y:S04]  /*dfc0*/  LDL.LU R14, [R1+0x196c] ;  /* 0x00196c00010e7983 */ /* 0x001f680000300800 */
[----:B------:R-:W2:Y:S04]  /*dfd0*/  LDL R2, [R1+0x8a0] ;  /* 0x0008a00001027983 */ /* 0x000ea80000100800 */
[----:B------:R-:W2:Y:S01]  /*dfe0*/  LDL R3, [R1+0x8a4] ;  /* 0x0008a40001037983 */ /* 0x000ea20000100800 */
[----:B----4-:R-:W-:-:S02]  /*dff0*/  PRMT R15, RZ, 0x7610, R15 ;  /* 0x00007610ff0f7816 */ /* 0x010fc4000000000f */
[----:B--2---:R-:W-:-:S04]  /*e000*/  @P0 LOP3.LUT R3, R3, R2, RZ, 0x3c, !PT ;  /* 0x0000000203030212 */ /* 0x004fc800078e3cff */
        /* <DEDUP_REMOVED lines=8> */
[----:B-----5:R-:W-:-:S02]  /*e090*/  PRMT R14, RZ, 0x7610, R14 ;  /* 0x00007610ff0e7816 */ /* 0x020fc4000000000e */
[----:B----4-:R-:W-:-:S04]  /*e0a0*/  @P1 LOP3.LUT R3, R3, R2, RZ, 0x3c, !PT ;  /* 0x0000000203031212 */ /* 0x010fc800078e3cff */
        /* <DEDUP_REMOVED lines=8> */
[----:B--2---:R-:W-:-:S02]  /*e130*/  PRMT R15, RZ, 0x7610, R15 ;  /* 0x00007610ff0f7816 */ /* 0x004fc4000000000f */
[----:B-----5:R-:W-:-:S04]  /*e140*/  @P2 LOP3.LUT R3, R3, R2, RZ, 0x3c, !PT ;  /* 0x0000000203032212 */ /* 0x020fc800078e3cff */
[----:B------:R-:W-:-:S04]  /*e150*/  @P2 LOP3.LUT R2, R3, R2, RZ, 0x3c, !PT ;  /* 0x0000000203022212 */ /* 0x000fc800078e3cff */
[----:B------:R-:W-:-:S05]  /*e160*/  @P2 LOP3.LUT R3, R3, R2, RZ, 0x3c, !PT ;  /* 0x0000000203032212 */ /* 0x000fca00078e3cff */
[----:B------:R-:W2:Y:S01]  /*e170*/  @P2 LDG.E.U8 R15, desc[UR6][R2.64] ;  /* 0x00000006020f2981 */ /* 0x000ea2000c1e1100 */
[----:B------:R-:W-:-:S03]  /*e180*/  ISETP.GT.AND P3, PT, R0, 0x27, PT ;  /* 0x000000270000780c */ /* 0x000fc60003f64270 */
[----:B--2---:R0:W-:Y:S04]  /*e190*/  STL [R1+0xf8], R15 ;  /* 0x0000f80f01007387 */ /* 0x0041e80000100800 */
[----:B0-----:R-:W2:Y:S04]  /*e1a0*/  LDL.LU R15, [R1+0x1960] ;  /* 0x00196000010f7983 */ /* 0x001ea80000300800 */
[----:B------:R-:W5:Y:S04]  /*e1b0*/  LDL R2, [R1+0x888] ;  /* 0x0008880001027983 */ /* 0x000f680000100800 */
[----:B------:R-:W5:Y:S01]  /*e1c0*/  LDL R3, [R1+0x88c] ;  /* 0x00088c0001037983 */ /* 0x000f620000100800 */
[----:B----4-:R-:W-:-:S02]  /*e1d0*/  PRMT R14, RZ, 0x7610, R14 ;  /* 0x00007610ff0e7816 */ /* 0x010fc4000000000e */
[----:B-----5:R-:W-:-:S04]  /*e1e0*/  @P3 LOP3.LUT R3, R3, R2, RZ, 0x3c, !PT ;  /* 0x0000000203033212 */ /* 0x020fc800078e3cff */
        /* <DEDUP_REMOVED lines=92> */
[----:B------:R0:W2:Y:S04]  /*e7b0*/  @P0 LDG.E.U8 R15, desc[UR6][R2.64] ;  /* 0x00000006020f0981 */ /* 0x0000a8000c1e1100 */
[----:B------:R-:W0:Y:S04]  /*e7c0*/  LDL R2, [R1+0x838] ;  /* 0x0008380001027983 */ /* 0x000e280000100800 */
[----:B------:R-:W0:Y:S01]  /*e7d0*/  LDL R3, [R1+0x83c] ;  /* 0x00083c0001037983 */ /* 0x000e220000100800 */
[----:B------:R-:W-:Y:S02]  /*e7e0*/  ISETP.GT.AND P1, PT, R0, 0x31, PT ;  /* 0x000000310000780c */ /* 0x000fe40003f24270 */
[----:B----4-:R-:W-:-:S11]  /*e7f0*/  PRMT R14, RZ, 0x7610, R14 ;  /* 0x00007610ff0e7816 */ /* 0x010fd6000000000e */
[----:B0-----:R-:W-:-:S04]  /*e800*/  @P1 LOP3.LUT R3, R3, R2, RZ, 0x3c, !PT ;  /* 0x0000000203031212 */ /* 0x001fc800078e3cff */
[----:B------:R-:W-:-:S04]  /*e810*/  @P1 LOP3.LUT R2, R3, R2, RZ, 0x3c, !PT ;  /* 0x0000000203021212 */ /* 0x000fc800078e3cff */
[----:B------:R-:W-:-:S05]  /*e820*/  @P1 LOP3.LUT R3, R3, R2, RZ, 0x3c, !PT ;  /* 0x0000000203031212 */ /* 0x000fca00078e3cff */
[----:B------:R0:W4:Y:S04]  /*e830*/  @P1 LDG.E.U8 R14, desc[UR6][R2.64] ;  /* 0x00000006020e1981 */ /* 0x000128000c1e1100 */
[----:B------:R-:W0:Y:S04]  /*e840*/  LDL R2, [R1+0x830] ;  /* 0x0008300001027983 */ /* 0x000e280000100800 */
[----:B------:R-:W0:Y:S01]  /*e850*/  LDL R3, [R1+0x834] ;  /* 0x0008340001037983 */ /* 0x000e220000100800 */
[----:B------:R-:W-:Y:S02]  /*e860*/  ISETP.GT.AND P2, PT, R0, 0x32, PT ;  /* 0x000000320000780c */ /* 0x000fe40003f44270 */
[----:B------:R-:W-:-:S11]  /*e870*/  PRMT R13, RZ, 0x7610, R13 ;  /* 0x00007610ff0d7816 */ /* 0x000fd6000000000d */
[----:B0-----:R-:W-:-:S04]  /*e880*/  @P2 LOP3.LUT R3, R3, R2, RZ, 0x3c, !PT ;  /* 0x0000000203032212 */ /* 0x001fc800078e3cff */
[----:B------:R-:W-:-:S04]  /*e890*/  @P2 LOP3.LUT R2, R3, R2, RZ, 0x3c, !PT ;  /* 0x0000000203022212 */ /* 0x000fc800078e3cff */
[----:B------:R-:W-:-:S05]  /*e8a0*/  @P2 LOP3.LUT R3, R3, R2, RZ, 0x3c, !PT ;  /* 0x0000000203032212 */ /* 0x000fca00078e3cff */
[----:B------:R-:W5:Y:S01]  /*e8b0*/  @P2 LDG.E.U8 R13, desc[UR6][R2.64] ;  /* 0x00000006020d2981 */ /* 0x000f62000c1e1100 */
[----:B------:R-:W-:-:S03]  /*e8c0*/  ISETP.GT.AND P3, PT, R0, 0x33, PT ;  /* 0x000000330000780c */ /* 0x000fc60003f64270 */
[----:B-----5:R0:W-:Y:S04]  /*e8d0*/  STL [R1+0x80], R13 ;  /* 0x0000800d01007387 */ /* 0x0201e80000100800 */
[----:B0-----:R-:W5:Y:S04]  /*e8e0*/  LDL.LU R13, [R1+0x1938] ;  /* 0x00193800010d7983 */ /* 0x001f680000300800 */
        /* <DEDUP_REMOVED lines=10> */
[----:B------:R-:W2:Y:S04]  /*e990*/  LDL R2, [R1+0x820] ;  /* 0x0008200001027983 */ /* 0x000ea80000100800 */
[----:B------:R-:W2:Y:S01]  /*e9a0*/  LDL R3, [R1+0x824] ;  /* 0x0008240001037983 */ /* 0x000ea20000100800 */
[----:B-----5:R-:W-:-:S02]  /*e9b0*/  PRMT R13, RZ, 0x7610, R13 ;  /* 0x00007610ff0d7816 */ /* 0x020fc4000000000d */
[----:B--2---:R-:W-:-:S04]  /*e9c0*/  @P0 LOP3.LUT R3, R3, R2, RZ, 0x3c, !PT ;  /* 0x0000000203030212 */ /* 0x004fc800078e3cff */
        /* <DEDUP_REMOVED lines=8> */
[----:B---3--:R-:W-:-:S02]  /*ea50*/  PRMT R12, RZ, 0x7610, R12 ;  /* 0x00007610ff0c7816 */ /* 0x008fc4000000000c */
[----:B-----5:R-:W-:-:S04]  /*ea60*/  @P1 LOP3.LUT R3, R3, R2, RZ, 0x3c, !PT ;  /* 0x0000000203031212 */ /* 0x020fc800078e3cff */
[----:B------:R-:W-:-:S04]  /*ea70*/  @P1 LOP3.LUT R2, R3, R2, RZ, 0x3c, !PT ;  /* 0x0000000203021212 */ /* 0x000fc800078e3cff */
[----:B------:R-:W-:-:S05]  /*ea80*/  @P1 LOP3.LUT R3, R3, R2, RZ, 0x3c, !PT ;  /* 0x0000000203031212 */ /* 0x000fca00078e3cff */
[----:B------:R-:W3:Y:S01]  /*ea90*/  @P1 LDG.E.U8 R12, desc[UR6][R2.64] ;  /* 0x00000006020c1981 */ /* 0x000ee2000c1e1100 */
[----:B------:R-:W-:-:S03]  /*eaa0*/  ISETP.GT.AND P2, PT, R0, 0x36, PT ;  /* 0x000000360000780c */ /* 0x000fc60003f44270 */
[----:B---3--:R0:W-:Y:S04]  /*eab0*/  STL [R1+0xbc], R12 ;  /* 0x0000bc0c01007387 */ /* 0x0081e80000100800 */
[----:B0-----:R-:W3:Y:S04]  /*eac0*/  LDL.LU R12, [R1+0x192c] ;  /* 0x00192c00010c7983 */ /* 0x001ee80000300800 */
        /* <DEDUP_REMOVED lines=126> */
[----:B------:R-:W4:Y:S04]  /*f2b0*/  LDL R2, [R1+0x7a8] ;  /* 0x0007a80001027983 */ /* 0x000f280000100800 */
[----:B------:R-:W4:Y:S01]  /*f2c0*/  LDL R3, [R1+0x7ac] ;  /* 0x0007ac0001037983 */ /* 0x000f220000100800 */
[----:B------:R-:W-:-:S02]  /*f2d0*/  PRMT R11, RZ, 0x7610, R11 ;  /* 0x00007610ff0b7816 */ /* 0x000fc4000000000b */
[----:B----4-:R-:W-:-:S04]  /*f2e0*/  @P3 LOP3.LUT R3, R3, R2, RZ, 0x3c, !PT ;  /* 0x0000000203033212 */ /* 0x010fc800078e3cff */
[----:B------:R-:W-:-:S04]  /*f2f0*/  @P3 LOP3.LUT R2, R3, R2, RZ, 0x3c, !PT ;  /* 0x0000000203023212 */ /* 0x000fc800078e3cff */
[----:B------:R-:W-:-:S05]  /*f300*/  @P3 LOP3.LUT R3, R3, R2, RZ, 0x3c, !PT ;  /* 0x0000000203033212 */ /* 0x000fca00078e3cff */
[----:B------:R-:W4:Y:S01]  /*f310*/  @P3 LDG.E.U8 R11, desc[UR6][R2.64] ;  /* 0x00000006020b3981 */ /* 0x000f22000c1e1100 */
[----:B------:R-:W-:-:S03]  /*f320*/  ISETP.GT.AND P0, PT, R0, 0x44, PT ;  /* 0x000000440000780c */ /* 0x000fc60003f04270 */
[----:B----4-:R0:W-:Y:S04]  /*f330*/  STL [R1+0x50], R11 ;  /* 0x0000500b01007387 */ /* 0x0101e80000100800 */
[----:B0-----:R-:W4:Y:S04]  /*f340*/  LDL.LU R11, [R1+0x18fc] ;  /* 0x0018fc00010b7983 */ /* 0x001f280000300800 */
        /* <DEDUP_REMOVED lines=122> */
[----:B----4-:R-:W-:-:S02]  /*faf0*/  PRMT R11, RZ, 0x7610, R11 ;  /* 0x00007610ff0b7816 */ /* 0x010fc4000000000b */
[----:B---3--:R-:W-:-:S04]  /*fb00*/  @P0 LOP3.LUT R3, R3, R2, RZ, 0x3c, !PT ;  /* 0x0000000203030212 */ /* 0x008fc800078e3cff */
[----:B------:R-:W-:-:S04]  /*fb10*/  @P0 LOP3.LUT R2, R3, R2, RZ, 0x3c, !PT ;  /* 0x0000000203020212 */ /* 0x000fc800078e3cff */
[----:B------:R-:W-:-:S05]  /*fb20*/  @P0 LOP3.LUT R3, R3, R2, RZ, 0x3c, !PT ;  /* 0x0000000203030212 */ /* 0x000fca00078e3cff */
[----:B------:R0:W3:Y:S04]  /*fb30*/  @P0 LDG.E.U8 R11, desc[UR6][R2.64] ;  /* 0x00000006020b0981 */ /* 0x0000e8000c1e1100 */
[----:B------:R-:W0:Y:S04]  /*fb40*/  LDL R2, [R1+0x738] ;  /* 0x0007380001027983 */ /* 0x000e280000100800 */
[----:B------:R-:W0:Y:S01]  /*fb50*/  LDL R3, [R1+0x73c] ;  /* 0x00073c0001037983 */ /* 0x000e220000100800 */
[----:B------:R-:W-:Y:S02]  /*fb60*/  ISETP.GT.AND P1, PT, R0, 0x51, PT ;  /* 0x000000510000780c */ /* 0x000fe40003f24270 */
[----:B--2---:R-:W-:-:S11]  /*fb70*/  PRMT R10, RZ, 0x7610, R10 ;  /* 0x00007610ff0a7816 */ /* 0x004fd6000000000a */
[----:B0-----:R-:W-:-:S04]  /*fb80*/  @P1 LOP3.LUT R3, R3, R2, RZ, 0x3c, !PT ;  /* 0x0000000203031212 */ /* 0x001fc800078e3cff */
[----:B------:R-:W-:-:S04]  /*fb90*/  @P1 LOP3.LUT R2, R3, R2, RZ, 0x3c, !PT ;  /* 0x0000000203021212 */ /* 0x000fc800078e3cff */
[----:B------:R-:W-:-:S05]  /*fba0*/  @P1 LOP3.LUT R3, R3, R2, RZ, 0x3c, !PT ;  /* 0x0000000203031212 */ /* 0x000fca00078e3cff */
[----:B------:R0:W2:Y:S04]  /*fbb0*/  @P1 LDG.E.U8 R10, desc[UR6][R2.64] ;  /* 0x00000006020a1981 */ /* 0x0000a8000c1e1100 */
[----:B------:R-:W0:Y:S04]  /*fbc0*/  LDL R2, [R1+0x730] ;  /* 0x0007300001027983 */ /* 0x000e280000100800 */
[----:B------:R-:W0:Y:S01]  /*fbd0*/  LDL R3, [R1+0x734] ;  /* 0x0007340001037983 */ /* 0x000e220000100800 */
[----:B------:R-:W-:Y:S02]  /*fbe0*/  ISETP.GT.AND P2, PT, R0, 0x52, PT ;  /* 0x000000520000780c */ /* 0x000fe40003f44270 */
[----:B-----5:R-:W-:-:S11]  /*fbf0*/  PRMT R5, RZ, 0x7610, R5 ;  /* 0x00007610ff057816 */ /* 0x020fd60000000005 */
        /* <DEDUP_REMOVED lines=11> */
[----:B------:R-:W5:Y:S04]  /*fcb0*/  @P3 LDG.E.U8 R4, desc[UR6][R2.64] ;  /* 0x0000000602043981 */ /* 0x000f68000c1e1100 */
[----:B----4-:R0:W-:Y:S04]  /*fcc0*/  STL [R1+0x4c], R5 ;  /* 0x00004c0501007387 */ /* 0x0101e80000100800 */
[----:B0-----:R-:W4:Y:S04]  /*fcd0*/  LDL R5, [R1+0x70c] ;  /* 0x00070c0001057983 */ /* 0x001f280000100800 */
[----:B-----5:R0:W-:Y:S04]  /*fce0*/  STL [R1+0x48], R4 ;  /* 0x0000480401007387 */ /* 0x0201e80000100800 */
[----:B0-----:R-:W5:Y:S04]  /*fcf0*/  LDL.LU R4, [R1+0x18c8] ;  /* 0x0018c80001047983 */ /* 0x001f680000300800 */
[----:B------:R-:W3:Y:S04]  /*fd00*/  LDL R2, [R1+0x720] ;  /* 0x0007200001027983 */ /* 0x000ee80000100800 */
[----:B------:R-:W3:Y:S01]  /*fd10*/  LDL R3, [R1+0x724] ;  /* 0x0007240001037983 */ /* 0x000ee20000100800 */
[----:B------:R-:W-:-:S02]  /*fd20*/  ISETP.GT.AND P0, PT, R0, 0x54, PT ;  /* 0x000000540000780c */ /* 0x000fc40003f04270 */
[----:B------:R-:W-:-:S11]  /*fd30*/  PRMT R9, RZ, 0x7610, R9 ;  /* 0x00007610ff097816 */ /* 0x000fd60000000009 */
        /* <DEDUP_REMOVED lines=24> */
[C---:B------:R-:W-:Y:S02]  /*fec0*/  ISETP.GT.AND P3, PT, R0.reuse, 0x57, PT ;  /* 0x000000570000780c */ /* 0x040fe40003f64270 */
[----:B--2---:R-:W-:Y:S01]  /*fed0*/  PRMT R4, RZ, 0x7610, R4 ;  /* 0x00007610ff047816 */ /* 0x004fe20000000004 */
[----:B---3--:R0:W-:Y:S04]  /*fee0*/  STL [R1+0x70], R9 ;  /* 0x0000700901007387 */ /* 0x0081e80000100800 */
[----:B0-----:R-:W2:Y:S04]  /*fef0*/  LDL.LU R9, [R1+0x18bc] ;  /* 0x0018bc0001097983 */ /* 0x001ea80000300800 */
[----:B------:R-:W3:Y:S02]  /*ff00*/  LDL R3, [R1+0x708] ;  /* 0x0007080001037983 */ /* 0x000ee40000100800 */
[----:B----4-:R-:W-:Y:S01]  /*ff10*/  @P3 IMAD.MOV.U32 R2, RZ, RZ, R5 ;  /* 0x000000ffff023224 */ /* 0x010fe200078e0005 */
[----:B------:R-:W-:-:S02]  /*ff20*/  ISETP.GT.AND P0, PT, R0, 0x58, PT ;  /* 0x000000580000780c */ /* 0x000fc40003f04270 */
[----:B------:R-:W-:Y:S01]  /*ff30*/  PRMT R8, RZ, 0x7610, R8 ;  /* 0x00007610ff087816 */ /* 0x000fe20000000008 */
[----:B------:R-:W4:Y:S04]  /*ff40*/  LDL R5, [R1+0x6e0] ;  /* 0x0006e00001057983 */ /* 0x000f280000100800 */
[----:B---3--:R0:W3:Y:S04]  /*ff50*/  @P3 LDG.E.U8 R4, desc[UR6][R2.64] ;  /* 0x0000000602043981 */ /* 0x0080e8000c1e1100 */
[----:B------:R-:W0:Y:S04]  /*ff60*/  LDL R2, [R1+0x700] ;  /* 0x0007000001027983 */ /* 0x000e280000100800 */
[----:B------:R-:W0:Y:S02]  /*ff70*/  LDL R3, [R1+0x704] ;  /* 0x0007040001037983 */ /* 0x000e240000100800 */
[----:B0-----:R-:W-:-:S04]  /*ff80*/  @P0 LOP3.LUT R3, R3, R2, RZ, 0x3c, !PT ;  /* 0x0000000203030212 */ /* 0x001fc800078e3cff */
[----:B------:R-:W-:-:S04]  /*ff90*/  @P0 LOP3.LUT R2, R3, R2, RZ, 0x3c, !PT ;  /* 0x0000000203020212 */ /* 0x000fc800078e3cff */
[----:B------:R-:W-:-:S05]  /*ffa0*/  @P0 LOP3.LUT R3, R3, R2, RZ, 0x3c, !PT ;  /* 0x0000000203030212 */ /* 0x000fca00078e3cff */
[----:B------:R-:W5:Y:S04]  /*ffb0*/  @P0 LDG.E.U8 R8, desc[UR6][R2.64] ;  /* 0x0000000602080981 */ /* 0x000f68000c1e1100 */
[----:B---3--:R0:W-:Y:S04]  /*ffc0*/  STL [R1+0x6c], R4 ;  /* 0x00006c0401007387 */ /* 0x0081e80000100800 */
[----:B0-----:R-:W4:Y:S04]  /*ffd0*/  LDL R4, [R1+0x6e4] ;  /* 0x0006e40001047983 */ /* 0x001f280000100800 */
[----:B-----5:R0:W-:Y:S04]  /*ffe0*/  STL [R1+0x68], R8 ;  /* 0x0000680801007387 */ /* 0x0201e80000100800 */
[----:B0-----:R-:W3:Y:S04]  /*fff0*/  LDL.LU R8, [R1+0x18b8] ;  /* 0x0018b80001087983 */ /* 0x001ee80000300800 */
[----:B------:R-:W5:Y:S04]  /*10000*/  LDL R2, [R1+0x6f8] ;  /* 0x0006f80001027983 */ /* 0x000f680000100800 */
[----:B------:R-:W5:Y:S01]  /*10010*/  LDL R3, [R1+0x6fc] ;  /* 0x0006fc0001037983 */ /* 0x000f620000100800 */
[----:B------:R-:W-:-:S02]  /*10020*/  ISETP.GT.AND P1, PT, R0, 0x59, PT ;  /* 0x000000590000780c */ /* 0x000fc40003f24270 */
[----:B--2---:R-:W-:-:S11]  /*10030*/  PRMT R9, RZ, 0x7610, R9 ;  /* 0x00007610ff097816 */ /* 0x004fd60000000009 */
        /* <DEDUP_REMOVED lines=19> */
[----:B------:R-:W-:-:S02]  /*10170*/  ISETP.GT.AND P0, PT, R0, 0x5c, PT ;  /* 0x0000005c0000780c */ /* 0x000fc40003f04270 */
[----:B--2---:R-:W-:Y:S02]  /*10180*/  PRMT R9, RZ, 0x7610, R9 ;  /* 0x00007610ff097816 */ /* 0x004fe40000000009 */
[----:B-----5:R-:W-:-:S04]  /*10190*/  @P3 LOP3.LUT R3, R3, R2, RZ, 0x3c, !PT ;  /* 0x0000000203033212 */ /* 0x020fc800078e3cff */
[C---:B------:R-:W-:Y:S02]  /*101a0*/  @P3 LOP3.LUT R2, R3.reuse, R2, RZ, 0x3c, !PT ;  /* 0x0000000203023212 */ /* 0x040fe400078e3cff */
[----:B---3--:R-:W-:Y:S02]  /*101b0*/  PRMT R8, RZ, 0x7610, R8 ;  /* 0x00007610ff087816 */ /* 0x008fe40000000008 */
[----:B------:R-:W-:-:S04]  /*101c0*/  @P3 LOP3.LUT R3, R3, R2, RZ, 0x3c, !PT ;  /* 0x0000000203033212 */ /* 0x000fc800078e3cff */
[----:B----4-:R-:W2:Y:S04]  /*101d0*/  @P0 LDG.E.U8 R8, desc[UR6][R4.64] ;  /* 0x0000000604080981 */ /* 0x010ea8000c1e1100 */
[----:B------:R-:W3:Y:S01]  /*101e0*/  @P3 LDG.E.U8 R9, desc[UR6][R2.64] ;  /* 0x0000000602093981 */ /* 0x000ee2000c1e1100 */
[----:B------:R-:W-:-:S03]  /*101f0*/  ISETP.GT.AND P1, PT, R0, 0x60, PT ;  /* 0x000000600000780c */ /* 0x000fc60003f24270 */
[----:B---3--:R0:W-:Y:S04]  /*10200*/  STL [R1+0x5c], R9 ;  /* 0x00005c0901007387 */ /* 0x0081e80000100800 */
[----:B0-----:R-:W3:Y:S04]  /*10210*/  LDL.LU R9, [R1+0x18ac] ;  /* 0x0018ac0001097983 */ /* 0x001ee80000300800 */
[----:B--2---:R0:W-:Y:S04]  /*10220*/  STL [R1+0x58], R8 ;  /* 0x0000580801007387 */ /* 0x0041e80000100800 */
[----:B0-----:R-:W2:Y:S04]  /*10230*/  LDL.LU R8, [R1+0x18a8] ;  /* 0x0018a80001087983 */ /* 0x001ea80000300800 */
[----:B------:R-:W4:Y:S04]  /*10240*/  LDL R4, [R1+0x6c0] ;  /* 0x0006c00001047983 */ /* 0x000f280000100800 */
[----:B------:R-:W4:Y:S01]  /*10250*/  LDL R5, [R1+0x6c4] ;  /* 0x0006c40001057983 */ /* 0x000f220000100800 */
[----:B------:R-:W-:-:S02]  /*10260*/  PRMT R2, RZ, 0x7610, R2 ;  /* 0x00007610ff027816 */ /* 0x000fc40000000002 */
[----:B----4-:R-:W-:-:S04]  /*10270*/  @P1 LOP3.LUT R5, R5, R4, RZ, 0x3c, !PT ;  /* 0x0000000405051212 */ /* 0x010fc800078e3cff */
[----:B------:R-:W-:-:S04]  /*10280*/  @P1 LOP3.LUT R4, R5, R4, RZ, 0x3c, !PT ;  /* 0x0000000405041212 */ /* 0x000fc800078e3cff */
[----:B------:R-:W-:-:S05]  /*10290*/  @P1 LOP3.LUT R5, R5, R4, RZ, 0x3c, !PT ;  /* 0x0000000405051212 */ /* 0x000fca00078e3cff */
[----:B------:R0:W4:Y:S04]  /*102a0*/  @P1 LDG.E.U8 R2, desc[UR6][R4.64] ;  /* 0x0000000604021981 */ /* 0x000128000c1e1100 */
        /* <DEDUP_REMOVED lines=19> */
[----:B------:R-:W-:-:S11]  /*103e0*/  PRMT R3, RZ, 0x7610, R3 ;  /* 0x00007610ff037816 */ /* 0x000fd60000000003 */
[----:B0-----:R-:W-:-:S04]  /*103f0*/  @P4 LOP3.LUT R5, R5, R4, RZ, 0x3c, !PT ;  /* 0x0000000405054212 */ /* 0x001fc800078e3cff */
[----:B------:R-:W-:-:S04]  /*10400*/  @P4 LOP3.LUT R4, R5, R4, RZ, 0x3c, !PT ;  /* 0x0000000405044212 */ /* 0x000fc800078e3cff */
[----:B------:R-:W-:-:S05]  /*10410*/  @P4 LOP3.LUT R5, R5, R4, RZ, 0x3c, !PT ;  /* 0x0000000405054212 */ /* 0x000fca00078e3cff */
[----:B------:R0:W5:Y:S04]  /*10420*/  @P4 LDG.E.U8 R3, desc[UR6][R4.64] ;  /* 0x0000000604034981 */ /* 0x000168000c1e1100 */
        /* <DEDUP_REMOVED lines=63> */
[----:B------:R-:W-:-:S02]  /*10820*/  PRMT R27, RZ, 0x7610, R27 ;  /* 0x00007610ff1b7816 */ /* 0x000fc4000000001b */
[----:B--2---:R-:W-:-:S04]  /*10830*/  @P2 LOP3.LUT R5, R5, R4, RZ, 0x3c, !PT ;  /* 0x0000000405052212 */ /* 0x004fc800078e3cff */
[----:B------:R-:W-:-:S04]  /*10840*/  @P2 LOP3.LUT R4, R5, R4, RZ, 0x3c, !PT ;  /* 0x0000000405042212 */ /* 0x000fc800078e3cff */
[----:B------:R-:W-:-:S05]  /*10850*/  @P2 LOP3.LUT R5, R5, R4, RZ, 0x3c, !PT ;  /* 0x0000000405052212 */ /* 0x000fca00078e3cff */
[----:B------:R-:W2:Y:S01]  /*10860*/  @P2 LDG.E.U8 R27, desc[UR6][R4.64] ;  /* 0x00000006041b2981 */ /* 0x000ea2000c1e1100 */
        /* <DEDUP_REMOVED lines=47> */
[----:B------:R-:W3:Y:S04]  /*10b60*/  @P3 LDG.E.U8 R23, desc[UR6][R4.64] ;  /* 0x0000000604173981 */ /* 0x000ee8000c1e1100 */
[----:B--2---:R0:W-:Y:S04]  /*10b70*/  STL [R1+0x1c], R17 ;  /* 0x00001c1101007387 */ /* 0x0041e80000100800 */
[----:B0-----:R-:W2:Y:S04]  /*10b80*/  LDL R17, [R1+0x604] ;  /* 0x0006040001117983 */ /* 0x001ea80000100800 */
[----:B---3--:R0:W-:Y:S04]  /*10b90*/  STL [R1+0x18], R23 ;  /* 0x0000181701007387 */ /* 0x0081e80000100800 */
[----:B0-----:R-:W3:Y:S04]  /*10ba0*/  LDL.LU R23, [R1+0x187c] ;  /* 0x00187c0001177983 */ /* 0x001ee80000300800 */
[----:B------:R-:W4:Y:S04]  /*10bb0*/  LDL R4, [R1+0x608] ;  /* 0x0006080001047983 */ /* 0x000f280000100800 */
[----:B------:R-:W4:Y:S01]  /*10bc0*/  LDL R5, [R1+0x60c] ;  /* 0x00060c0001057983 */ /* 0x000f220000100800 */
[----:B------:R-:W-:-:S02]  /*10bd0*/  ISETP.GT.AND P4, PT, R0, 0x77, PT ;  /* 0x000000770000780c */ /* 0x000fc40003f84270 */
[----:B------:R-:W-:-:S11]  /*10be0*/  PRMT R6, RZ, 0x7610, R6 ;  /* 0x00007610ff067816 */ /* 0x000fd60000000006 */
        /* <DEDUP_REMOVED lines=24> */
[C---:B------:R-:W-:Y:S02]  /*10d70*/  ISETP.GT.AND P2, PT, R0.reuse, 0x78, PT ;  /* 0x000000780000780c */ /* 0x040fe40003f44270 */
[----:B------:R-:W-:Y:S01]  /*10d80*/  PRMT R16, RZ, 0x7610, R16 ;  /* 0x00007610ff107816 */ /* 0x000fe20000000010 */
[----:B--2---:R0:W-:Y:S04]  /*10d90*/  STL [R1+0xc], R20 ;  /* 0x00000c1401007387 */ /* 0x0041e80000100800 */
[----:B0-----:R-:W2:Y:S04]  /*10da0*/  LDL.LU R20, [R1+0x1870] ;  /* 0x0018700001147983 */ /* 0x001ea80000300800 */
[----:B------:R-:W3:Y:S02]  /*10db0*/  LDL R5, [R1+0x600] ;  /* 0x0006000001057983 */ /* 0x000ee40000100800 */
[----:B------:R-:W-:Y:S01]  /*10dc0*/  @P2 IMAD.MOV.U32 R4, RZ, RZ, R17 ;  /* 0x000000ffff042224 */ /* 0x000fe200078e0011 */
        /* <DEDUP_REMOVED lines=11> */
[----:B0-----:R-:W3:Y:S04]  /*10e80*/  LDL R16, [R1+0x5f4] ;  /* 0x0005f40001107983 */ /* 0x001ee80000100800 */
[----:B-----5:R0:W-:Y:S04]  /*10e90*/  STL [R1+0x4], R21 ;  /* 0x0000041501007387 */ /* 0x0201e80000100800 */
[----:B0-----:R-:W5:Y:S04]  /*10ea0*/  LDL.LU R21, [R1+0x186c] ;  /* 0x00186c0001157983 */ /* 0x001f680000300800 */
[----:B------:R-:W2:Y:S04]  /*10eb0*/  LDL R4, [R1+0x670] ;  /* 0x0006700001047983 */ /* 0x000ea80000100800 */
[----:B------:R-:W2:Y:S01]  /*10ec0*/  LDL R5, [R1+0x674] ;  /* 0x0006740001057983 */ /* 0x000ea20000100800 */
[----:B------:R-:W-:-:S02]  /*10ed0*/  ISETP.GT.AND P0, PT, R0, 0x6a, PT ;  /* 0x0000006a0000780c */ /* 0x000fc40003f04270 */
[----:B------:R-:W-:-:S11]  /*10ee0*/  PRMT R22, RZ, 0x7610, R22 ;  /* 0x00007610ff167816 */ /* 0x000fd60000000016 */
[----:B--2---:R-:W-:-:S04]  /*10ef0*/  @P0 LOP3.LUT R5, R5, R4, RZ, 0x3c, !PT ;  /* 0x0000000405050212 */ /* 0x004fc800078e3cff */
[----:B------:R-:W-:-:S04]  /*10f00*/  @P0 LOP3.LUT R4, R5, R4, RZ, 0x3c, !PT ;  /* 0x0000000405040212 */ /* 0x000fc800078e3cff */
[----:B------:R-:W-:-:S05]  /*10f10*/  @P0 LOP3.LUT R5, R5, R4, RZ, 0x3c, !PT ;  /* 0x0000000405050212 */ /* 0x000fca00078e3cff */
[----:B------:R-:W2:Y:S01]  /*10f20*/  @P0 LDG.E.U8 R22, desc[UR6][R4.64] ;  /* 0x0000000604160981 */ /* 0x000ea2000c1e1100 */
[----:B------:R-:W-:-:S03]  /*10f30*/  ISETP.GT.AND P1, PT, R0, 0x6b, PT ;  /* 0x0000006b0000780c */ /* 0x000fc60003f24270 */
[----:B--2---:R0:W-:Y:S04]  /*10f40*/  STL [R1], R22 ;  /* 0x0000001601007387 */ /* 0x0041e80000100800 */
[----:B0-----:R-:W2:Y:S04]  /*10f50*/  LDL.LU R22, [R1+0x1868] ;  /* 0x0018680001167983 */ /* 0x001ea80000300800 */
[----:B------:R-:W4:Y:S04]  /*10f60*/  LDL R4, [R1+0x668] ;  /* 0x0006680001047983 */ /* 0x000f280000100800 */
[----:B------:R-:W4:Y:S01]  /*10f70*/  LDL R5, [R1+0x66c] ;  /* 0x00066c0001057983 */ /* 0x000f220000100800 */
[----:B------:R-:W-:-:S02]  /*10f80*/  PRMT R29, RZ, 0x7610, R29 ;  /* 0x00007610ff1d7816 */ /* 0x000fc4000000001d */
[----:B----4-:R-:W-:-:S04]  /*10f90*/  @P1 LOP3.LUT R5, R5, R4, RZ, 0x3c, !PT ;  /* 0x0000000405051212 */ /* 0x010fc800078e3cff */
[----:B------:R-:W-:-:S04]  /*10fa0*/  @P1 LOP3.LUT R4, R5, R4, RZ, 0x3c, !PT ;  /* 0x0000000405041212 */ /* 0x000fc800078e3cff */
[----:B------:R-:W-:-:S05]  /*10fb0*/  @P1 LOP3.LUT R5, R5, R4, RZ, 0x3c, !PT ;  /* 0x0000000405051212 */ /* 0x000fca00078e3cff */
[----:B------:R3:W4:Y:S01]  /*10fc0*/  @P1 LDG.E.U8 R29, desc[UR6][R4.64] ;  /* 0x00000006041d1981 */ /* 0x000722000c1e1100 */
[----:B------:R-:W-:Y:S02]  /*10fd0*/  ISETP.GT.AND P2, PT, R0, 0x7a, PT ;  /* 0x0000007a0000780c */ /* 0x000fe40003f44270 */
[----:B------:R-:W-:-:S11]  /*10fe0*/  PRMT R28, RZ, 0x7610, R28 ;  /* 0x00007610ff1c7816 */ /* 0x000fd6000000001c */
[----:B---3--:R-:W-:Y:S02]  /*10ff0*/  @P2 IMAD.MOV.U32 R4, RZ, RZ, R16 ;  /* 0x000000ffff042224 */ /* 0x008fe400078e0010 */
[----:B------:R-:W-:-:S05]  /*11000*/  @P2 IMAD.MOV.U32 R5, RZ, RZ, R17 ;  /* 0x000000ffff052224 */ /* 0x000fca00078e0011 */
[----:B------:R-:W3:Y:S04]  /*11010*/  @P2 LDG.E.U8 R28, desc[UR6][R4.64] ;  /* 0x00000006041c2981 */ /* 0x000ee8000c1e1100 */
[----:B----4-:R0:W-:Y:S04]  /*11020*/  STL [R1+0x185c], R29 ;  /* 0x00185c1d01007387 */ /* 0x0101e80000100800 */
[----:B------:R-:W4:Y:S01]  /*11030*/  LDL R5, [R1+0x5e8] ;  /* 0x0005e80001057983 */ /* 0x000f220000100800 */
[C---:B------:R-:W-:Y:S02]  /*11040*/  ISETP.GT.AND P3, PT, R0.reuse, 0x7b, PT ;  /* 0x0000007b0000780c */ /* 0x040fe40003f64270 */
[----:B------:R-:W-:Y:S01]  /*11050*/  PRMT R27, RZ, 0x7610, R27 ;  /* 0x00007610ff1b7816 */ /* 0x000fe2000000001b */
[----:B------:R-:W5:Y:S04]  /*11060*/  LDL R17, [R1+0x658] ;  /* 0x0006580001117983 */ /* 0x000f680000100800 */
[----:B0-----:R-:W2:Y:S04]  /*11070*/  LDL R29, [R1+0x5ec] ;  /* 0x0005ec00011d7983 */ /* 0x001ea80000100800 */
[----:B------:R-:W5:Y:S04]  /*11080*/  LDL R16, [R1+0x65c] ;  /* 0x00065c0001107983 */ /* 0x000f680000100800 */
[----:B---3--:R0:W-:Y:S01]  /*11090*/  STL [R1+0x1860], R28 ;  /* 0x0018601c01007387 */ /* 0x0081e20000100800 */
[----:B------:R-:W-:-:S02]  /*110a0*/  ISETP.GT.AND P0, PT, R0, 0x6c, PT ;  /* 0x0000006c0000780c */ /* 0x000fc40003f04270 */
[----:B------:R-:W-:Y:S01]  /*110b0*/  PRMT R26, RZ, 0x7610, R26 ;  /* 0x00007610ff1a7816 */ /* 0x000fe2000000001a */
[----:B0-----:R-:W3:Y:S01]  /*110c0*/  LDL R28, [R1+0x5dc] ;  /* 0x0005dc00011c7983 */ /* 0x001ee20000100800 */
[----:B--2---:R-:W-:-:S03]  /*110d0*/  @P3 IMAD.MOV.U32 R4, RZ, RZ, R29 ;  /* 0x000000ffff043224 */ /* 0x004fc600078e001d */
[----:B------:R-:W2:Y:S04]  /*110e0*/  LDL R29, [R1+0x5d8] ;  /* 0x0005d800011d7983 */ /* 0x000ea80000100800 */
[----:B----4-:R0:W4:Y:S04]  /*110f0*/  @P3 LDG.E.U8 R27, desc[UR6][R4.64] ;  /* 0x00000006041b3981 */ /* 0x010128000c1e1100 */
[----:B------:R-:W0:Y:S04]  /*11100*/  LDL R4, [R1+0x660] ;  /* 0x0006600001047983 */ /* 0x000e280000100800 */
[----:B------:R-:W0:Y:S02]  /*11110*/  LDL R5, [R1+0x664] ;  /* 0x0006640001057983 */ /* 0x000e240000100800 */
[----:B0-----:R-:W-:-:S04]  /*11120*/  @P0 LOP3.LUT R5, R5, R4, RZ, 0x3c, !PT ;  /* 0x0000000405050212 */ /* 0x001fc800078e3cff */
[----:B------:R-:W-:-:S04]  /*11130*/  @P0 LOP3.LUT R4, R5, R4, RZ, 0x3c, !PT ;  /* 0x0000000405040212 */ /* 0x000fc800078e3cff */
[----:B------:R-:W-:-:S05]  /*11140*/  @P0 LOP3.LUT R5, R5, R4, RZ, 0x3c, !PT ;  /* 0x0000000405050212 */ /* 0x000fca00078e3cff */
[----:B------:R-:W5:Y:S04]  /*11150*/  @P0 LDG.E.U8 R26, desc[UR6][R4.64] ;  /* 0x00000006041a0981 */ /* 0x000f68000c1e1100 */
[----:B----4-:R0:W-:Y:S04]  /*11160*/  STL [R1+0x1864], R27 ;  /* 0x0018641b01007387 */ /* 0x0101e80000100800 */
[----:B0-----:R-:W4:Y:S01]  /*11170*/  LDL R27, [R1+0x5e4] ;  /* 0x0005e400011b7983 */ /* 0x001f220000100800 */
[----:B------:R-:W-:-:S03]  /*11180*/  ISETP.GT.AND P1, PT, R0, 0x6d, PT ;  /* 0x0000006d0000780c */ /* 0x000fc60003f24270 */
[----:B-----5:R0:W-:Y:S04]  /*11190*/  STL [R1+0x1830], R26 ;  /* 0x0018301a01007387 */ /* 0x0201e80000100800 */
[----:B0-----:R-:W5:Y:S01]  /*111a0*/  LDL R26, [R1+0x5e0] ;  /* 0x0005e000011a7983 */ /* 0x001f620000100800 */
[----:B------:R-:W-:-:S05]  /*111b0*/  ISETP.GT.AND P2, PT, R0, 0x7c, PT ;  /* 0x0000007c0000780c */ /* 0x000fca0003f44270 */
[----:B------:R-:W-:Y:S01]  /*111c0*/  @P1 IMAD.MOV.U32 R4, RZ, RZ, R16 ;  /* 0x000000ffff041224 */ /* 0x000fe200078e0010 */
[----:B------:R-:W-:Y:S01]  /*111d0*/  ISETP.GT.AND P3, PT, R0, 0x7d, PT ;  /* 0x0000007d0000780c */ /* 0x000fe20003f64270 */
[----:B------:R-:W-:Y:S01]  /*111e0*/  @P1 IMAD.MOV.U32 R5, RZ, RZ, R17 ;  /* 0x000000ffff051224 */ /* 0x000fe200078e0011 */
[----:B------:R-:W-:Y:S01]  /*111f0*/  PRMT R25, RZ, 0x7610, R25 ;  /* 0x00007610ff197816 */ /* 0x000fe20000000019 */
[----:B------:R-:W2:Y:S01]  /*11200*/  LDL R17, [R1+0x6d0] ;  /* 0x0006d00001117983 */ /* 0x000ea20000100800 */
[----:B------:R-:W-:Y:S02]  /*11210*/  PRMT R24, RZ, 0x7610, R24 ;  /* 0x00007610ff187816 */ /* 0x000fe40000000018 */
[----:B------:R-:W-:Y:S01]  /*11220*/  PRMT R23, RZ, 0x7610, R23 ;  /* 0x00007610ff177816 */ /* 0x000fe20000000017 */
[----:B------:R-:W2:Y:S04]  /*11230*/  LDL R16, [R1+0x6d4] ;  /* 0x0006d40001107983 */ /* 0x000ea80000100800 */
[----:B------:R4:W2:Y:S02]  /*11240*/  @P1 LDG.E.U8 R25, desc[UR6][R4.64] ;  /* 0x0000000604191981 */ /* 0x0008a4000c1e1100 */
[----:B----4-:R-:W-:-:S02]  /*11250*/  @P2 IMAD.MOV.U32 R4, RZ, RZ, R27 ;  /* 0x000000ffff042224 */ /* 0x010fc400078e001b */
[----:B-----5:R-:W-:-:S05]  /*11260*/  @P2 IMAD.MOV.U32 R5, RZ, RZ, R26 ;  /* 0x000000ffff052224 */ /* 0x020fca00078e001a */
[----:B------:R3:W4:Y:S02]  /*11270*/  @P2 LDG.E.U8 R24, desc[UR6][R4.64] ;  /* 0x0000000604182981 */ /* 0x000724000c1e1100 */
[----:B---3--:R-:W-:Y:S02]  /*11280*/  @P3 IMAD.MOV.U32 R4, RZ, RZ, R28 ;  /* 0x000000ffff043224 */ /* 0x008fe400078e001c */
[----:B--2---:R-:W-:-:S05]  /*11290*/  @P3 IMAD.MOV.U32 R5, RZ, RZ, R29 ;  /* 0x000000ffff053224 */ /* 0x004fca00078e001d */
[----:B------:R-:W2:Y:S01]  /*112a0*/  @P3 LDG.E.U8 R23, desc[UR6][R4.64] ;  /* 0x0000000604173981 */ /* 0x000ea2000c1e1100 */
[C---:B------:R-:W-:Y:S02]  /*112b0*/  ISETP.GT.AND P0, PT, R0.reuse, 0x5e, PT ;  /* 0x0000005e0000780c */ /* 0x040fe40003f04270 */
[----:B------:R-:W-:Y:S01]  /*112c0*/  PRMT R6, RZ, 0x7610, R6 ;  /* 0x00007610ff067816 */ /* 0x000fe20000000006 */
[----:B------:R0:W-:Y:S10]  /*112d0*/  STL [R1+0x1834], R25 ;  /* 0x0018341901007387 */ /* 0x0001f40000100800 */
[----:B------:R1:W3:Y:S04]  /*112e0*/  @P0 LDG.E.U8 R6, desc[UR6][R16.64] ;  /* 0x0000000610060981 */ /* 0x0002e8000c1e1100 */
[----:B----4-:R4:W-:Y:S04]  /*112f0*/  STL [R1+0x1838], R24 ;  /* 0x0018381801007387 */ /* 0x0109e80000100800 */
[----:B------:R-:W5:Y:S04]  /*11300*/  LDL R29, [R1+0x650] ;  /* 0x00065000011d7983 */ /* 0x000f680000100800 */
[----:B------:R-:W3:Y:S04]  /*11310*/  LDL R28, [R1+0x654] ;  /* 0x00065400011c7983 */ /* 0x000ee80000100800 */
[----:B--2---:R2:W-:Y:S04]  /*11320*/  STL [R1+0x183c], R23 ;  /* 0x00183c1701007387 */ /* 0x0045e80000100800 */
[----:B------:R-:W1:Y:S04]  /*11330*/  LDL R16, [R1+0x6c8] ;  /* 0x0006c80001107983 */ /* 0x000e680000100800 */
[----:B------:R-:W1:Y:S04]  /*11340*/  LDL R17, [R1+0x6cc] ;  /* 0x0006cc0001117983 */ /* 0x000e680000100800 */
[----:B------:R-:W5:Y:S04]  /*11350*/  LDL R27, [R1+0x648] ;  /* 0x00064800011b7983 */ /* 0x000f680000100800 */
[----:B------:R-:W5:Y:S04]  /*11360*/  LDL R26, [R1+0x64c] ;  /* 0x00064c00011a7983 */ /* 0x000f680000100800 */
[----:B0-----:R-:W5:Y:S04]  /*11370*/  LDL R25, [R1+0x5d0] ;  /* 0x0005d00001197983 */ /* 0x001f680000100800 */
[----:B----4-:R-:W4:Y:S04]  /*11380*/  LDL R24, [R1+0x5d4] ;  /* 0x0005d40001187983 */ /* 0x010f280000100800 */
[----:B--2---:R-:W2:Y:S04]  /*11390*/  LDL R23, [R1+0x5c8] ;  /* 0x0005c80001177983 */ /* 0x004ea80000100800 */
[----:B------:R-:W2:Y:S01]  /*113a0*/  LDL R4, [R1+0x5cc] ;  /* 0x0005cc0001047983 */ /* 0x000ea20000100800 */
[----:B------:R-:W-:-:S02]  /*113b0*/  ISETP.GT.AND P1, PT, R0, 0x5f, PT ;  /* 0x0000005f0000780c */ /* 0x000fc40003f24270 */
[C---:B------:R-:W-:Y:S02]  /*113c0*/  ISETP.GT.AND P2, PT, R0.reuse, 0x6e, PT ;  /* 0x0000006e0000780c */ /* 0x040fe40003f44270 */
[----:B------:R-:W-:Y:S02]  /*113d0*/  PRMT R5, RZ, 0x7610, R5 ;  /* 0x00007610ff057816 */ /* 0x000fe40000000005 */
[C---:B------:R-:W-:Y:S02]  /*113e0*/  ISETP.GT.AND P3, PT, R0.reuse, 0x6f, PT ;  /* 0x0000006f0000780c */ /* 0x040fe40003f64270 */
[----:B------:R-:W-:Y:S02]  /*113f0*/  ISETP.GT.AND P4, PT, R0, 0x7e, PT ;  /* 0x0000007e0000780c */ /* 0x000fe40003f84270 */
[----:B------:R-:W-:Y:S02]  /*11400*/  PRMT R7, RZ, 0x7610, R7 ;  /* 0x00007610ff077816 */ /* 0x000fe40000000007 */
[----:B------:R-:W-:-:S02]  /*11410*/  PRMT R20, RZ, 0x7610, R20 ;  /* 0x00007610ff147816 */ /* 0x000fc40000000014 */
[----:B------:R-:W-:Y:S02]  /*11420*/  PRMT R21, RZ, 0x7610, R21 ;  /* 0x00007610ff157816 */ /* 0x000fe40000000015 */
[----:B------:R-:W-:Y:S02]  /*11430*/  ISETP.GT.AND P0, PT, R0, 0x7f, PT ;  /* 0x0000007f0000780c */ /* 0x000fe40003f04270 */
[----:B------:R-:W-:Y:S02]  /*11440*/  PRMT R22, RZ, 0x7610, R22 ;  /* 0x00007610ff167816 */ /* 0x000fe40000000016 */
[----:B-1----:R-:W-:-:S04]  /*11450*/  @P1 LOP3.LUT R17, R17, R16, RZ, 0x3c, !PT ;  /* 0x0000001011111212 */ /* 0x002fc800078e3cff */
[----:B------:R-:W-:-:S04]  /*11460*/  @P1 LOP3.LUT R16, R17, R16, RZ, 0x3c, !PT ;  /* 0x0000001011101212 */ /* 0x000fc800078e3cff */
[----:B------:R-:W-:-:S05]  /*11470*/  @P1 LOP3.LUT R17, R17, R16, RZ, 0x3c, !PT ;  /* 0x0000001011111212 */ /* 0x000fca00078e3cff */
[----:B------:R3:W2:Y:S02]  /*11480*/  @P1 LDG.E.U8 R5, desc[UR6][R16.64] ;  /* 0x0000000610051981 */ /* 0x0006a4000c1e1100 */
[----:B---3--:R-:W-:Y:S02]  /*11490*/  @P2 IMAD.MOV.U32 R16, RZ, RZ, R28 ;  /* 0x000000ffff102224 */ /* 0x008fe400078e001c */
[----:B-----5:R-:W-:-:S05]  /*114a0*/  @P2 IMAD.MOV.U32 R17, RZ, RZ, R29 ;  /* 0x000000ffff112224 */ /* 0x020fca00078e001d */
[----:B------:R0:W3:Y:S02]  /*114b0*/  @P2 LDG.E.U8 R7, desc[UR6][R16.64] ;  /* 0x0000000610072981 */ /* 0x0000e4000c1e1100 */
[----:B0-----:R-:W-:Y:S02]  /*114c0*/  @P3 IMAD.MOV.U32 R16, RZ, RZ, R26 ;  /* 0x000000ffff103224 */ /* 0x001fe400078e001a */
[----:B------:R-:W-:-:S05]  /*114d0*/  @P3 IMAD.MOV.U32 R17, RZ, RZ, R27 ;  /* 0x000000ffff113224 */ /* 0x000fca00078e001b */
[----:B------:R4:W5:Y:S02]  /*114e0*/  @P3 LDG.E.U8 R20, desc[UR6][R16.64] ;  /* 0x0000000610143981 */ /* 0x000964000c1e1100 */
[----:B----4-:R-:W-:Y:S02]  /*114f0*/  @P4 IMAD.MOV.U32 R16, RZ, RZ, R24 ;  /* 0x000000ffff104224 */ /* 0x010fe400078e0018 */
[----:B------:R-:W-:-:S05]  /*11500*/  @P4 IMAD.MOV.U32 R17, RZ, RZ, R25 ;  /* 0x000000ffff114224 */ /* 0x000fca00078e0019 */
[----:B------:R2:W4:Y:S02]  /*11510*/  @P4 LDG.E.U8 R21, desc[UR6][R16.64] ;  /* 0x0000000610154981 */ /* 0x000524000c1e1100 */
[----:B--2---:R-:W-:Y:S02]  /*11520*/  @P0 IMAD.MOV.U32 R16, RZ, RZ, R4 ;  /* 0x000000ffff100224 */ /* 0x004fe400078e0004 */
[----:B------:R-:W-:-:S05]  /*11530*/  @P0 IMAD.MOV.U32 R17, RZ, RZ, R23 ;  /* 0x000000ffff110224 */ /* 0x000fca00078e0017 */
[----:B------:R0:W2:Y:S04]  /*11540*/  @P0 LDG.E.U8 R22, desc[UR6][R16.64] ;  /* 0x0000000610160981 */ /* 0x0000a8000c1e1100 */
[----:B------:R-:W-:Y:S01]  /*11550*/  STL [R1+0x1808], R6 ;  /* 0x0018080601007387 */ /* 0x000fe20000100800 */
[----:B------:R-:W1:Y:S02]  /*11560*/  S2R R23, SR_TID.X ;  /* 0x0000000000177919 */ /* 0x000e640000002100 */
[----:B-1----:R-:W-:Y:S01]  /*11570*/  LOP3.LUT R4, R23, 0x3, RZ, 0xc0, !PT ;  /* 0x0000000317047812 */ /* 0x002fe200078ec0ff */
[----:B------:R1:W-:Y:S04]  /*11580*/  STL [R1+0x180c], R5 ;  /* 0x00180c0501007387 */ /* 0x0003e80000100800 */
[----:B---3--:R-:W-:Y:S04]  /*11590*/  STL [R1+0x1810], R7 ;  /* 0x0018100701007387 */ /* 0x008fe80000100800 */
[----:B-----5:R-:W-:Y:S04]  /*115a0*/  STL [R1+0x1814], R20 ;  /* 0x0018141401007387 */ /* 0x020fe80000100800 */
[----:B----4-:R-:W-:Y:S04]  /*115b0*/  STL [R1+0x1818], R21 ;  /* 0x0018181501007387 */ /* 0x010fe80000100800 */
[----:B------:R-:W3:Y:S04]  /*115c0*/  LDL.LU R26, [R1+0x198] ;  /* 0x00019800011a7983 */ /* 0x000ee80000300800 */
[----:B------:R-:W4:Y:S04]  /*115d0*/  LDL.LU R27, [R1+0x194] ;  /* 0x00019400011b7983 */ /* 0x000f280000300800 */
[----:B------:R-:W5:Y:S04]  /*115e0*/  LDL.LU R28, [R1+0x158] ;  /* 0x00015800011c7983 */ /* 0x000f680000300800 */
[----:B------:R-:W5:Y:S01]  /*115f0*/  LDL.LU R29, [R1+0x154] ;  /* 0x00015400011d7983 */ /* 0x000f620000300800 */
[----:B0-----:R-:W-:Y:S01]  /*11600*/  SHF.R.U32.HI R16, RZ, 0x2, R23 ;  /* 0x00000002ff107819 */ /* 0x001fe20000011617 */
[----:B------:R-:W-:-:S03]  /*11610*/  IMAD R4, R4, 0x110, RZ ;  /* 0x0000011004047824 */ /* 0x000fc600078e02ff */
[----:B------:R-:W-:-:S04]  /*11620*/  SGXT.U32 R16, R16, 0x3 ;  /* 0x000000031010781a */ /* 0x000fc80000000000 */
[----:B------:R-:W-:Y:S01]  /*11630*/  LOP3.LUT R4, R4, R16, RZ, 0xfc, !PT ;  /* 0x0000001004047212 */ /* 0x000fe200078efcff */
[----:B--2---:R-:W-:Y:S04]  /*11640*/  STL [R1+0x181c], R22 ;  /* 0x00181c1601007387 */ /* 0x004fe80000100800 */
        /* <DEDUP_REMOVED lines=63> */
[----:B------:R-:W0:Y:S03]  /*11a40*/  S2UR UR5, SR_CgaCtaId ;  /* 0x00000000000579c3 */ /* 0x000e260000008800 */
        /* <DEDUP_REMOVED lines=20> */
[----:B-1----:R-:W-:-:S03]  /*11b90*/  LOP3.LUT R5, R23, 0x3f, RZ, 0xc0, !PT ;  /* 0x0000003f17057812 */ /* 0x002fc600078ec0ff */
[----:B------:R-:W-:Y:S04]  /*11ba0*/  STL [R1+0x17b0], R16 ;  /* 0x0017b01001007387 */ /* 0x000fe80000100800 */
[----:B------:R-:W-:Y:S01]  /*11bb0*/  STL [R1+0x17b8], R16 ;  /* 0x0017b81001007387 */ /* 0x000fe20000100800 */
[----:B------:R-:W-:-:S03]  /*11bc0*/  UMOV UR4, 0x400 ;  /* 0x0000040000047882 */ /* 0x000fc60000000000 */
[----:B------:R-:W-:Y:S04]  /*11bd0*/  STL [R1+0x17c0], R16 ;  /* 0x0017c01001007387 */ /* 0x000fe80000100800 */
[----:B------:R-:W-:Y:S01]  /*11be0*/  STL [R1+0x17c8], R16 ;  /* 0x0017c81001007387 */ /* 0x000fe20000100800 */
[----:B0-----:R-:W-:Y:S01]  /*11bf0*/  ULEA UR4, UR5, UR4, 0x18 ;  /* 0x0000000405047291 */ /* 0x001fe2000f8ec03f */
[----:B------:R-:W-:Y:S01]  /*11c00*/  BAR.SYNC.DEFER_BLOCKING 0x0 ;  /* 0x0000000000007b1d */ /* 0x000fe20000010000 */
[----:B------:R-:W-:-:S05]  /*11c10*/  LOP3.LUT R17, R5, 0x40, RZ, 0xfc, !PT ;  /* 0x0000004005117812 */ /* 0x000fca00078efcff */
        /* <DEDUP_REMOVED lines=8> */
[----:B------:R-:W-:-:S03]  /*11ca0*/  ISETP.GE.AND P1, PT, R17, R0, PT ;  /* 0x000000001100720c */ /* 0x000fc60003f26270 */
[----:B------:R0:W-:Y:S04]  /*11cb0*/  STL [R1+0x1828], R17 ;  /* 0x0018281101007387 */ /* 0x0001e80000100800 */
[----:B------:R-:W-:Y:S04]  /*11cc0*/  STL [R1+0x182c], R19 ;  /* 0x00182c1301007387 */ /* 0x000fe80000100800 */
[----:B------:R-:W-:Y:S04]  /*11cd0*/  STL [R1+0x1840], R18 ;  /* 0x0018401201007387 */ /* 0x000fe80000100800 */
[----:B------:R-:W-:Y:S04]  /*11ce0*/  STL [R1+0x1844], R15 ;  /* 0x0018440f01007387 */ /* 0x000fe80000100800 */
[----:B---3--:R-:W-:Y:S04]  /*11cf0*/  STS.U8 [R5+UR4], R26 ;  /* 0x0000001a05007988 */ /* 0x008fe80008000004 */
[----:B0-----:R-:W2:Y:S04]  /*11d00*/  LDL.LU R17, [R1+0x190] ;  /* 0x0001900001117983 */ /* 0x001ea80000300800 */
[----:B----4-:R-:W-:Y:S04]  /*11d10*/  STS.U8 [R5+UR4+0x40], R27 ;  /* 0x0000401b05007988 */ /* 0x010fe80008000004 */
[----:B------:R-:W3:Y:S04]  /*11d20*/  LDL.LU R16, [R1+0x18c] ;  /* 0x00018c0001107983 */ /* 0x000ee80000300800 */
[----:B-----5:R0:W-:Y:S04]  /*11d30*/  STS.U8 [R5+UR4+0x400], R28 ;  /* 0x0004001c05007988 */ /* 0x0201e80008000004 */
[----:B------:R-:W4:Y:S04]  /*11d40*/  LDL.LU R4, [R1+0x150] ;  /* 0x0001500001047983 */ /* 0x000f280000300800 */
[----:B------:R-:W-:Y:S04]  /*11d50*/  STS.U8 [R5+UR4+0x440], R29 ;  /* 0x0004401d05007988 */ /* 0x000fe80008000004 */
[----:B------:R-:W5:Y:S01]  /*11d60*/  LDL.LU R22, [R1+0x14c] ;  /* 0x00014c0001167983 */ /* 0x000f620000300800 */
[----:B------:R-:W-:-:S03]  /*11d70*/  ISETP.GE.AND P0, PT, R5, R0, PT ;  /* 0x000000000500720c */ /* 0x000fc60003f06270 */
[----:B------:R-:W-:Y:S04]  /*11d80*/  STS.U8 [R5+UR4+0x800], R19 ;  /* 0x0008001305007988 */ /* 0x000fe80008000004 */
[----:B------:R-:W5:Y:S04]  /*11d90*/  LDL.LU R21, [R1+0x88] ;  /* 0x0000880001157983 */ /* 0x000f680000300800 */
[----:B------:R-:W-:Y:S04]  /*11da0*/  STS.U8 [R5+UR4+0x840], R18 ;  /* 0x0008401205007988 */ /* 0x000fe80008000004 */
[----:B0-----:R-:W2:Y:S04]  /*11db0*/  LDL.LU R28, [R1+0x84] ;  /* 0x00008400011c7983 */ /* 0x001ea80000300800 */
[----:B------:R-:W-:Y:S04]  /*11dc0*/  STS.U8 [R5+UR4+0xc00], R15 ;  /* 0x000c000f05007988 */ /* 0x000fe80008000004 */
[----:B------:R-:W3:Y:S04]  /*11dd0*/  LDL.LU R20, [R1+0x80] ;  /* 0x0000800001147983 */ /* 0x000ee80000300800 */
[----:B------:R0:W-:Y:S04]  /*11de0*/  STS.U8 [R5+UR4+0xc40], R14 ;  /* 0x000c400e05007988 */ /* 0x0001e80008000004 */
[----:B------:R-:W5:Y:S04]  /*11df0*/  LDL.LU R7, [R1+0x7c] ;  /* 0x00007c0001077983 */ /* 0x000f680000300800 */
[----:B0-----:R-:W5:Y:S04]  /*11e00*/  LDL.LU R5, [R1+0x54] ;  /* 0x0000540001057983 */ /* 0x001f680000300800 */
[----:B------:R-:W4:Y:S04]  /*11e10*/  LDL.LU R6, [R1+0x50] ;  /* 0x0000500001067983 */ /* 0x000f280000300800 */
[----:B------:R-:W3:Y:S04]  /*11e20*/  LDL.LU R29, [R1+0x4c] ;  /* 0x00004c00011d7983 */ /* 0x000ee80000300800 */
[----:B------:R0:W-:Y:S02]  /*11e30*/  STL [R1+0x1848], R14 ;  /* 0x0018480e01007387 */ /* 0x0001e40000100800 */
[----:B0-----:R-:W-:-:S02]  /*11e40*/  LOP3.LUT R14, R23, 0x3f, RZ, 0xc0, !PT ;  /* 0x0000003f170e7812 */ /* 0x001fc400078ec0ff */
[----:B------:R-:W5:Y:S04]  /*11e50*/  LDL.LU R23, [R1+0x48] ;  /* 0x0000480001177983 */ /* 0x000f680000300800 */
[----:B------:R-:W5:Y:S04]  /*11e60*/  LDL.LU R24, [R1+0x44] ;  /* 0x0000440001187983 */ /* 0x000f680000300800 */
[----:B------:R-:W5:Y:S04]  /*11e70*/  LDL.LU R25, [R1+0x40] ;  /* 0x0000400001197983 */ /* 0x000f680000300800 */
[----:B------:R-:W5:Y:S04]  /*11e80*/  LDL.LU R26, [R1+0x3c] ;  /* 0x00003c00011a7983 */ /* 0x000f680000300800 */
[----:B------:R-:W5:Y:S01]  /*11e90*/  LDL.LU R27, [R1+0x38] ;  /* 0x00003800011b7983 */ /* 0x000f620000300800 */
[----:B------:R-:W-:-:S03]  /*11ea0*/  LOP3.LUT R0, R14, 0x8, RZ, 0x3c, !PT ;  /* 0x000000080e007812 */ /* 0x000fc600078e3cff */
[----:B------:R-:W-:Y:S04]  /*11eb0*/  STS.U8 [R14+UR4+0x1000], R13 ;  /* 0x0010000d0e007988 */ /* 0x000fe80008000004 */
[----:B------:R-:W-:Y:S04]  /*11ec0*/  STS.U8 [R14+UR4+0x1040], R12 ;  /* 0x0010400c0e007988 */ /* 0x000fe80008000004 */
[----:B------:R-:W-:Y:S04]  /*11ed0*/  STS.U8 [R14+UR4+0x1400], R11 ;  /* 0x0014000b0e007988 */ /* 0x000fe80008000004 */
[----:B------:R-:W-:Y:S04]  /*11ee0*/  STS.U8 [R14+UR4+0x1440], R10 ;  /* 0x0014400a0e007988 */ /* 0x000fe80008000004 */
[----:B------:R-:W-:Y:S04]  /*11ef0*/  STS.U8 [R14+UR4+0x1800], R2 ;  /* 0x001800020e007988 */ /* 0x000fe80008000004 */
[----:B------:R-:W-:Y:S04]  /*11f00*/  STL [R1+0x184c], R13 ;  /* 0x00184c0d01007387 */ /* 0x000fe80000100800 */
[----:B------:R-:W-:Y:S04]  /*11f10*/  STS.U8 [R14+UR4+0x1840], R9 ;  /* 0x001840090e007988 */ /* 0x000fe80008000004 */
[----:B------:R-:W-:Y:S04]  /*11f20*/  STL [R1+0x1850], R12 ;  /* 0x0018500c01007387 */ /* 0x000fe80000100800 */
[----:B------:R-:W-:Y:S04]  /*11f30*/  STS.U8 [R14+UR4+0x1c00], R8 ;  /* 0x001c00080e007988 */ /* 0x000fe80008000004 */
[----:B------:R-:W-:Y:S04]  /*11f40*/  STL [R1+0x1854], R11 ;  /* 0x0018540b01007387 */ /* 0x000fe80000100800 */
[----:B------:R-:W-:Y:S04]  /*11f50*/  STS.U8 [R14+UR4+0x1c40], R3 ;  /* 0x001c40030e007988 */ /* 0x000fe80008000004 */
[----:B------:R-:W-:Y:S04]  /*11f60*/  STL [R1+0x1858], R10 ;  /* 0x0018580a01007387 */ /* 0x000fe80000100800 */
[----:B--2---:R0:W-:Y:S04]  /*11f70*/  STS.U8 [R0+UR4+0x8c0], R28 ;  /* 0x0008c01c00007988 */ /* 0x0041e80008000004 */
[----:B0-----:R-:W2:Y:S04]  /*11f80*/  LDL.LU R28, [R1+0x188] ;  /* 0x00018800011c7983 */ /* 0x001ea80000300800 */
[----:B---3--:R0:W-:Y:S04]  /*11f90*/  STS.U8 [R0+UR4+0x1480], R29 ;  /* 0x0014801d00007988 */ /* 0x0081e80008000004 */
[----:B0-----:R-:W3:Y:S04]  /*11fa0*/  LDL.LU R29, [R1+0x184] ;  /* 0x00018400011d7983 */ /* 0x001ee80000300800 */
[----:B------:R-:W3:Y:S04]  /*11fb0*/  LDL.LU R8, [R1+0x148] ;  /* 0x0001480001087983 */ /* 0x000ee80000300800 */
[----:B----4-:R0:W-:Y:S04]  /*11fc0*/  STS.U8 [R0+UR4+0x10c0], R6 ;  /* 0x0010c00600007988 */ /* 0x0101e80008000004 */
[----:B------:R-:W4:Y:S04]  /*11fd0*/  LDL.LU R10, [R1+0x144] ;  /* 0x00014400010a7983 */ /* 0x000f280000300800 */
[----:B0-----:R-:W4:Y:S04]  /*11fe0*/  LDL.LU R6, [R1+0xc8] ;  /* 0x0000c80001067983 */ /* 0x001f280000300800 */
[----:B------:R-:W4:Y:S04]  /*11ff0*/  LDL.LU R11, [R1+0xc4] ;  /* 0x0000c400010b7983 */ /* 0x000f280000300800 */
[----:B------:R-:W4:Y:S04]  /*12000*/  LDL.LU R12, [R1+0xc0] ;  /* 0x0000c000010c7983 */ /* 0x000f280000300800 */
[----:B------:R-:W4:Y:S04]  /*12010*/  LDL.LU R13, [R1+0xbc] ;  /* 0x0000bc00010d7983 */ /* 0x000f280000300800 */
[----:B------:R-:W4:Y:S04]  /*12020*/  LDL.LU R15, [R1+0xb8] ;  /* 0x0000b800010f7983 */ /* 0x000f280000300800 */
[----:B------:R0:W-:Y:S04]  /*12030*/  STS.U8 [R0+UR4+0xc80], R20 ;  /* 0x000c801400007988 */ /* 0x0001e80008000004 */
[----:B------:R-:W4:Y:S04]  /*12040*/  LDL.LU R18, [R1+0xb4] ;  /* 0x0000b40001127983 */ /* 0x000f280000300800 */
[----:B-----5:R1:W-:Y:S04]  /*12050*/  STS.U8 [R0+UR4+0x14c0], R23 ;  /* 0x0014c01700007988 */ /* 0x0203e80008000004 */
[----:B0-----:R-:W5:Y:S04]  /*12060*/  LDL.LU R20, [R1+0x78] ;  /* 0x0000780001147983 */ /* 0x001f680000300800 */
[----:B------:R0:W-:Y:S04]  /*12070*/  STS.U8 [R0+UR4+0x1880], R24 ;  /* 0x0018801800007988 */ /* 0x0001e80008000004 */
[----:B-1----:R-:W5:Y:S04]  /*12080*/  LDL.LU R23, [R1+0x74] ;  /* 0x0000740001177983 */ /* 0x002f680000300800 */
[----:B------:R1:W-:Y:S04]  /*12090*/  STS.U8 [R0+UR4+0x80], R17 ;  /* 0x0000801100007988 */ /* 0x0003e80008000004 */
[----:B0-----:R-:W5:Y:S04]  /*120a0*/  LDL.LU R24, [R1+0x34] ;  /* 0x0000340001187983 */ /* 0x001f680000300800 */
[----:B------:R-:W5:Y:S04]  /*120b0*/  LDL.LU R19, [R1+0x30] ;  /* 0x0000300001137983 */ /* 0x000f680000300800 */
[----:B------:R0:W-:Y:S04]  /*120c0*/  STS.U8 [R0+UR4+0xc0], R16 ;  /* 0x0000c01000007988 */ /* 0x0001e80008000004 */
[----:B-1----:R-:W5:Y:S04]  /*120d0*/  LDL.LU R17, [R1+0x2c] ;  /* 0x00002c0001117983 */ /* 0x002f680000300800 */
[----:B------:R1:W-:Y:S04]  /*120e0*/  STS.U8 [R0+UR4+0x480], R4 ;  /* 0x0004800400007988 */ /* 0x0003e80008000004 */
[----:B0-----:R-:W5:Y:S04]  /*120f0*/  LDL.LU R16, [R1+0x24] ;  /* 0x0000240001107983 */ /* 0x001f680000300800 */
        /* <DEDUP_REMOVED lines=14> */
[----:B0-----:R-:W5:Y:S01]  /*121e0*/  LDL.LU R27, [R1+0xec] ;  /* 0x0000ec00011b7983 */ /* 0x001f620000300800 */
[----:B------:R-:W-:-:S05]  /*121f0*/  LOP3.LUT R2, R14, 0x10, RZ, 0x3c, !PT ;  /* 0x000000100e027812 */ /* 0x000fca00078e3cff */
[----:B--2---:R0:W-:Y:S04]  /*12200*/  STS.U8 [R2+UR4+0x100], R28 ;  /* 0x0001001c02007988 */ /* 0x0041e80008000004 */
[----:B0-----:R-:W2:Y:S04]  /*12210*/  LDL.LU R28, [R1+0xb0] ;  /* 0x0000b000011c7983 */ /* 0x001ea80000300800 */
[----:B---3--:R0:W-:Y:S04]  /*12220*/  STS.U8 [R2+UR4+0x140], R29 ;  /* 0x0001401d02007988 */ /* 0x0081e80008000004 */
[----:B0-----:R-:W3:Y:S04]  /*12230*/  LDL.LU R29, [R1+0xac] ;  /* 0x0000ac00011d7983 */ /* 0x001ee80000300800 */
[----:B----4-:R0:W-:Y:S01]  /*12240*/  STS.U8 [R2+UR4+0x900], R6 ;  /* 0x0009000602007988 */ /* 0x0101e20008000004 */
[----:B------:R-:W-:-:S03]  /*12250*/  LOP3.LUT R3, R14, 0x18, RZ, 0x3c, !PT ;  /* 0x000000180e037812 */ /* 0x000fc600078e3cff */
[----:B0-----:R-:W4:Y:S04]  /*12260*/  LDL.LU R6, [R1+0x70] ;  /* 0x0000700001067983 */ /* 0x001f280000300800 */
[----:B------:R-:W-:Y:S04]  /*12270*/  STS.U8 [R2+UR4+0x500], R8 ;  /* 0x0005000802007988 */ /* 0x000fe80008000004 */
[----:B------:R-:W-:Y:S04]  /*12280*/  STS.U8 [R2+UR4+0x540], R10 ;  /* 0x0005400a02007988 */ /* 0x000fe80008000004 */
[----:B------:R-:W-:Y:S04]  /*12290*/  STS.U8 [R2+UR4+0x940], R11 ;  /* 0x0009400b02007988 */ /* 0x000fe80008000004 */
[----:B------:R-:W-:Y:S04]  /*122a0*/  STS.U8 [R2+UR4+0xd00], R12 ;  /* 0x000d000c02007988 */ /* 0x000fe80008000004 */
[----:B------:R-:W-:Y:S04]  /*122b0*/  STS.U8 [R2+UR4+0xd40], R13 ;  /* 0x000d400d02007988 */ /* 0x000fe80008000004 */
[----:B-----5:R0:W-:Y:S04]  /*122c0*/  STS.U8 [R2+UR4+0x1500], R20 ;  /* 0x0015001402007988 */ /* 0x0201e80008000004 */
[----:B------:R-:W-:Y:S04]  /*122d0*/  STS.U8 [R2+UR4+0x1100], R15 ;  /* 0x0011000f02007988 */ /* 0x000fe80008000004 */
[----:B------:R1:W-:Y:S04]  /*122e0*/  STS.U8 [R2+UR4+0x1540], R23 ;  /* 0x0015401702007988 */ /* 0x0003e80008000004 */
[----:B0-----:R-:W5:Y:S04]  /*122f0*/  LDL.LU R20, [R1+0x6c] ;  /* 0x00006c0001147983 */ /* 0x001f680000300800 */
[----:B------:R-:W-:Y:S04]  /*12300*/  STS.U8 [R2+UR4+0x1140], R18 ;  /* 0x0011401202007988 */ /* 0x000fe80008000004 */
[----:B-1----:R-:W5:Y:S04]  /*12310*/  LDL.LU R23, [R1+0x20] ;  /* 0x0000200001177983 */ /* 0x002f680000300800 */
[----:B------:R0:W-:Y:S04]  /*12320*/  STS.U8 [R2+UR4+0x1900], R24 ;  /* 0x0019001802007988 */ /* 0x0001e80008000004 */
[----:B------:R-:W-:Y:S04]  /*12330*/  STS.U8 [R2+UR4+0x1940], R19 ;  /* 0x0019401302007988 */ /* 0x000fe80008000004 */
[----:B------:R-:W-:Y:S04]  /*12340*/  STS.U8 [R2+UR4+0x1d00], R17 ;  /* 0x001d001102007988 */ /* 0x000fe80008000004 */
[----:B------:R-:W-:Y:S04]  /*12350*/  STS.U8 [R2+UR4+0x1d40], R16 ;  /* 0x001d401002007988 */ /* 0x000fe80008000004 */
[----:B0-----:R-:W5:Y:S04]  /*12360*/  LDL.LU R24, [R1+0x1c] ;  /* 0x00001c0001187983 */ /* 0x001f680000300800 */
[----:B------:R0:W-:Y:S04]  /*12370*/  STS.U8 [R3+UR4+0x5c0], R25 ;  /* 0x0005c01903007988 */ /* 0x0001e80008000004 */
[----:B0-----:R-:W5:Y:S04]  /*12380*/  LDL.LU R25, [R1+0x18] ;  /* 0x0000180001197983 */ /* 0x001f680000300800 */
[----:B------:R0:W-:Y:S04]  /*12390*/  STS.U8 [R3+UR4+0xdc0], R27 ;  /* 0x000dc01b03007988 */ /* 0x0001e80008000004 */
[----:B0-----:R-:W5:Y:S04]  /*123a0*/  LDL.LU R27, [R1+0x14] ;  /* 0x00001400011b7983 */ /* 0x001f680000300800 */
[----:B------:R-:W-:Y:S04]  /*123b0*/  STS.U8 [R3+UR4+0xd80], R26 ;  /* 0x000d801a03007988 */ /* 0x000fe80008000004 */
[----:B--2---:R0:W-:Y:S04]  /*123c0*/  STS.U8 [R3+UR4+0x1180], R28 ;  /* 0x0011801c03007988 */ /* 0x0041e80008000004 */
[----:B0-----:R-:W2:Y:S04]  /*123d0*/  LDL.LU R28, [R1+0x178] ;  /* 0x00017800011c7983 */ /* 0x001ea80000300800 */
[----:B---3--:R0:W-:Y:S04]  /*123e0*/  STS.U8 [R3+UR4+0x11c0], R29 ;  /* 0x0011c01d03007988 */ /* 0x0081e80008000004 */
[----:B0-----:R-:W3:Y:S04]  /*123f0*/  LDL.LU R29, [R1+0x174] ;  /* 0x00017400011d7983 */ /* 0x001ee80000300800 */
[----:B------:R-:W3:Y:S04]  /*12400*/  LDL.LU R26, [R1+0x104] ;  /* 0x00010400011a7983 */ /* 0x000ee80000300800 */
[----:B------:R-:W3:Y:S04]  /*12410*/  LDL.LU R8, [R1+0x100] ;  /* 0x0001000001087983 */ /* 0x000ee80000300800 */
[----:B------:R-:W3:Y:S04]  /*12420*/  LDL.LU R10, [R1+0xfc] ;  /* 0x0000fc00010a7983 */ /* 0x000ee80000300800 */
[----:B------:R0:W-:Y:S04]  /*12430*/  STS.U8 [R3+UR4+0x980], R7 ;  /* 0x0009800703007988 */ /* 0x0001e80008000004 */
[----:B------:R-:W3:Y:S04]  /*12440*/  LDL.LU R11, [R1+0xe8] ;  /* 0x0000e800010b7983 */ /* 0x000ee80000300800 */
[----:B------:R1:W-:Y:S04]  /*12450*/  STS.U8 [R3+UR4+0x9c0], R5 ;  /* 0x0009c00503007988 */ /* 0x0003e80008000004 */
[----:B0-----:R-:W3:Y:S04]  /*12460*/  LDL.LU R7, [R1+0xe4] ;  /* 0x0000e40001077983 */ /* 0x001ee80000300800 */
[----:B----4-:R0:W-:Y:S04]  /*12470*/  STS.U8 [R3+UR4+0x1580], R6 ;  /* 0x0015800603007988 */ /* 0x0101e80008000004 */
[----:B-1----:R-:W4:Y:S04]  /*12480*/  LDL.LU R5, [R1+0xa8] ;  /* 0x0000a80001057983 */ /* 0x002f280000300800 */
[----:B0-----:R-:W4:Y:S04]  /*12490*/  LDL.LU R6, [R1+0xa4] ;  /* 0x0000a40001067983 */ /* 0x001f280000300800 */
[----:B------:R-:W4:Y:S04]  /*124a0*/  LDL.LU R12, [R1+0x68] ;  /* 0x00006800010c7983 */ /* 0x000f280000300800 */
[----:B------:R-:W4:Y:S04]  /*124b0*/  LDL.LU R13, [R1+0x64] ;  /* 0x00006400010d7983 */ /* 0x000f280000300800 */
[----:B------:R-:W4:Y:S04]  /*124c0*/  LDL.LU R15, [R1+0x10] ;  /* 0x00001000010f7983 */ /* 0x000f280000300800 */
[----:B------:R-:W4:Y:S04]  /*124d0*/  LDL.LU R18, [R1+0xc] ;  /* 0x00000c0001127983 */ /* 0x000f280000300800 */
[----:B------:R-:W4:Y:S04]  /*124e0*/  LDL.LU R19, [R1+0x8] ;  /* 0x0000080001137983 */ /* 0x000f280000300800 */
[----:B------:R-:W4:Y:S04]  /*124f0*/  LDL.LU R17, [R1+0x4] ;  /* 0x0000040001117983 */ /* 0x000f280000300800 */
[----:B------:R0:W-:Y:S04]  /*12500*/  STS.U8 [R3+UR4+0x180], R4 ;  /* 0x0001800403007988 */ /* 0x0001e80008000004 */
[----:B------:R-:W4:Y:S04]  /*12510*/  LDL.LU R16, [R1+0x170] ;  /* 0x0001700001107983 */ /* 0x000f280000300800 */
[----:B------:R1:W-:Y:S04]  /*12520*/  STS.U8 [R3+UR4+0x1c0], R22 ;  /* 0x0001c01603007988 */ /* 0x0003e80008000004 */
[----:B0-----:R-:W4:Y:S04]  /*12530*/  LDL.LU R4, [R1+0x16c] ;  /* 0x00016c0001047983 */ /* 0x001f280000300800 */
[----:B------:R0:W-:Y:S04]  /*12540*/  STS.U8 [R3+UR4+0x580], R21 ;  /* 0x0005801503007988 */ /* 0x0001e80008000004 */
[----:B-1----:R-:W4:Y:S04]  /*12550*/  LDL.LU R22, [R1+0x128] ;  /* 0x0001280001167983 */ /* 0x002f280000300800 */
[----:B-----5:R1:W-:Y:S04]  /*12560*/  STS.U8 [R3+UR4+0x15c0], R20 ;  /* 0x0015c01403007988 */ /* 0x0203e80008000004 */
[----:B0-----:R-:W5:Y:S04]  /*12570*/  LDL.LU R21, [R1+0x124] ;  /* 0x0001240001157983 */ /* 0x001f680000300800 */
[----:B------:R0:W-:Y:S04]  /*12580*/  STS.U8 [R3+UR4+0x1980], R23 ;  /* 0x0019801703007988 */ /* 0x0001e80008000004 */
[----:B-1----:R-:W5:Y:S04]  /*12590*/  LDL.LU R20, [R1+0x120] ;  /* 0x0001200001147983 */ /* 0x002f680000300800 */
[----:B------:R1:W-:Y:S04]  /*125a0*/  STS.U8 [R3+UR4+0x19c0], R24 ;  /* 0x0019c01803007988 */ /* 0x0003e80008000004 */
[----:B0-----:R-:W5:Y:S04]  /*125b0*/  LDL.LU R23, [R1+0x11c] ;  /* 0x00011c0001177983 */ /* 0x001f680000300800 */
[----:B------:R0:W-:Y:S04]  /*125c0*/  STS.U8 [R3+UR4+0x1d80], R25 ;  /* 0x001d801903007988 */ /* 0x0001e80008000004 */
[----:B-1----:R-:W5:Y:S04]  /*125d0*/  LDL.LU R24, [R1+0xe0] ;  /* 0x0000e00001187983 */ /* 0x002f680000300800 */
[----:B0-----:R-:W5:Y:S04]  /*125e0*/  LDL.LU R25, [R1+0xdc] ;  /* 0x0000dc0001197983 */ /* 0x001f680000300800 */
[----:B------:R0:W-:Y:S04]  /*125f0*/  STS.U8 [R3+UR4+0x1dc0], R27 ;  /* 0x001dc01b03007988 */ /* 0x0001e80008000004 */
[----:B0-----:R-:W5:Y:S04]  /*12600*/  LDL.LU R27, [R1+0x1864] ;  /* 0x00186400011b7983 */ /* 0x001f680000300800 */
[----:B------:R-:W5:Y:S01]  /*12610*/  LDL.LU R3, [R1+0x108] ;  /* 0x0001080001037983 */ /* 0x000f620000300800 */
[----:B------:R-:W-:-:S05]  /*12620*/  LOP3.LUT R0, R14, 0x20, RZ, 0x3c, !PT ;  /* 0x000000200e007812 */ /* 0x000fca00078e3cff */
[----:B--2---:R0:W-:Y:S04]  /*12630*/  STS.U8 [R0+UR4+0x200], R28 ;  /* 0x0002001c00007988 */ /* 0x0041e80008000004 */
[----:B0-----:R-:W2:Y:S04]  /*12640*/  LDL.LU R28, [R1+0x1860] ;  /* 0x00186000011c7983 */ /* 0x001ea80000300800 */
[----:B---3--:R0:W-:Y:S04]  /*12650*/  STS.U8 [R0+UR4+0x240], R29 ;  /* 0x0002401d00007988 */ /* 0x0081e80008000004 */
[----:B------:R1:W-:Y:S04]  /*12660*/  STS.U8 [R0+UR4+0x640], R26 ;  /* 0x0006401a00007988 */ /* 0x0003e80008000004 */
[----:B0-----:R-:W3:Y:S04]  /*12670*/  LDL.LU R29, [R1+0x185c] ;  /* 0x00185c00011d7983 */ /* 0x001ee80000300800 */
[----:B-1----:R-:W2:Y:S04]  /*12680*/  LDL.LU R26, [R1+0xa0] ;  /* 0x0000a000011a7983 */ /* 0x002ea80000300800 */
[----:B------:R0:W-:Y:S04]  /*12690*/  STS.U8 [R0+UR4+0xe40], R7 ;  /* 0x000e400700007988 */ /* 0x0001e80008000004 */
[----:B----4-:R1:W-:Y:S04]  /*126a0*/  STS.U8 [R0+UR4+0x1200], R5 ;  /* 0x0012000500007988 */ /* 0x0103e80008000004 */
[----:B0-----:R-:W4:Y:S04]  /*126b0*/  LDL.LU R7, [R1+0x9c] ;  /* 0x00009c0001077983 */ /* 0x001f280000300800 */
[----:B------:R0:W-:Y:S04]  /*126c0*/  STS.U8 [R0+UR4+0x1240], R6 ;  /* 0x0012400600007988 */ /* 0x0001e80008000004 */
[----:B-1----:R-:W3:Y:S04]  /*126d0*/  LDL.LU R5, [R1+0x60] ;  /* 0x0000600001057983 */ /* 0x002ee80000300800 */
[----:B0-----:R-:W3:Y:S04]  /*126e0*/  LDL.LU R6, [R1+0x5c] ;  /* 0x00005c0001067983 */ /* 0x001ee80000300800 */
[----:B------:R-:W-:Y:S04]  /*126f0*/  STS.U8 [R0+UR4+0xa40], R10 ;  /* 0x000a400a00007988 */ /* 0x000fe80008000004 */
[----:B------:R0:W-:Y:S04]  /*12700*/  STS.U8 [R0+UR4+0xa00], R8 ;  /* 0x000a000800007988 */ /* 0x0001e80008000004 */
[----:B------:R-:W-:Y:S04]  /*12710*/  STS.U8 [R0+UR4+0xe00], R11 ;  /* 0x000e000b00007988 */ /* 0x000fe80008000004 */
[----:B------:R-:W-:Y:S01]  /*12720*/  STS.U8 [R0+UR4+0x1600], R12 ;  /* 0x0016000c00007988 */ /* 0x000fe20008000004 */
[----:B0-----:R-:W-:-:S03]  /*12730*/  LOP3.LUT R8, R14, 0x28, RZ, 0x3c, !PT ;  /* 0x000000280e087812 */ /* 0x001fc600078e3cff */
[----:B------:R-:W-:Y:S04]  /*12740*/  STS.U8 [R0+UR4+0x1640], R13 ;  /* 0x0016400d00007988 */ /* 0x000fe80008000004 */
[----:B------:R-:W-:Y:S04]  /*12750*/  STS.U8 [R0+UR4+0x1a00], R15 ;  /* 0x001a000f00007988 */ /* 0x000fe80008000004 */
[----:B------:R-:W-:Y:S04]  /*12760*/  STS.U8 [R0+UR4+0x1a40], R18 ;  /* 0x001a401200007988 */ /* 0x000fe80008000004 */
[----:B------:R-:W-:Y:S04]  /*12770*/  STS.U8 [R0+UR4+0x1e00], R19 ;  /* 0x001e001300007988 */ /* 0x000fe80008000004 */
[----:B------:R-:W-:Y:S04]  /*12780*/  STS.U8 [R0+UR4+0x1e40], R17 ;  /* 0x001e401100007988 */ /* 0x000fe80008000004 */
[----:B-----5:R0:W-:Y:S04]  /*12790*/  STS.U8 [R0+UR4+0x600], R3 ;  /* 0x0006000300007988 */ /* 0x0201e80008000004 */
[----:B0-----:R-:W5:Y:S04]  /*127a0*/  LDL.LU R3, [R1] ;  /* 0x0000000001037983 */ /* 0x001f680000300800 */
[----:B------:R-:W5:Y:S04]  /*127b0*/  LDL.LU R10, [R1+0x168] ;  /* 0x00016800010a7983 */ /* 0x000f680000300800 */
[----:B------:R-:W5:Y:S04]  /*127c0*/  LDL.LU R11, [R1+0x164] ;  /* 0x00016400010b7983 */ /* 0x000f680000300800 */
[----:B------:R-:W5:Y:S04]  /*127d0*/  LDL.LU R12, [R1+0x138] ;  /* 0x00013800010c7983 */ /* 0x000f680000300800 */
[----:B------:R-:W5:Y:S04]  /*127e0*/  LDL.LU R13, [R1+0x134] ;  /* 0x00013400010d7983 */ /* 0x000f680000300800 */
[----:B------:R-:W5:Y:S04]  /*127f0*/  LDL.LU R14, [R1+0x118] ;  /* 0x00011800010e7983 */ /* 0x000f680000300800 */
[----:B------:R-:W5:Y:S04]  /*12800*/  LDL.LU R15, [R1+0xd8] ;  /* 0x0000d800010f7983 */ /* 0x000f680000300800 */
[----:B------:R0:W-:Y:S04]  /*12810*/  STS.U8 [R8+UR4+0xac0], R23 ;  /* 0x000ac01708007988 */ /* 0x0001e80008000004 */
[----:B------:R-:W5:Y:S04]  /*12820*/  LDL.LU R18, [R1+0xd4] ;  /* 0x0000d40001127983 */ /* 0x000f680000300800 */
[----:B------:R1:W-:Y:S04]  /*12830*/  STS.U8 [R8+UR4+0xe80], R24 ;  /* 0x000e801808007988 */ /* 0x0003e80008000004 */
[----:B0-----:R-:W5:Y:S04]  /*12840*/  LDL.LU R23, [R1+0x98] ;  /* 0x0000980001177983 */ /* 0x001f680000300800 */
[----:B------:R0:W-:Y:S04]  /*12850*/  STS.U8 [R8+UR4+0xec0], R25 ;  /* 0x000ec01908007988 */ /* 0x0001e80008000004 */
[----:B-1----:R-:W5:Y:S04]  /*12860*/  LDL.LU R24, [R1+0x94] ;  /* 0x0000940001187983 */ /* 0x002f680000300800 */
[----:B0-----:R-:W5:Y:S04]  /*12870*/  LDL.LU R25, [R1+0x58] ;  /* 0x0000580001197983 */ /* 0x001f680000300800 */
[----:B--2---:R0:W-:Y:S04]  /*12880*/  STS.U8 [R8+UR4+0x1280], R26 ;  /* 0x0012801a08007988 */ /* 0x0041e80008000004 */
[----:B0-----:R-:W2:Y:S04]  /*12890*/  LDL.LU R26, [R1+0x28] ;  /* 0x00002800011a7983 */ /* 0x001ea80000300800 */
[----:B------:R-:W2:Y:S04]  /*128a0*/  LDL.LU R19, [R1+0x160] ;  /* 0x0001600001137983 */ /* 0x000ea80000300800 */
[----:B------:R0:W-:Y:S04]  /*128b0*/  STS.U8 [R8+UR4+0x280], R16 ;  /* 0x0002801008007988 */ /* 0x0001e80008000004 */
[----:B------:R-:W2:Y:S04]  /*128c0*/  LDL.LU R17, [R1+0x15c] ;  /* 0x00015c0001117983 */ /* 0x000ea80000300800 */
[----:B------:R1:W-:Y:S04]  /*128d0*/  STS.U8 [R8+UR4+0x2c0], R4 ;  /* 0x0002c00408007988 */ /* 0x0003e80008000004 */
[----:B0-----:R-:W2:Y:S04]  /*128e0*/  LDL.LU R16, [R1+0x130] ;  /* 0x0001300001107983 */ /* 0x001ea80000300800 */
[----:B------:R0:W-:Y:S04]  /*128f0*/  STS.U8 [R8+UR4+0x680], R22 ;  /* 0x0006801608007988 */ /* 0x0001e80008000004 */
[----:B-1----:R-:W2:Y:S04]  /*12900*/  LDL.LU R4, [R1+0x12c] ;  /* 0x00012c0001047983 */ /* 0x002ea80000300800 */
[----:B------:R1:W-:Y:S04]  /*12910*/  STS.U8 [R8+UR4+0x6c0], R21 ;  /* 0x0006c01508007988 */ /* 0x0003e80008000004 */
[----:B0-----:R-:W2:Y:S04]  /*12920*/  LDL.LU R22, [R1+0x110] ;  /* 0x0001100001167983 */ /* 0x001ea80000300800 */
[----:B------:R0:W-:Y:S04]  /*12930*/  STS.U8 [R8+UR4+0xa80], R20 ;  /* 0x000a801408007988 */ /* 0x0001e80008000004 */
[----:B-1----:R-:W2:Y:S04]  /*12940*/  LDL.LU R21, [R1+0x10c] ;  /* 0x00010c0001157983 */ /* 0x002ea80000300800 */
[----:B----4-:R1:W-:Y:S04]  /*12950*/  STS.U8 [R8+UR4+0x12c0], R7 ;  /* 0x0012c00708007988 */ /* 0x0103e80008000004 */
[----:B0-----:R-:W4:Y:S04]  /*12960*/  LDL.LU R20, [R1+0xd0] ;  /* 0x0000d00001147983 */ /* 0x001f280000300800 */
[----:B---3--:R0:W-:Y:S04]  /*12970*/  STS.U8 [R8+UR4+0x1680], R5 ;  /* 0x0016800508007988 */ /* 0x0081e80008000004 */
[----:B-1----:R-:W3:Y:S04]  /*12980*/  LDL.LU R7, [R1+0xcc] ;  /* 0x0000cc0001077983 */ /* 0x002ee80000300800 */
[----:B------:R1:W-:Y:S04]  /*12990*/  STS.U8 [R8+UR4+0x16c0], R6 ;  /* 0x0016c00608007988 */ /* 0x0003e80008000004 */
[----:B0-----:R-:W3:Y:S04]  /*129a0*/  LDL.LU R5, [R1+0x90] ;  /* 0x0000900001057983 */ /* 0x001ee80000300800 */
[----:B------:R-:W-:Y:S04]  /*129b0*/  STS.U8 [R8+UR4+0x1ac0], R29 ;  /* 0x001ac01d08007988 */ /* 0x000fe80008000004 */
[----:B-1----:R-:W3:Y:S04]  /*129c0*/  LDL.LU R6, [R1+0x8c] ;  /* 0x00008c0001067983 */ /* 0x002ee80000300800 */
[----:B------:R-:W-:Y:S04]  /*129d0*/  STS.U8 [R8+UR4+0x1e80], R28 ;  /* 0x001e801c08007988 */ /* 0x000fe80008000004 */
[----:B------:R-:W-:Y:S04]  /*129e0*/  STS.U8 [R8+UR4+0x1ec0], R27 ;  /* 0x001ec01b08007988 */ /* 0x000fe80008000004 */
[----:B-----5:R0:W-:Y:S02]  /*129f0*/  STS.U8 [R8+UR4+0x1a80], R3 ;  /* 0x001a800308007988 */ /* 0x0201e40008000004 */
[----:B0-----:R-:W0:Y:S02]  /*12a00*/  S2R R3, SR_TID.X ;  /* 0x0000000000037919 */ /* 0x001e240000002100 */
[----:B------:R-:W5:Y:S01]  /*12a10*/  LDL.LU R8, [R1+0x114] ;  /* 0x0001140001087983 */ /* 0x000f620000300800 */
[----:B0-----:R-:W-:-:S04]  /*12a20*/  LOP3.LUT R3, R3, 0x3f, RZ, 0xc0, !PT ;  /* 0x0000003f03037812 */ /* 0x001fc800078ec0ff */
[----:B------:R-:W-:-:S05]  /*12a30*/  LOP3.LUT R3, R3, 0x30, RZ, 0x3c, !PT ;  /* 0x0000003003037812 */ /* 0x000fca00078e3cff */
[----:B------:R0:W-:Y:S04]  /*12a40*/  STS.U8 [R3+UR4+0x300], R10 ;  /* 0x0003000a03007988 */ /* 0x0001e80008000004 */
[----:B------:R1:W-:Y:S04]  /*12a50*/  STS.U8 [R3+UR4+0x340], R11 ;  /* 0x0003400b03007988 */ /* 0x0003e80008000004 */
[----:B------:R1:W-:Y:S04]  /*12a60*/  STS.U8 [R3+UR4+0x700], R12 ;  /* 0x0007000c03007988 */ /* 0x0003e80008000004 */
[----:B0-----:R-:W3:Y:S04]  /*12a70*/  LDL.LU R10, [R1+0x1858] ;  /* 0x00185800010a7983 */ /* 0x001ee80000300800 */
[----:B-1----:R-:W3:Y:S04]  /*12a80*/  LDL.LU R11, [R1+0x1854] ;  /* 0x00185400010b7983 */ /* 0x002ee80000300800 */
[----:B------:R-:W3:Y:S04]  /*12a90*/  LDL.LU R12, [R1+0x1850] ;  /* 0x00185000010c7983 */ /* 0x000ee80000300800 */
        /* <DEDUP_REMOVED lines=10> */
[----:B-1----:R-:W4:Y:S04]  /*12b40*/  LDL.LU R23, [R1+0x183c] ;  /* 0x00183c0001177983 */ /* 0x002f280000300800 */
[----:B------:R-:W3:Y:S04]  /*12b50*/  LDL.LU R24, [R1+0x1838] ;  /* 0x0018380001187983 */ /* 0x000ee80000300800 */
[----:B------:R0:W-:Y:S04]  /*12b60*/  STS.U8 [R3+UR4+0x1700], R25 ;  /* 0x0017001903007988 */ /* 0x0001e80008000004 */
[----:B0-----:R-:W3:Y:S04]  /*12b70*/  LDL.LU R25, [R1+0x1834] ;  /* 0x0018340001197983 */ /* 0x001ee80000300800 */
[----:B--2---:R0:W-:Y:S04]  /*12b80*/  STS.U8 [R3+UR4+0x1740], R26 ;  /* 0x0017401a03007988 */ /* 0x0041e80008000004 */
[----:B0-----:R-:W2:Y:S04]  /*12b90*/  LDL.LU R26, [R1+0x1830] ;  /* 0x00183000011a7983 */ /* 0x001ea80000300800 */
[----:B-----5:R0:W-:Y:S02]  /*12ba0*/  STS.U8 [R3+UR4+0xb40], R8 ;  /* 0x000b400803007988 */ /* 0x0201e40008000004 */
[----:B0-----:R-:W0:Y:S02]  /*12bb0*/  S2R R8, SR_TID.X ;  /* 0x0000000000087919 */ /* 0x001e240000002100 */
[----:B0-----:R-:W-:-:S04]  /*12bc0*/  LOP3.LUT R8, R8, 0x3f, RZ, 0xc0, !PT ;  /* 0x0000003f08087812 */ /* 0x001fc800078ec0ff */
[----:B------:R-:W-:Y:S01]  /*12bd0*/  LOP3.LUT R8, R8, 0x38, RZ, 0x3c, !PT ;  /* 0x0000003808087812 */ /* 0x000fe200078e3cff */
[----:B----4-:R-:W-:Y:S04]  /*12be0*/  STS.U8 [R3+UR4+0x1f40], R23 ;  /* 0x001f401703007988 */ /* 0x010fe80008000004 */
[----:B---3--:R-:W-:Y:S04]  /*12bf0*/  STS.U8 [R3+UR4+0x1f00], R24 ;  /* 0x001f001803007988 */ /* 0x008fe80008000004 */
[----:B------:R-:W-:Y:S04]  /*12c00*/  STS.U8 [R3+UR4+0x1b40], R25 ;  /* 0x001b401903007988 */ /* 0x000fe80008000004 */
[----:B--2---:R-:W-:Y:S04]  /*12c10*/  STS.U8 [R3+UR4+0x1b00], R26 ;  /* 0x001b001a03007988 */ /* 0x004fe80008000004 */
[----:B------:R0:W-:Y:S04]  /*12c20*/  STS.U8 [R8+UR4+0x380], R19 ;  /* 0x0003801308007988 */ /* 0x0001e80008000004 */
[----:B------:R1:W-:Y:S04]  /*12c30*/  STS.U8 [R8+UR4+0x3c0], R17 ;  /* 0x0003c01108007988 */ /* 0x0003e80008000004 */
[----:B------:R2:W-:Y:S04]  /*12c40*/  STS.U8 [R8+UR4+0x780], R16 ;  /* 0x0007801008007988 */ /* 0x0005e80008000004 */
[----:B0-----:R-:W3:Y:S04]  /*12c50*/  LDL.LU R19, [R1+0x182c] ;  /* 0x00182c0001137983 */ /* 0x001ee80000300800 */
[----:B-1----:R-:W4:Y:S04]  /*12c60*/  LDL.LU R17, [R1+0x1828] ;  /* 0x0018280001117983 */ /* 0x002f280000300800 */
[----:B--2---:R-:W2:Y:S04]  /*12c70*/  LDL.LU R16, [R1+0x1824] ;  /* 0x0018240001107983 */ /* 0x004ea80000300800 */
[----:B------:R0:W-:Y:S04]  /*12c80*/  STS.U8 [R8+UR4+0x7c0], R4 ;  /* 0x0007c00408007988 */ /* 0x0001e80008000004 */
[----:B------:R1:W-:Y:S04]  /*12c90*/  STS.U8 [R8+UR4+0xb80], R22 ;  /* 0x000b801608007988 */ /* 0x0003e80008000004 */
[----:B------:R5:W-:Y:S04]  /*12ca0*/  STS.U8 [R8+UR4+0xbc0], R21 ;  /* 0x000bc01508007988 */ /* 0x000be80008000004 */
[----:B0-----:R-:W3:Y:S04]  /*12cb0*/  LDL.LU R4, [R1+0x1820] ;  /* 0x0018200001047983 */ /* 0x001ee80000300800 */
[----:B-1----:R-:W4:Y:S04]  /*12cc0*/  LDL.LU R22, [R1+0x181c] ;  /* 0x00181c0001167983 */ /* 0x002f280000300800 */
[----:B-----5:R-:W5:Y:S04]  /*12cd0*/  LDL.LU R21, [R1+0x1818] ;  /* 0x0018180001157983 */ /* 0x020f680000300800 */
[----:B------:R0:W-:Y:S04]  /*12ce0*/  STS.U8 [R8+UR4+0xf80], R20 ;  /* 0x000f801408007988 */ /* 0x0001e80008000004 */
[----:B------:R1:W-:Y:S04]  /*12cf0*/  STS.U8 [R8+UR4+0xfc0], R7 ;  /* 0x000fc00708007988 */ /* 0x0003e80008000004 */
[----:B------:R1:W-:Y:S04]  /*12d00*/  STS.U8 [R8+UR4+0x1380], R5 ;  /* 0x0013800508007988 */ /* 0x0003e80008000004 */
[----:B0-----:R-:W2:Y:S04]  /*12d10*/  LDL.LU R20, [R1+0x1814] ;  /* 0x0018140001147983 */ /* 0x001ea80000300800 */
[----:B-1----:R-:W3:Y:S04]  /*12d20*/  LDL.LU R7, [R1+0x1810] ;  /* 0x0018100001077983 */ /* 0x002ee80000300800 */
[----:B------:R-:W4:Y:S04]  /*12d30*/  LDL.LU R5, [R1+0x180c] ;  /* 0x00180c0001057983 */ /* 0x000f280000300800 */
[----:B------:R0:W-:Y:S04]  /*12d40*/  STS.U8 [R8+UR4+0x13c0], R6 ;  /* 0x0013c00608007988 */ /* 0x0001e80008000004 */
[----:B0-----:R-:W5:Y:S04]  /*12d50*/  LDL.LU R6, [R1+0x1808] ;  /* 0x0018080001067983 */ /* 0x001f680000300800 */
[----:B---3--:R0:W-:Y:S04]  /*12d60*/  STS.U8 [R8+UR4+0x1b80], R7 ;  /* 0x001b800708007988 */ /* 0x0081e80008000004 */
[----:B0-----:R-:W3:Y:S04]  /*12d70*/  LDL R7, [R1+0xd9c] ;  /* 0x000d9c0001077983 */ /* 0x001ee80000100800 */
[----:B-----5:R0:W-:Y:S04]  /*12d80*/  STS.U8 [R8+UR4+0x1780], R6 ;  /* 0x0017800608007988 */ /* 0x0201e80008000004 */
[----:B0-----:R-:W3:Y:S04]  /*12d90*/  LDL R6, [R1+0xdb8] ;  /* 0x000db80001067983 */ /* 0x001ee80000100800 */
[----:B----4-:R-:W-:Y:S04]  /*12da0*/  STS.U8 [R8+UR4+0x17c0], R5 ;  /* 0x0017c00508007988 */ /* 0x010fe80008000004 */
[----:B--2---:R-:W-:Y:S04]  /*12db0*/  STS.U8 [R8+UR4+0x1bc0], R20 ;  /* 0x001bc01408007988 */ /* 0x004fe80008000004 */
[----:B------:R-:W-:Y:S04]  /*12dc0*/  STS.U8 [R8+UR4+0x1f80], R21 ;  /* 0x001f801508007988 */ /* 0x000fe80008000004 */
[----:B------:R-:W-:Y:S01]  /*12dd0*/  STS.U8 [R8+UR4+0x1fc0], R22 ;  /* 0x001fc01608007988 */ /* 0x000fe20008000004 */
[----:B------:R-:W-:Y:S01]  /*12de0*/  PRMT R4, RZ, 0x7610, R4 ;  /* 0x00007610ff047816 */ /* 0x000fe20000000004 */
[----:B------:R-:W-:Y:S06]  /*12df0*/  BAR.SYNC.DEFER_BLOCKING 0x0 ;  /* 0x0000000000007b1d */ /* 0x000fec0000010000 */
[----:B---3--:R-:W2:Y:S04]  /*12e00*/  @!P1 LDG.E.U8 R4, desc[UR6][R6.64] ;  /* 0x0000000606049981 */ /* 0x008ea8000c1e1100 */
[----:B--2---:R0:W-:Y:S04]  /*12e10*/  STL [R1+0x328], R4 ;  /* 0x0003280401007387 */ /* 0x0041e80000100800 */
[----:B0-----:R-:W2:Y:S04]  /*12e20*/  LDL.LU R4, [R1+0x1804] ;  /* 0x0018040001047983 */ /* 0x001ea80000300800 */
[----:B------:R-:W3:Y:S04]  /*12e30*/  LDL R6, [R1+0xd8c] ;  /* 0x000d8c0001067983 */ /* 0x000ee80000100800 */
[----:B------:R-:W3:Y:S01]  /*12e40*/  LDL R7, [R1+0xdb0] ;  /* 0x000db00001077983 */ /* 0x000ee20000100800 */
[----:B------:R-:W-:-:S02]  /*12e50*/  PRMT R16, RZ, 0x7610, R16 ;  /* 0x00007610ff107816 */ /* 0x000fc40000000010 */
[----:B---3--:R-:W-:-:S04]  /*12e60*/  @!P0 LOP3.LUT R7, R7, R6, RZ, 0x3c, !PT ;  /* 0x0000000607078212 */ /* 0x008fc800078e3cff */
[----:B------:R-:W-:-:S04]  /*12e70*/  @!P0 LOP3.LUT R6, R7, R6, RZ, 0x3c, !PT ;  /* 0x0000000607068212 */ /* 0x000fc800078e3cff */
[----:B------:R-:W-:-:S05]  /*12e80*/  @!P0 LOP3.LUT R7, R7, R6, RZ, 0x3c, !PT ;  /* 0x0000000607078212 */ /* 0x000fca00078e3cff */
[----:B------:R-:W3:Y:S04]  /*12e90*/  @!P0 LDG.E.U8 R16, desc[UR6][R6.64] ;  /* 0x0000000606108981 */ /* 0x000ee8000c1e1100 */
[----:B---3--:R0:W-:Y:S04]  /*12ea0*/  STL [R1+0x320], R16 ;  /* 0x0003201001007387 */ /* 0x0081e80000100800 */
[----:B0-----:R-:W3:Y:S04]  /*12eb0*/  LDL.LU R16, [R1+0x1800] ;  /* 0x0018000001107983 */ /* 0x001ee80000300800 */
[----:B------:R-:W4:Y:S04]  /*12ec0*/  LDL R6, [R1+0x5c4] ;  /* 0x0005c40001067983 */ /* 0x000f280000100800 */
[----:B------:R-:W4:Y:S01]  /*12ed0*/  LDL R7, [R1+0x9d8] ;  /* 0x0009d80001077983 */ /* 0x000f220000100800 */
[----:B--2---:R-:W-:-:S02]  /*12ee0*/  PRMT R4, RZ, 0x7610, R4 ;  /* 0x00007610ff047816 */ /* 0x004fc40000000004 */
[----:B----4-:R-:W-:-:S04]  /*12ef0*/  @!P0 LOP3.LUT R7, R7, R6, RZ, 0x3c, !PT ;  /* 0x0000000607078212 */ /* 0x010fc800078e3cff */
[----:B------:R-:W-:-:S04]  /*12f00*/  @!P0 LOP3.LUT R6, R7, R6, RZ, 0x3c, !PT ;  /* 0x0000000607068212 */ /* 0x000fc800078e3cff */
[----:B------:R-:W-:-:S05]  /*12f10*/  @!P0 LOP3.LUT R7, R7, R6, RZ, 0x3c, !PT ;  /* 0x0000000607078212 */ /* 0x000fca00078e3cff */
[----:B------:R-:W2:Y:S04]  /*12f20*/  @!P0 LDG.E.U8 R4, desc[UR6][R6.64] ;  /* 0x0000000606048981 */ /* 0x000ea8000c1e1100 */
[----:B--2---:R0:W-:Y:S04]  /*12f30*/  STL [R1+0x31c], R4 ;  /* 0x00031c0401007387 */ /* 0x0041e80000100800 */
[----:B0-----:R-:W2:Y:S04]  /*12f40*/  LDL.LU R4, [R1+0x17fc] ;  /* 0x0017fc0001047983 */ /* 0x001ea80000300800 */
[----:B------:R-:W4:Y:S04]  /*12f50*/  LDL R6, [R1+0x9c0] ;  /* 0x0009c00001067983 */ /* 0x000f280000100800 */
[----:B------:R-:W4:Y:S01]  /*12f60*/  LDL R7, [R1+0x9e0] ;  /* 0x0009e00001077983 */ /* 0x000f220000100800 */
[----:B---3--:R-:W-:-:S02]  /*12f70*/  PRMT R16, RZ, 0x7610, R16 ;  /* 0x00007610ff107816 */ /* 0x008fc40000000010 */
[----:B----4-:R-:W-:-:S04]  /*12f80*/  @!P1 LOP3.LUT R7, R7, R6, RZ, 0x3c, !PT ;  /* 0x0000000607079212 */ /* 0x010fc800078e3cff */
        /* <DEDUP_REMOVED lines=700> */
[----:B------:R-:W-:-:S02]  /*15b50*/  PRMT R14, RZ, 0x7610, R14 ;  /* 0x00007610ff0e7816 */ /* 0x000fc4000000000e */
[----:B----4-:R-:W-:-:S04]  /*15b60*/  @!P1 LOP3.LUT R7, R7, R6, RZ, 0x3c, !PT ;  /* 0x0000000607079212 */ /* 0x010fc800078e3cff */
[----:B------:R-:W-:-:S04]  /*15b70*/  @!P1 LOP3.LUT R6, R7, R6, RZ, 0x3c, !PT ;  /* 0x0000000607069212 */ /* 0x000fc800078e3cff */
[----:B------:R-:W-:-:S05]  /*15b80*/  @!P1 LOP3.LUT R7, R7, R6, RZ, 0x3c, !PT ;  /* 0x0000000607079212 */ /* 0x000fca00078e3cff */
[----:B------:R0:W4:Y:S04]  /*15b90*/  @!P1 LDG.E.U8 R14, desc[UR6][R6.64] ;  /* 0x00000006060e9981 */ /* 0x000128000c1e1100 */
[----:B------:R-:W0:Y:S04]  /*15ba0*/  LDL R6, [R1+0xa58] ;  /* 0x000a580001067983 */ /* 0x000e280000100800 */
[----:B------:R-:W0:Y:S01]  /*15bb0*/  LDL R7, [R1+0xa5c] ;  /* 0x000a5c0001077983 */ /* 0x000e220000100800 */
[----:B--2---:R-:W-:Y:S02]  /*15bc0*/  PRMT R4, RZ, 0x7610, R4 ;  /* 0x00007610ff047816 */ /* 0x004fe40000000004 */
[----:B0-----:R-:W-:-:S04]  /*15bd0*/  @!P0 LOP3.LUT R7, R7, R6, RZ, 0x3c, !PT ;  /* 0x0000000607078212 */ /* 0x001fc800078e3cff */
[----:B------:R-:W-:-:S04]  /*15be0*/  @!P0 LOP3.LUT R6, R7, R6, RZ, 0x3c, !PT ;  /* 0x0000000607068212 */ /* 0x000fc800078e3cff */
[----:B------:R-:W-:-:S05]  /*15bf0*/  @!P0 LOP3.LUT R7, R7, R6, RZ, 0x3c, !PT ;  /* 0x0000000607078212 */ /* 0x000fca00078e3cff */
[----:B------:R-:W2:Y:S04]  /*15c00*/  @!P0 LDG.E.U8 R4, desc[UR6][R6.64] ;  /* 0x0000000606048981 */ /* 0x000ea8000c1e1100 */
[----:B----4-:R0:W-:Y:S04]  /*15c10*/  STL [R1+0xc0], R14 ;  /* 0x0000c00e01007387 */ /* 0x0101e80000100800 */
[----:B0-----:R-:W4:Y:S04]  /*15c20*/  LDL R14, [R1+0xa34] ;  /* 0x000a3400010e7983 */ /* 0x001f280000100800 */
[----:B--2---:R0:W-:Y:S04]  /*15c30*/  STL [R1+0x1c], R4 ;  /* 0x00001c0401007387 */ /* 0x0041e80000100800 */
[----:B0-----:R-:W2:Y:S04]  /*15c40*/  LDL.LU R4, [R1+0x16c0] ;  /* 0x0016c00001047983 */ /* 0x001ea80000300800 */
[----:B------:R-:W5:Y:S04]  /*15c50*/  LDL R6, [R1+0xa50] ;  /* 0x000a500001067983 */ /* 0x000f680000100800 */
[----:B------:R-:W5:Y:S01]  /*15c60*/  LDL R7, [R1+0xa54] ;  /* 0x000a540001077983 */ /* 0x000f620000100800 */
[----:B------:R-:W-:-:S02]  /*15c70*/  PRMT R11, RZ, 0x7610, R11 ;  /* 0x00007610ff0b7816 */ /* 0x000fc4000000000b */
[----:B-----5:R-:W-:-:S04]  /*15c80*/  @!P1 LOP3.LUT R7, R7, R6, RZ, 0x3c, !PT ;  /* 0x0000000607079212 */ /* 0x020fc800078e3cff */
[----:B------:R-:W-:-:S04]  /*15c90*/  @!P1 LOP3.LUT R6, R7, R6, RZ, 0x3c, !PT ;  /* 0x0000000607069212 */ /* 0x000fc800078e3cff */
[----:B------:R-:W-:-:S05]  /*15ca0*/  @!P1 LOP3.LUT R7, R7, R6, RZ, 0x3c, !PT ;  /* 0x0000000607079212 */ /* 0x000fca00078e3cff */
[----:B------:R0:W5:Y:S04]  /*15cb0*/  @!P1 LDG.E.U8 R11, desc[UR6][R6.64] ;  /* 0x00000006060b9981 */ /* 0x000168000c1e1100 */
[----:B------:R-:W0:Y:S04]  /*15cc0*/  LDL R6, [R1+0xa48] ;  /* 0x000a480001067983 */ /* 0x000e280000100800 */
[----:B------:R-:W0:Y:S01]  /*15cd0*/  LDL R7, [R1+0xa4c] ;  /* 0x000a4c0001077983 */ /* 0x000e220000100800 */
[----:B--2---:R-:W-:Y:S02]  /*15ce0*/  PRMT R4, RZ, 0x7610, R4 ;  /* 0x00007610ff047816 */ /* 0x004fe40000000004 */
[----:B0-----:R-:W-:-:S04]  /*15cf0*/  @!P0 LOP3.LUT R7, R7, R6, RZ, 0x3c, !PT ;  /* 0x0000000607078212 */ /* 0x001fc800078e3cff */
[----:B------:R-:W-:-:S04]  /*15d00*/  @!P0 LOP3.LUT R6, R7, R6, RZ, 0x3c, !PT ;  /* 0x0000000607068212 */ /* 0x000fc800078e3cff */
[----:B------:R-:W-:-:S05]  /*15d10*/  @!P0 LOP3.LUT R7, R7, R6, RZ, 0x3c, !PT ;  /* 0x0000000607078212 */ /* 0x000fca00078e3cff */
[----:B------:R-:W2:Y:S04]  /*15d20*/  @!P0 LDG.E.U8 R4, desc[UR6][R6.64] ;  /* 0x0000000606048981 */ /* 0x000ea8000c1e1100 */
[----:B-----5:R0:W-:Y:S04]  /*15d30*/  STL [R1+0x14], R11 ;  /* 0x0000140b01007387 */ /* 0x0201e80000100800 */
[----:B0-----:R-:W5:Y:S04]  /*15d40*/  LDL R11, [R1+0xa24] ;  /* 0x000a2400010b7983 */ /* 0x001f680000100800 */
        /* <DEDUP_REMOVED lines=17> */
[----:B------:R-:W2:Y:S01]  /*15e60*/  @!P0 LDG.E.U8 R4, desc[UR6][R6.64] ;  /* 0x0000000606048981 */ /* 0x000ea2000c1e1100 */
[----:B---3--:R-:W-:-:S03]  /*15e70*/  PRMT R16, RZ, 0x7610, R16 ;  /* 0x00007610ff107816 */ /* 0x008fc60000000010 */
[----:B--2---:R0:W-:Y:S04]  /*15e80*/  STL [R1+0xac], R4 ;  /* 0x0000ac0401007387 */ /* 0x0041e80000100800 */
[----:B0-----:R-:W2:Y:S04]  /*15e90*/  LDL.LU R4, [R1+0x16b4] ;  /* 0x0016b40001047983 */ /* 0x001ea80000300800 */
[----:B------:R-:W3:Y:S01]  /*15ea0*/  LDL R7, [R1+0xa30] ;  /* 0x000a300001077983 */ /* 0x000ee20000100800 */
[----:B------:R-:W-:-:S03]  /*15eb0*/  @!P1 IMAD.MOV.U32 R6, RZ, RZ, R14 ;  /* 0x000000ffff069224 */ /* 0x000fc600078e000e */
[----:B------:R-:W4:Y:S04]  /*15ec0*/  LDL R14, [R1+0xa0c] ;  /* 0x000a0c00010e7983 */ /* 0x000f280000100800 */
[----:B---3--:R-:W3:Y:S04]  /*15ed0*/  @!P1 LDG.E.U8 R16, desc[UR6][R6.64] ;  /* 0x0000000606109981 */ /* 0x008ee8000c1e1100 */
[----:B---3--:R0:W-:Y:S04]  /*15ee0*/  STL [R1+0xa8], R16 ;  /* 0x0000a81001007387 */ /* 0x0081e80000100800 */
[----:B0-----:R-:W3:Y:S04]  /*15ef0*/  LDL.LU R16, [R1+0x16b0] ;  /* 0x0016b00001107983 */ /* 0x001ee80000300800 */
[----:B------:R-:W5:Y:S04]  /*15f00*/  LDL R6, [R1+0xa28] ;  /* 0x000a280001067983 */ /* 0x000f680000100800 */
[----:B------:R-:W5:Y:S01]  /*15f10*/  LDL R7, [R1+0xa2c] ;  /* 0x000a2c0001077983 */ /* 0x000f620000100800 */
[----:B--2---:R-:W-:-:S02]  /*15f20*/  PRMT R4, RZ, 0x7610, R4 ;  /* 0x00007610ff047816 */ /* 0x004fc40000000004 */
[----:B-----5:R-:W-:-:S04]  /*15f30*/  @!P0 LOP3.LUT R7, R7, R6, RZ, 0x3c, !PT ;  /* 0x0000000607078212 */ /* 0x020fc800078e3cff */
[----:B------:R-:W-:-:S04]  /*15f40*/  @!P0 LOP3.LUT R6, R7, R6, RZ, 0x3c, !PT ;  /* 0x0000000607068212 */ /* 0x000fc800078e3cff */
[----:B------:R-:W-:-:S05]  /*15f50*/  @!P0 LOP3.LUT R7, R7, R6, RZ, 0x3c, !PT ;  /* 0x0000000607078212 */ /* 0x000fca00078e3cff */
[----:B------:R-:W2:Y:S01]  /*15f60*/  @!P0 LDG.E.U8 R4, desc[UR6][R6.64] ;  /* 0x0000000606048981 */ /* 0x000ea2000c1e1100 */
[----:B------:R-:W-:-:S03]  /*15f70*/  PRMT R10, RZ, 0x7610, R10 ;  /* 0x00007610ff0a7816 */ /* 0x000fc6000000000a */
[----:B--2---:R0:W-:Y:S04]  /*15f80*/  STL [R1+0xa4], R4 ;  /* 0x0000a40401007387 */ /* 0x0041e80000100800 */
[----:B0-----:R-:W2:Y:S04]  /*15f90*/  LDL.LU R4, [R1+0x16ac] ;  /* 0x0016ac0001047983 */ /* 0x001ea80000300800 */
[----:B------:R-:W5:Y:S01]  /*15fa0*/  LDL R7, [R1+0xa20] ;  /* 0x000a200001077983 */ /* 0x000f620000100800 */
[----:B------:R-:W-:Y:S01]  /*15fb0*/  @!P1 IMAD.MOV.U32 R6, RZ, RZ, R11 ;  /* 0x000000ffff069224 */ /* 0x000fe200078e000b */
[----:B---3--:R-:W-:-:S02]  /*15fc0*/  PRMT R16, RZ, 0x7610, R16 ;  /* 0x00007610ff107816 */ /* 0x008fc40000000010 */
[----:B------:R-:W3:Y:S04]  /*15fd0*/  LDL R11, [R1+0x9fc] ;  /* 0x0009fc00010b7983 */ /* 0x000ee80000100800 */
[----:B-----5:R0:W5:Y:S04]  /*15fe0*/  @!P1 LDG.E.U8 R10, desc[UR6][R6.64] ;  /* 0x00000006060a9981 */ /* 0x020168000c1e1100 */
[----:B------:R-:W0:Y:S04]  /*15ff0*/  LDL R6, [R1+0xa18] ;  /* 0x000a180001067983 */ /* 0x000e280000100800 */
[----:B------:R-:W0:Y:S02]  /*16000*/  LDL R7, [R1+0xa1c] ;  /* 0x000a1c0001077983 */ /* 0x000e240000100800 */
[----:B0-----:R-:W-:-:S04]  /*16010*/  @!P0 LOP3.LUT R7, R7, R6, RZ, 0x3c, !PT ;  /* 0x0000000607078212 */ /* 0x001fc800078e3cff */
[----:B------:R-:W-:-:S04]  /*16020*/  @!P0 LOP3.LUT R6, R7, R6, RZ, 0x3c, !PT ;  /* 0x0000000607068212 */ /* 0x000fc800078e3cff */
[----:B------:R-:W-:-:S05]  /*16030*/  @!P0 LOP3.LUT R7, R7, R6, RZ, 0x3c, !PT ;  /* 0x0000000607078212 */ /* 0x000fca00078e3cff */
[----:B------:R-:W4:Y:S04]  /*16040*/  @!P0 LDG.E.U8 R16, desc[UR6][R6.64] ;  /* 0x0000000606108981 */ /* 0x000f28000c1e1100 */
[----:B-----5:R0:W-:Y:S04]  /*16050*/  STL [R1+0xa0], R10 ;  /* 0x0000a00a01007387 */ /* 0x0201e80000100800 */
[----:B0-----:R-:W5:Y:S04]  /*16060*/  LDL R10, [R1+0xcc4] ;  /* 0x000cc400010a7983 */ /* 0x001f680000100800 */
[----:B----4-:R0:W-:Y:S04]  /*16070*/  STL [R1+0x10], R16 ;  /* 0x0000101001007387 */ /* 0x0101e80000100800 */
[----:B0-----:R-:W4:Y:S04]  /*16080*/  LDL.LU R16, [R1+0x16a8] ;  /* 0x0016a80001107983 */ /* 0x001f280000300800 */
[----:B------:R-:W3:Y:S04]  /*16090*/  LDL R6, [R1+0xa10] ;  /* 0x000a100001067983 */ /* 0x000ee80000100800 */
[----:B------:R-:W3:Y:S01]  /*160a0*/  LDL R7, [R1+0xa14] ;  /* 0x000a140001077983 */ /* 0x000ee20000100800 */
[----:B--2---:R-:W-:-:S02]  /*160b0*/  PRMT R4, RZ, 0x7610, R4 ;  /* 0x00007610ff047816 */ /* 0x004fc40000000004 */
[----:B---3--:R-:W-:-:S04]  /*160c0*/  @!P1 LOP3.LUT R7, R7, R6, RZ, 0x3c, !PT ;  /* 0x0000000607079212 */ /* 0x008fc800078e3cff */
[----:B------:R-:W-:-:S04]  /*160d0*/  @!P1 LOP3.LUT R6, R7, R6, RZ, 0x3c, !PT ;  /* 0x0000000607069212 */ /* 0x000fc800078e3cff */
[----:B------:R-:W-:-:S05]  /*160e0*/  @!P1 LOP3.LUT R7, R7, R6, RZ, 0x3c, !PT ;  /* 0x0000000607079212 */ /* 0x000fca00078e3cff */
[----:B------:R-:W2:Y:S01]  /*160f0*/  @!P1 LDG.E.U8 R4, desc[UR6][R6.64] ;  /* 0x0000000606049981 */ /* 0x000ea2000c1e1100 */
[----:B------:R-:W-:-:S03]  /*16100*/  PRMT R8, RZ, 0x7610, R8 ;  /* 0x00007610ff087816 */ /* 0x000fc60000000008 */
[----:B--2---:R0:W-:Y:S04]  /*16110*/  STL [R1+0xc], R4 ;  /* 0x00000c0401007387 */ /* 0x0041e80000100800 */
[----:B0-----:R-:W2:Y:S04]  /*16120*/  LDL.LU R4, [R1+0x16a4] ;  /* 0x0016a40001047983 */ /* 0x001ea80000300800 */
[----:B------:R-:W3:Y:S01]  /*16130*/  LDL R7, [R1+0xa08] ;  /* 0x000a080001077983 */ /* 0x000ee20000100800 */
[----:B------:R-:W-:Y:S01]  /*16140*/  @!P0 IMAD.MOV.U32 R6, RZ, RZ, R14 ;  /* 0x000000ffff068224 */ /* 0x000fe200078e000e */
[----:B------:R-:W-:-:S02]  /*16150*/  PRMT R29, RZ, 0x7610, R29 ;  /* 0x00007610ff1d7816 */ /* 0x000fc4000000001d */
[----:B------:R-:W4:Y:S04]  /*16160*/  LDL R14, [R1+0x9f0] ;  /* 0x0009f000010e7983 */ /* 0x000f280000100800 */
[----:B---3--:R0:W3:Y:S04]  /*16170*/  @!P0 LDG.E.U8 R8, desc[UR6][R6.64] ;  /* 0x0000000606088981 */ /* 0x0080e8000c1e1100 */
[----:B------:R-:W0:Y:S04]  /*16180*/  LDL R6, [R1+0xa00] ;  /* 0x000a000001067983 */ /* 0x000e280000100800 */
[----:B------:R-:W0:Y:S01]  /*16190*/  LDL R7, [R1+0xa04] ;  /* 0x000a040001077983 */ /* 0x000e220000100800 */
[----:B--2---:R-:W-:-:S02]  /*161a0*/  PRMT R4, RZ, 0x7610, R4 ;  /* 0x00007610ff047816 */ /* 0x004fc40000000004 */
[----:B0-----:R-:W-:-:S04]  /*161b0*/  @!P1 LOP3.LUT R7, R7, R6, RZ, 0x3c, !PT ;  /* 0x0000000607079212 */ /* 0x001fc800078e3cff */
[----:B------:R-:W-:-:S04]  /*161c0*/  @!P1 LOP3.LUT R6, R7, R6, RZ, 0x3c, !PT ;  /* 0x0000000607069212 */ /* 0x000fc800078e3cff */
[----:B------:R-:W-:-:S05]  /*161d0*/  @!P1 LOP3.LUT R7, R7, R6, RZ, 0x3c, !PT ;  /* 0x0000000607079212 */ /* 0x000fca00078e3cff */
[----:B------:R5:W2:Y:S02]  /*161e0*/  @!P1 LDG.E.U8 R29, desc[UR6][R6.64] ;  /* 0x00000006061d9981 */ /* 0x000aa4000c1e1100 */
[----:B-----5:R-:W-:Y:S02]  /*161f0*/  @!P0 IMAD.MOV.U32 R6, RZ, RZ, R10 ;  /* 0x000000ffff068224 */ /* 0x020fe400078e000a */
[----:B------:R-:W-:-:S05]  /*16200*/  @!P0 IMAD.MOV.U32 R7, RZ, RZ, R11 ;  /* 0x000000ffff078224 */ /* 0x000fca00078e000b */
[----:B------:R-:W5:Y:S04]  /*16210*/  @!P0 LDG.E.U8 R4, desc[UR6][R6.64] ;  /* 0x0000000606048981 */ /* 0x000f68000c1e1100 */
[----:B---3--:R0:W-:Y:S04]  /*16220*/  STL [R1+0x88], R8 ;  /* 0x0000880801007387 */ /* 0x0081e80000100800 */
[----:B0-----:R-:W3:Y:S04]  /*16230*/  LDL R8, [R1+0xcd0] ;  /* 0x000cd00001087983 */ /* 0x001ee80000100800 */
[----:B--2---:R0:W-:Y:S04]  /*16240*/  STL [R1+0x80], R29 ;  /* 0x0000801d01007387 */ /* 0x0041e80000100800 */
[----:B------:R-:W2:Y:S04]  /*16250*/  LDL R11, [R1+0x9e8] ;  /* 0x0009e800010b7983 */ /* 0x000ea80000100800 */
[----:B------:R-:W2:Y:S04]  /*16260*/  LDL R10, [R1+0xce0] ;  /* 0x000ce000010a7983 */ /* 0x000ea80000100800 */
[----:B0-----:R-:W2:Y:S04]  /*16270*/  LDL R29, [R1+0xce4] ;  /* 0x000ce400011d7983 */ /* 0x001ea80000100800 */
[----:B-----5:R0:W-:Y:S04]  /*16280*/  STL [R1+0x7c], R4 ;  /* 0x00007c0401007387 */ /* 0x0201e80000100800 */
[----:B0-----:R-:W5:Y:S04]  /*16290*/  LDL.LU R4, [R1+0x16a0] ;  /* 0x0016a00001047983 */ /* 0x001f680000300800 */
[----:B------:R-:W3:Y:S04]  /*162a0*/  LDL R6, [R1+0x9f8] ;  /* 0x0009f80001067983 */ /* 0x000ee80000100800 */
[----:B------:R-:W3:Y:S01]  /*162b0*/  LDL R7, [R1+0xcc0] ;  /* 0x000cc00001077983 */ /* 0x000ee20000100800 */
[----:B----4-:R-:W-:-:S02]  /*162c0*/  PRMT R16, RZ, 0x7610, R16 ;  /* 0x00007610ff107816 */ /* 0x010fc40000000010 */
        /* <DEDUP_REMOVED lines=8> */
[----:B-----5:R-:W-:-:S02]  /*16350*/  PRMT R4, RZ, 0x7610, R4 ;  /* 0x00007610ff047816 */ /* 0x020fc40000000004 */
[----:B----4-:R-:W-:-:S04]  /*16360*/  @!P0 LOP3.LUT R7, R7, R6, RZ, 0x3c, !PT ;  /* 0x0000000607078212 */ /* 0x010fc800078e3cff */
[----:B------:R-:W-:-:S04]  /*16370*/  @!P0 LOP3.LUT R6, R7, R6, RZ, 0x3c, !PT ;  /* 0x0000000607068212 */ /* 0x000fc800078e3cff */
[----:B------:R-:W-:Y:S02]  /*16380*/  @!P0 LOP3.LUT R7, R7, R6, RZ, 0x3c, !PT ;  /* 0x0000000607078212 */ /* 0x000fe400078e3cff */
[----:B---3--:R-:W-:-:S03]  /*16390*/  PRMT R16, RZ, 0x7610, R16 ;  /* 0x00007610ff107816 */ /* 0x008fc60000000010 */
[----:B------:R0:W3:Y:S02]  /*163a0*/  @!P0 LDG.E.U8 R4, desc[UR6][R6.64] ;  /* 0x0000000606048981 */ /* 0x0000e4000c1e1100 */
[----:B0-----:R-:W-:Y:S02]  /*163b0*/  @!P1 IMAD.MOV.U32 R6, RZ, RZ, R8 ;  /* 0x000000ffff069224 */ /* 0x001fe400078e0008 */
[----:B------:R-:W-:-:S05]  /*163c0*/  @!P1 IMAD.MOV.U32 R7, RZ, RZ, R14 ;  /* 0x000000ffff079224 */ /* 0x000fca00078e000e */
[----:B------:R-:W4:Y:S04]  /*163d0*/  @!P1 LDG.E.U8 R16, desc[UR6][R6.64] ;  /* 0x0000000606109981 */ /* 0x000f28000c1e1100 */
[----:B---3--:R0:W-:Y:S04]  /*163e0*/  STL [R1+0x74], R4 ;  /* 0x0000740401007387 */ /* 0x0081e80000100800 */
[----:B0-----:R-:W3:Y:S04]  /*163f0*/  LDL.LU R4, [R1+0x1698] ;  /* 0x0016980001047983 */ /* 0x001ee80000300800 */
[----:B------:R-:W5:Y:S04]  /*16400*/  LDL R14, [R1+0xcbc] ;  /* 0x000cbc00010e7983 */ /* 0x000f680000100800 */
[----:B------:R-:W3:Y:S04]  /*16410*/  LDL R8, [R1+0xcf0] ;  /* 0x000cf00001087983 */ /* 0x000ee80000100800 */
[----:B----4-:R0:W-:Y:S04]  /*16420*/  STL [R1+0x70], R16 ;  /* 0x0000701001007387 */ /* 0x0101e80000100800 */
[----:B0-----:R-:W4:Y:S04]  /*16430*/  LDL.LU R16, [R1+0x1694] ;  /* 0x0016940001107983 */ /* 0x001f280000300800 */
[----:B------:R-:W5:Y:S01]  /*16440*/  LDL R7, [R1+0x9ec] ;  /* 0x0009ec0001077983 */ /* 0x000f620000100800 */
[----:B------:R-:W-:Y:S01]  /*16450*/  PRMT R13, RZ, 0x7610, R13 ;  /* 0x00007610ff0d7816 */ /* 0x000fe2000000000d */
[----:B--2---:R-:W-:Y:S01]  /*16460*/  @!P0 IMAD.MOV.U32 R6, RZ, RZ, R29 ;  /* 0x000000ffff068224 */ /* 0x004fe200078e001d */
[----:B------:R-:W-:Y:S01]  /*16470*/  PRMT R2, RZ, 0x7610, R2 ;  /* 0x00007610ff027816 */ /* 0x000fe20000000002 */
[----:B------:R-:W2:Y:S04]  /*16480*/  LDL R29, [R1+0xcb8] ;  /* 0x000cb800011d7983 */ /* 0x000ea80000100800 */
[----:B-----5:R0:W5:Y:S02]  /*16490*/  @!P0 LDG.E.U8 R13, desc[UR6][R6.64] ;  /* 0x00000006060d8981 */ /* 0x020164000c1e1100 */
[----:B0-----:R-:W-:-:S02]  /*164a0*/  @!P1 IMAD.MOV.U32 R6, RZ, RZ, R10 ;  /* 0x000000ffff069224 */ /* 0x001fc400078e000a */
[----:B------:R-:W-:-:S05]  /*164b0*/  @!P1 IMAD.MOV.U32 R7, RZ, RZ, R11 ;  /* 0x000000ffff079224 */ /* 0x000fca00078e000b */
[----:B------:R0:W3:Y:S04]  /*164c0*/  @!P1 LDG.E.U8 R2, desc[UR6][R6.64] ;  /* 0x0000000606029981 */ /* 0x0000e8000c1e1100 */
[----:B-----5:R1:W-:Y:S04]  /*164d0*/  STL [R1+0x8], R13 ;  /* 0x0000080d01007387 */ /* 0x0203e80000100800 */
[----:B------:R-:W0:Y:S04]  /*164e0*/  LDL R6, [R1+0x9e4] ;  /* 0x0009e40001067983 */ /* 0x000e280000100800 */
[----:B------:R-:W0:Y:S01]  /*164f0*/  LDL R7, [R1+0xcf4] ;  /* 0x000cf40001077983 */ /* 0x000e220000100800 */
[----:B------:R-:W-:-:S02]  /*16500*/  PRMT R15, RZ, 0x7610, R15 ;  /* 0x00007610ff0f7816 */ /* 0x000fc4000000000f */
[----:B------:R-:W-:Y:S01]  /*16510*/  PRMT R0, RZ, 0x7610, R0 ;  /* 0x00007610ff007816 */ /* 0x000fe20000000000 */
[----:B------:R-:W5:Y:S04]  /*16520*/  LDL R11, [R1+0xccc] ;  /* 0x000ccc00010b7983 */ /* 0x000f680000100800 */
[----:B------:R-:W4:Y:S04]  /*16530*/  LDL R10, [R1+0xd00] ;  /* 0x000d0000010a7983 */ /* 0x000f280000100800 */
[----:B-1----:R-:W2:Y:S01]  /*16540*/  LDL R13, [R1+0xd04] ;  /* 0x000d0400010d7983 */ /* 0x002ea20000100800 */
[----:B0-----:R-:W-:-:S04]  /*16550*/  @!P0 LOP3.LUT R7, R7, R6, RZ, 0x3c, !PT ;  /* 0x0000000607078212 */ /* 0x001fc800078e3cff */
[----:B------:R-:W-:-:S04]  /*16560*/  @!P0 LOP3.LUT R6, R7, R6, RZ, 0x3c, !PT ;  /* 0x0000000607068212 */ /* 0x000fc800078e3cff */
[----:B------:R-:W-:-:S05]  /*16570*/  @!P0 LOP3.LUT R7, R7, R6, RZ, 0x3c, !PT ;  /* 0x0000000607078212 */ /* 0x000fca00078e3cff */
[----:B------:R0:W5:Y:S04]  /*16580*/  @!P0 LDG.E.U8 R15, desc[UR6][R6.64] ;  /* 0x00000006060f8981 */ /* 0x000168000c1e1100 */
[----:B---3--:R1:W-:Y:S01]  /*16590*/  STL [R1+0x1678], R2 ;  /* 0x0016780201007387 */ /* 0x0083e20000100800 */
[----:B0-----:R-:W-:Y:S02]  /*165a0*/  @!P1 IMAD.MOV.U32 R6, RZ, RZ, R8 ;  /* 0x000000ffff069224 */ /* 0x001fe400078e0008 */
[----:B------:R-:W-:-:S05]  /*165b0*/  @!P1 IMAD.MOV.U32 R7, RZ, RZ, R14 ;  /* 0x000000ffff079224 */ /* 0x000fca00078e000e */
[----:B------:R2:W3:Y:S04]  /*165c0*/  @!P1 LDG.E.U8 R0, desc[UR6][R6.64] ;  /* 0x0000000606009981 */ /* 0x0004e8000c1e1100 */
[----:B-----5:R0:W-:Y:S04]  /*165d0*/  STL [R1+0x64], R15 ;  /* 0x0000640f01007387 */ /* 0x0201e80000100800 */
[----:B-1----:R-:W5:Y:S01]  /*165e0*/  LDL R2, [R1+0xd08] ;  /* 0x000d080001027983 */ /* 0x002f620000100800 */
[----:B------:R-:W-:Y:S01]  /*165f0*/  PRMT R12, RZ, 0x7610, R12 ;  /* 0x00007610ff0c7816 */ /* 0x000fe2000000000c */
[----:B--2---:R-:W-:-:S02]  /*16600*/  @!P0 IMAD.MOV.U32 R6, RZ, RZ, R13 ;  /* 0x000000ffff068224 */ /* 0x004fc400078e000d */
[----:B------:R-:W-:Y:S01]  /*16610*/  @!P0 IMAD.MOV.U32 R7, RZ, RZ, R29 ;  /* 0x000000ffff078224 */ /* 0x000fe200078e001d */
[----:B------:R-:W-:Y:S01]  /*16620*/  PRMT R3, RZ, 0x7610, R3 ;  /* 0x00007610ff037816 */ /* 0x000fe20000000003 */
[----:B------:R-:W2:Y:S04]  /*16630*/  LDL R14, [R1+0xcdc] ;  /* 0x000cdc00010e7983 */ /* 0x000ea80000100800 */
[----:B------:R4:W2:Y:S04]  /*16640*/  @!P0 LDG.E.U8 R12, desc[UR6][R6.64] ;  /* 0x00000006060c8981 */ /* 0x0008a8000c1e1100 */
[----:B0-----:R-:W2:Y:S04]  /*16650*/  LDL R15, [R1+0xcc8] ;  /* 0x000cc800010f7983 */ /* 0x001ea80000100800 */
[----:B------:R-:W2:Y:S01]  /*16660*/  LDL R8, [R1+0xd14] ;  /* 0x000d140001087983 */ /* 0x000ea20000100800 */
[----:B----4-:R-:W-:-:S02]  /*16670*/  @!P1 IMAD.MOV.U32 R6, RZ, RZ, R10 ;  /* 0x000000ffff069224 */ /* 0x010fc400078e000a */
[----:B------:R-:W-:Y:S01]  /*16680*/  @!P1 IMAD.MOV.U32 R7, RZ, RZ, R11 ;  /* 0x000000ffff079224 */ /* 0x000fe200078e000b */
[----:B---3--:R0:W-:Y:S04]  /*16690*/  STL [R1+0x165c], R0 ;  /* 0x00165c0001007387 */ /* 0x0081e80000100800 */
[----:B------:R-:W3:Y:S04]  /*166a0*/  LDL R13, [R1+0xcd8] ;  /* 0x000cd800010d7983 */ /* 0x000ee80000100800 */
[----:B------:R5:W4:Y:S01]  /*166b0*/  @!P1 LDG.E.U8 R3, desc[UR6][R6.64] ;  /* 0x0000000606039981 */ /* 0x000b22000c1e1100 */
[----:B0-----:R-:W-:Y:S01]  /*166c0*/  PRMT R0, RZ, 0x7610, R0 ;  /* 0x00007610ff007816 */ /* 0x001fe20000000000 */
[----:B-----5:R-:W-:-:S02]  /*166d0*/  @!P0 IMAD.MOV.U32 R6, RZ, RZ, R2 ;  /* 0x000000ffff068224 */ /* 0x020fc400078e0002 */
[----:B--2---:R-:W-:-:S05]  /*166e0*/  @!P0 IMAD.MOV.U32 R7, RZ, RZ, R15 ;  /* 0x000000ffff078224 */ /* 0x004fca00078e000f */
[----:B------:R0:W2:Y:S04]  /*166f0*/  @!P0 LDG.E.U8 R0, desc[UR6][R6.64] ;  /* 0x0000000606008981 */ /* 0x0000a8000c1e1100 */
[----:B------:R1:W-:Y:S04]  /*16700*/  STL [R1+0x5c], R12 ;  /* 0x00005c0c01007387 */ /* 0x0003e80000100800 */
[----:B------:R-:W5:Y:S04]  /*16710*/  LDL R11, [R1+0xcec] ;  /* 0x000cec00010b7983 */ /* 0x000f680000100800 */
[----:B------:R-:W5:Y:S04]  /*16720*/  LDL R10, [R1+0xd24] ;  /* 0x000d2400010a7983 */ /* 0x000f680000100800 */
[----:B-1----:R-:W5:Y:S04]  /*16730*/  LDL R12, [R1+0xd18] ;  /* 0x000d1800010c7983 */ /* 0x002f680000100800 */
[----:B----4-:R-:W-:Y:S04]  /*16740*/  STL [R1+0x1640], R3 ;  /* 0x0016400301007387 */ /* 0x010fe80000100800 */
[----:B------:R-:W4:Y:S01]  /*16750*/  LDL R2, [R1+0xce8] ;  /* 0x000ce80001027983 */ /* 0x000f220000100800 */
[----:B------:R-:W-:Y:S01]  /*16760*/  PRMT R9, RZ, 0x7610, R9 ;  /* 0x00007610ff097816 */ /* 0x000fe20000000009 */
[----:B0-----:R-:W-:-:S02]  /*16770*/  @!P1 IMAD.MOV.U32 R6, RZ, RZ, R8 ;  /* 0x000000ffff069224 */ /* 0x001fc400078e0008 */
[----:B------:R-:W-:-:S05]  /*16780*/  @!P1 IMAD.MOV.U32 R7, RZ, RZ, R14 ;  /* 0x000000ffff079224 */ /* 0x000fca00078e000e */
[----:B------:R3:W4:Y:S04]  /*16790*/  @!P1 LDG.E.U8 R9, desc[UR6][R6.64] ;  /* 0x0000000606099981 */ /* 0x000728000c1e1100 */
[----:B--2---:R0:W-:Y:S01]  /*167a0*/  STL [R1+0x4c], R0 ;  /* 0x00004c0001007387 */ /* 0x0041e20000100800 */
[----:B------:R-:W-:Y:S01]  /*167b0*/  PRMT R28, RZ, 0x7610, R28 ;  /* 0x00007610ff1c7816 */ /* 0x000fe2000000001c */
[----:B---3--:R-:W-:Y:S01]  /*167c0*/  @!P0 IMAD.MOV.U32 R7, RZ, RZ, R13 ;  /* 0x000000ffff078224 */ /* 0x008fe200078e000d */
[----:B------:R-:W-:Y:S02]  /*167d0*/  PRMT R27, RZ, 0x7610, R27 ;  /* 0x00007610ff1b7816 */ /* 0x000fe4000000001b */
[----:B------:R-:W-:Y:S01]  /*167e0*/  PRMT R26, RZ, 0x7610, R26 ;  /* 0x00007610ff1a7816 */ /* 0x000fe2000000001a */
[----:B------:R-:W2:Y:S04]  /*167f0*/  LDL R8, [R1+0xd34] ;  /* 0x000d340001087983 */ /* 0x000ea80000100800 */
[----:B0-----:R-:W3:Y:S01]  /*16800*/  LDL R0, [R1+0xd28] ;  /* 0x000d280001007983 */ /* 0x001ee20000100800 */
[----:B-----5:R-:W-:-:S05]  /*16810*/  @!P0 IMAD.MOV.U32 R6, RZ, RZ, R12 ;  /* 0x000000ffff068224 */ /* 0x020fca00078e000c */
[----:B------:R0:W5:Y:S02]  /*16820*/  @!P0 LDG.E.U8 R28, desc[UR6][R6.64] ;  /* 0x00000006061c8981 */ /* 0x000164000c1e1100 */
[----:B0-----:R-:W-:Y:S02]  /*16830*/  @!P1 IMAD.MOV.U32 R6, RZ, RZ, R10 ;  /* 0x000000ffff069224 */ /* 0x001fe400078e000a */
[----:B------:R-:W-:-:S05]  /*16840*/  @!P1 IMAD.MOV.U32 R7, RZ, RZ, R11 ;  /* 0x000000ffff079224 */ /* 0x000fca00078e000b */
[----:B------:R0:W2:Y:S04]  /*16850*/  @!P1 LDG.E.U8 R27, desc[UR6][R6.64] ;  /* 0x00000006061b9981 */ /* 0x0000a8000c1e1100 */
[----:B----4-:R1:W-:Y:S01]  /*16860*/  STL [R1], R9 ;  /* 0x0000000901007387 */ /* 0x0103e20000100800 */
[----:B0-----:R-:W-:-:S03]  /*16870*/  @!P0 IMAD.MOV.U32 R7, RZ, RZ, R2 ;  /* 0x000000ffff078224 */ /* 0x001fc600078e0002 */
[----:B-1----:R-:W4:Y:S01]  /*16880*/  LDL R9, [R1+0xcfc] ;  /* 0x000cfc0001097983 */ /* 0x002f220000100800 */
[----:B---3--:R-:W-:-:S05]  /*16890*/  @!P0 IMAD.MOV.U32 R6, RZ, RZ, R0 ;  /* 0x000000ffff068224 */ /* 0x008fca00078e0000 */
[----:B------:R0:W3:Y:S04]  /*168a0*/  @!P0 LDG.E.U8 R26, desc[UR6][R6.64] ;  /* 0x00000006061a8981 */ /* 0x0000e8000c1e1100 */
[----:B-----5:R-:W-:Y:S04]  /*168b0*/  STL [R1+0x167c], R28 ;  /* 0x00167c1c01007387 */ /* 0x020fe80000100800 */
[----:B------:R-:W5:Y:S04]  /*168c0*/  LDL R10, [R1+0xcf8] ;  /* 0x000cf800010a7983 */ /* 0x000f680000100800 */
[----:B------:R-:W5:Y:S01]  /*168d0*/  LDL R3, [R1+0xd38] ;  /* 0x000d380001037983 */ /* 0x000f620000100800 */
[----:B------:R-:W-:-:S03]  /*168e0*/  PRMT R22, RZ, 0x7610, R22 ;  /* 0x00007610ff167816 */ /* 0x000fc60000000016 */
[----:B--2---:R-:W-:Y:S04]  /*168f0*/  STL [R1+0x1680], R27 ;  /* 0x0016801b01007387 */ /* 0x004fe80000100800 */
[----:B------:R-:W2:Y:S04]  /*16900*/  LDL R2, [R1+0xd10] ;  /* 0x000d100001027983 */ /* 0x000ea80000100800 */
[----:B------:R-:W2:Y:S01]  /*16910*/  LDL R0, [R1+0xd44] ;  /* 0x000d440001007983 */ /* 0x000ea20000100800 */
[----:B0-----:R-:W-:Y:S02]  /*16920*/  @!P1 IMAD.MOV.U32 R6, RZ, RZ, R8 ;  /* 0x000000ffff069224 */ /* 0x001fe400078e0008 */
[----:B----4-:R-:W-:-:S05]  /*16930*/  @!P1 IMAD.MOV.U32 R7, RZ, RZ, R9 ;  /* 0x000000ffff079224 */ /* 0x010fca00078e0009 */
[----:B------:R5:W4:Y:S04]  /*16940*/  @!P1 LDG.E.U8 R22, desc[UR6][R6.64] ;  /* 0x0000000606169981 */ /* 0x000b28000c1e1100 */
[----:B---3--:R-:W-:Y:S04]  /*16950*/  STL [R1+0x1660], R26 ;  /* 0x0016601a01007387 */ /* 0x008fe80000100800 */
[----:B------:R-:W3:Y:S04]  /*16960*/  LDL R12, [R1+0xd0c] ;  /* 0x000d0c00010c7983 */ /* 0x000ee80000100800 */
[----:B------:R-:W3:Y:S04]  /*16970*/  LDL R11, [R1+0xd48] ;  /* 0x000d4800010b7983 */ /* 0x000ee80000100800 */
[----:B------:R-:W3:Y:S04]  /*16980*/  LDL R9, [R1+0xd20] ;  /* 0x000d200001097983 */ /* 0x000ee80000100800 */
[----:B------:R-:W3:Y:S01]  /*16990*/  LDL R8, [R1+0xd54] ;  /* 0x000d540001087983 */ /* 0x000ee20000100800 */
[----:B------:R-:W-:Y:S01]  /*169a0*/  PRMT R20, RZ, 0x7610, R20 ;  /* 0x00007610ff147816 */ /* 0x000fe20000000014 */
[----:B-----5:R-:W-:-:S02]  /*169b0*/  @!P0 IMAD.MOV.U32 R6, RZ, RZ, R3 ;  /* 0x000000ffff068224 */ /* 0x020fc400078e0003 */
[----:B------:R-:W-:Y:S01]  /*169c0*/  @!P0 IMAD.MOV.U32 R7, RZ, RZ, R10 ;  /* 0x000000ffff078224 */ /* 0x000fe200078e000a */
[----:B------:R-:W-:-:S04]  /*169d0*/  PRMT R18, RZ, 0x7610, R18 ;  /* 0x00007610ff127816 */ /* 0x000fc80000000012 */
[----:B------:R2:W5:Y:S01]  /*169e0*/  @!P0 LDG.E.U8 R20, desc[UR6][R6.64] ;  /* 0x0000000606148981 */ /* 0x000562000c1e1100 */
[----:B------:R-:W-:Y:S02]  /*169f0*/  PRMT R16, RZ, 0x7610, R16 ;  /* 0x00007610ff107816 */ /* 0x000fe40000000010 */
[----:B------:R-:W-:Y:S01]  /*16a00*/  PRMT R5, RZ, 0x7610, R5 ;  /* 0x00007610ff057816 */ /* 0x000fe20000000005 */
[----:B--2---:R-:W-:Y:S02]  /*16a10*/  @!P1 IMAD.MOV.U32 R6, RZ, RZ, R0 ;  /* 0x000000ffff069224 */ /* 0x004fe400078e0000 */
[----:B------:R-:W-:-:S05]  /*16a20*/  @!P1 IMAD.MOV.U32 R7, RZ, RZ, R2 ;  /* 0x000000ffff079224 */ /* 0x000fca00078e0002 */
[----:B------:R3:W2:Y:S04]  /*16a30*/  @!P1 LDG.E.U8 R18, desc[UR6][R6.64] ;  /* 0x0000000606129981 */ /* 0x0006a8000c1e1100 */
[----:B----4-:R-:W-:Y:S04]  /*16a40*/  STL [R1+0x1664], R22 ;  /* 0x0016641601007387 */ /* 0x010fe80000100800 */
[----:B------:R-:W4:Y:S04]  /*16a50*/  LDL R10, [R1+0xd1c] ;  /* 0x000d1c00010a7983 */ /* 0x000f280000100800 */
[----:B------:R-:W4:Y:S01]  /*16a60*/  LDL R3, [R1+0xd58] ;  /* 0x000d580001037983 */ /* 0x000f220000100800 */
[----:B---3--:R-:W-:-:S02]  /*16a70*/  @!P0 IMAD.MOV.U32 R7, RZ, RZ, R12 ;  /* 0x000000ffff078224 */ /* 0x008fc400078e000c */
[----:B------:R-:W-:Y:S01]  /*16a80*/  @!P0 IMAD.MOV.U32 R6, RZ, RZ, R11 ;  /* 0x000000ffff068224 */ /* 0x000fe200078e000b */
[----:B------:R-:W3:Y:S04]  /*16a90*/  @!P1 LDG.E.U8 R5, desc[UR6][R8.64] ;  /* 0x0000000608059981 */ /* 0x000ee8000c1e1100 */
[----:B------:R0:W3:Y:S04]  /*16aa0*/  @!P0 LDG.E.U8 R16, desc[UR6][R6.64] ;  /* 0x0000000606108981 */ /* 0x0000e8000c1e1100 */
[----:B-----5:R-:W-:Y:S04]  /*16ab0*/  STL [R1+0x1644], R20 ;  /* 0x0016441401007387 */ /* 0x020fe80000100800 */
[----:B------:R-:W5:Y:S04]  /*16ac0*/  LDL R2, [R1+0xd30] ;  /* 0x000d300001027983 */ /* 0x000f680000100800 */
[----:B------:R-:W5:Y:S01]  /*16ad0*/  LDL R0, [R1+0xd64] ;  /* 0x000d640001007983 */ /* 0x000f620000100800 */
[----:B0-----:R-:W-:-:S03]  /*16ae0*/  PRMT R6, RZ, 0x7610, R6 ;  /* 0x00007610ff067816 */ /* 0x001fc60000000006 */
[----:B--2---:R-:W-:Y:S01]  /*16af0*/  STL [R1+0x1648], R18 ;  /* 0x0016481201007387 */ /* 0x004fe20000100800 */
[----:B----4-:R-:W-:Y:S02]  /*16b00*/  @!P0 IMAD.MOV.U32 R9, RZ, RZ, R10 ;  /* 0x000000ffff098224 */ /* 0x010fe400078e000a */
[----:B------:R-:W-:-:S05]  /*16b10*/  @!P0 IMAD.MOV.U32 R8, RZ, RZ, R3 ;  /* 0x000000ffff088224 */ /* 0x000fca00078e0003 */
[----:B------:R0:W2:Y:S04]  /*16b20*/  @!P0 LDG.E.U8 R6, desc[UR6][R8.64] ;  /* 0x0000000608068981 */ /* 0x0000a8000c1e1100 */
[----:B---3--:R-:W-:Y:S04]  /*16b30*/  STL [R1+0x1630], R16 ;  /* 0x0016301001007387 */ /* 0x008fe80000100800 */
[----:B------:R-:W3:Y:S04]  /*16b40*/  LDL R15, [R1+0xd2c] ;  /* 0x000d2c00010f7983 */ /* 0x000ee80000100800 */
[----:B------:R-:W4:Y:S04]  /*16b50*/  LDL R13, [R1+0xd68] ;  /* 0x000d6800010d7983 */ /* 0x000f280000100800 */
[----:B------:R1:W-:Y:S04]  /*16b60*/  STL [R1+0x1634], R5 ;  /* 0x0016340501007387 */ /* 0x0003e80000100800 */
[----:B------:R-:W4:Y:S04]  /*16b70*/  LDL R12, [R1+0xd40] ;  /* 0x000d4000010c7983 */ /* 0x000f280000100800 */
[----:B------:R-:W4:Y:S01]  /*16b80*/  LDL R3, [R1+0xd74] ;  /* 0x000d740001037983 */ /* 0x000f220000100800 */
[----:B------:R-:W-:Y:S01]  /*16b90*/  PRMT R7, RZ, 0x7610, R7 ;  /* 0x00007610ff077816 */ /* 0x000fe20000000007 */
[----:B-----5:R-:W-:-:S02]  /*16ba0*/  @!P1 IMAD.MOV.U32 R11, RZ, RZ, R2 ;  /* 0x000000ffff0b9224 */ /* 0x020fc400078e0002 */
[----:B------:R-:W-:-:S05]  /*16bb0*/  @!P1 IMAD.MOV.U32 R10, RZ, RZ, R0 ;  /* 0x000000ffff0a9224 */ /* 0x000fca00078e0000 */
[----:B------:R3:W5:Y:S01]  /*16bc0*/  @!P1 LDG.E.U8 R7, desc[UR6][R10.64] ;  /* 0x000000060a079981 */ /* 0x000762000c1e1100 */
[----:B0-----:R-:W-:Y:S02]  /*16bd0*/  PRMT R8, RZ, 0x7610, R8 ;  /* 0x00007610ff087816 */ /* 0x001fe40000000008 */
[----:B------:R-:W-:Y:S01]  /*16be0*/  PRMT R9, RZ, 0x7610, R9 ;  /* 0x00007610ff097816 */ /* 0x000fe20000000009 */
[----:B--2---:R0:W-:Y:S04]  /*16bf0*/  STL [R1+0x1684], R6 ;  /* 0x0016840601007387 */ /* 0x0041e80000100800 */
[----:B------:R-:W2:Y:S04]  /*16c00*/  LDL R14, [R1+0xd3c] ;  /* 0x000d3c00010e7983 */ /* 0x000ea80000100800 */
[----:B-1----:R-:W2:Y:S04]  /*16c10*/  LDL R5, [R1+0xd78] ;  /* 0x000d780001057983 */ /* 0x002ea80000100800 */
[----:B------:R-:W2:Y:S04]  /*16c20*/  LDL R2, [R1+0xd50] ;  /* 0x000d500001027983 */ /* 0x000ea80000100800 */
[----:B------:R-:W2:Y:S01]  /*16c30*/  LDL R0, [R1+0xd84] ;  /* 0x000d840001007983 */ /* 0x000ea20000100800 */
[----:B---3--:R-:W-:-:S02]  /*16c40*/  @!P0 IMAD.MOV.U32 R11, RZ, RZ, R15 ;  /* 0x000000ffff0b8224 */ /* 0x008fc400078e000f */
[----:B----4-:R-:W-:Y:S02]  /*16c50*/  @!P0 IMAD.MOV.U32 R10, RZ, RZ, R13 ;  /* 0x000000ffff0a8224 */ /* 0x010fe400078e000d */
[----:B------:R-:W-:Y:S02]  /*16c60*/  @!P1 IMAD.MOV.U32 R13, RZ, RZ, R12 ;  /* 0x000000ffff0d9224 */ /* 0x000fe400078e000c */
[----:B------:R-:W-:Y:S01]  /*16c70*/  @!P1 IMAD.MOV.U32 R12, RZ, RZ, R3 ;  /* 0x000000ffff0c9224 */ /* 0x000fe200078e0003 */
[----:B------:R1:W3:Y:S04]  /*16c80*/  @!P0 LDG.E.U8 R8, desc[UR6][R10.64] ;  /* 0x000000060a088981 */ /* 0x0002e8000c1e1100 */
[----:B------:R2:W4:Y:S04]  /*16c90*/  @!P1 LDG.E.U8 R9, desc[UR6][R12.64] ;  /* 0x000000060c099981 */ /* 0x000528000c1e1100 */
[----:B-----5:R5:W-:Y:S04]  /*16ca0*/  STL [R1+0x1688], R7 ;  /* 0x0016880701007387 */ /* 0x020be80000100800 */
[----:B0-----:R-:W4:Y:S04]  /*16cb0*/  LDL R6, [R1+0xd88] ;  /* 0x000d880001067983 */ /* 0x001f280000100800 */
[----:B-----5:R-:W5:Y:S01]  /*16cc0*/  LDL R7, [R1+0xd4c] ;  /* 0x000d4c0001077983 */ /* 0x020f620000100800 */
[----:B-1----:R-:W-:Y:S01]  /*16cd0*/  PRMT R10, RZ, 0x7610, R10 ;  /* 0x00007610ff0a7816 */ /* 0x002fe2000000000a */
[----:B--2---:R-:W-:-:S02]  /*16ce0*/  @!P0 IMAD.MOV.U32 R13, RZ, RZ, R14 ;  /* 0x000000ffff0d8224 */ /* 0x004fc400078e000e */
[----:B------:R-:W-:-:S05]  /*16cf0*/  @!P0 IMAD.MOV.U32 R12, RZ, RZ, R5 ;  /* 0x000000ffff0c8224 */ /* 0x000fca00078e0005 */
[----:B------:R0:W2:Y:S04]  /*16d00*/  @!P0 LDG.E.U8 R10, desc[UR6][R12.64] ;  /* 0x000000060c0a8981 */ /* 0x0000a8000c1e1100 */
[----:B---3--:R-:W-:Y:S04]  /*16d10*/  STL [R1+0x1668], R8 ;  /* 0x0016680801007387 */ /* 0x008fe80000100800 */
[----:B------:R-:W3:Y:S04]  /*16d20*/  LDL R3, [R1+0xd94] ;  /* 0x000d940001037983 */ /* 0x000ee80000100800 */
[----:B----4-:R-:W-:Y:S04]  /*16d30*/  STL [R1+0x166c], R9 ;  /* 0x00166c0901007387 */ /* 0x010fe80000100800 */
[----:B------:R-:W4:Y:S01]  /*16d40*/  LDL R5, [R1+0xd60] ;  /* 0x000d600001057983 */ /* 0x000f220000100800 */
[----:B------:R-:W-:Y:S01]  /*16d50*/  PRMT R11, RZ, 0x7610, R11 ;  /* 0x00007610ff0b7816 */ /* 0x000fe2000000000b */
[----:B------:R-:W-:-:S02]  /*16d60*/  @!P1 IMAD.MOV.U32 R14, RZ, RZ, R0 ;  /* 0x000000ffff0e9224 */ /* 0x000fc400078e0000 */
[----:B------:R-:W-:Y:S01]  /*16d70*/  @!P1 IMAD.MOV.U32 R15, RZ, RZ, R2 ;  /* 0x000000ffff0f9224 */ /* 0x000fe200078e0002 */
[----:B0-----:R-:W-:-:S04]  /*16d80*/  PRMT R12, RZ, 0x7610, R12 ;  /* 0x00007610ff0c7816 */ /* 0x001fc8000000000c */
[----:B------:R0:W4:Y:S02]  /*16d90*/  @!P1 LDG.E.U8 R11, desc[UR6][R14.64] ;  /* 0x000000060e0b9981 */ /* 0x000124000c1e1100 */
[----:B0-----:R-:W-:Y:S02]  /*16da0*/  @!P0 IMAD.MOV.U32 R14, RZ, RZ, R6 ;  /* 0x000000ffff0e8224 */ /* 0x001fe400078e0006 */
[----:B-----5:R-:W-:-:S05]  /*16db0*/  @!P0 IMAD.MOV.U32 R15, RZ, RZ, R7 ;  /* 0x000000ffff0f8224 */ /* 0x020fca00078e0007 */
[----:B------:R3:W5:Y:S01]  /*16dc0*/  @!P0 LDG.E.U8 R12, desc[UR6][R14.64] ;  /* 0x000000060e0c8981 */ /* 0x000762000c1e1100 */
[----:B------:R-:W-:-:S03]  /*16dd0*/  PRMT R13, RZ, 0x7610, R13 ;  /* 0x00007610ff0d7816 */ /* 0x000fc6000000000d */
[----:B--2---:R0:W-:Y:S04]  /*16de0*/  STL [R1+0x164c], R10 ;  /* 0x00164c0a01007387 */ /* 0x0041e80000100800 */
[----:B------:R-:W2:Y:S04]  /*16df0*/  LDL R2, [R1+0xd5c] ;  /* 0x000d5c0001027983 */ /* 0x000ea80000100800 */
[----:B------:R-:W2:Y:S01]  /*16e00*/  LDL R0, [R1+0xd98] ;  /* 0x000d980001007983 */ /* 0x000ea20000100800 */
[----:B---3--:R-:W-:Y:S02]  /*16e10*/  @!P1 IMAD.MOV.U32 R14, RZ, RZ, R3 ;  /* 0x000000ffff0e9224 */ /* 0x008fe400078e0003 */
[----:B----4-:R-:W-:-:S05]  /*16e20*/  @!P1 IMAD.MOV.U32 R15, RZ, RZ, R5 ;  /* 0x000000ffff0f9224 */ /* 0x010fca00078e0005 */
[----:B------:R2:W3:Y:S04]  /*16e30*/  @!P1 LDG.E.U8 R13, desc[UR6][R14.64] ;  /* 0x000000060e0d9981 */ /* 0x0004e8000c1e1100 */
[----:B------:R1:W-:Y:S04]  /*16e40*/  STL [R1+0x1650], R11 ;  /* 0x0016500b01007387 */ /* 0x0003e80000100800 */
[----:B0-----:R-:W4:Y:S04]  /*16e50*/  LDL R10, [R1+0xda4] ;  /* 0x000da400010a7983 */ /* 0x001f280000100800 */
[----:B------:R-:W4:Y:S04]  /*16e60*/  LDL R8, [R1+0xda0] ;  /* 0x000da00001087983 */ /* 0x000f280000100800 */
[----:B-1----:R-:W4:Y:S04]  /*16e70*/  LDL R11, [R1+0xd70] ;  /* 0x000d7000010b7983 */ /* 0x002f280000100800 */
[----:B-----5:R-:W-:Y:S04]  /*16e80*/  STL [R1+0x1638], R12 ;  /* 0x0016380c01007387 */ /* 0x020fe80000100800 */
[----:B------:R-:W5:Y:S04]  /*16e90*/  LDL R9, [R1+0xd6c] ;  /* 0x000d6c0001097983 */ /* 0x000f680000100800 */
[----:B------:R-:W5:Y:S04]  /*16ea0*/  LDL R7, [R1+0xd80] ;  /* 0x000d800001077983 */ /* 0x000f680000100800 */
[----:B------:R-:W5:Y:S04]  /*16eb0*/  LDL R6, [R1+0xdac] ;  /* 0x000dac0001067983 */ /* 0x000f680000100800 */
[----:B------:R-:W5:Y:S04]  /*16ec0*/  LDL R5, [R1+0xd7c] ;  /* 0x000d7c0001057983 */ /* 0x000f680000100800 */
[----:B------:R-:W5:Y:S01]  /*16ed0*/  LDL R3, [R1+0xda8] ;  /* 0x000da80001037983 */ /* 0x000f620000100800 */
[----:B--2---:R-:W-:-:S02]  /*16ee0*/  @!P0 IMAD.MOV.U32 R15, RZ, RZ, R2 ;  /* 0x000000ffff0f8224 */ /* 0x004fc400078e0002 */
[----:B------:R-:W-:Y:S01]  /*16ef0*/  @!P0 IMAD.MOV.U32 R14, RZ, RZ, R0 ;  /* 0x000000ffff0e8224 */ /* 0x000fe200078e0000 */
[----:B------:R-:W-:Y:S02]  /*16f00*/  PRMT R17, RZ, 0x7610, R17 ;  /* 0x00007610ff117816 */ /* 0x000fe40000000011 */
[----:B------:R-:W-:-:S04]  /*16f10*/  PRMT R19, RZ, 0x7610, R19 ;  /* 0x00007610ff137816 */ /* 0x000fc80000000013 */
[----:B------:R4:W2:Y:S04]  /*16f20*/  @!P0 LDG.E.U8 R17, desc[UR6][R14.64] ;  /* 0x000000060e118981 */ /* 0x0008a8000c1e1100 */
[----:B---3--:R-:W-:Y:S04]  /*16f30*/  STL [R1+0x163c], R13 ;  /* 0x00163c0d01007387 */ /* 0x008fe80000100800 */
[----:B------:R-:W3:Y:S04]  /*16f40*/  LDL R2, [R1+0xd90] ;  /* 0x000d900001027983 */ /* 0x000ee80000100800 */
[----:B------:R-:W2:Y:S01]  /*16f50*/  LDL R0, [R1+0xdb4] ;  /* 0x000db40001007983 */ /* 0x000ea20000100800 */
[----:B----4-:R-:W-:Y:S01]  /*16f60*/  @!P1 IMAD.MOV.U32 R14, RZ, RZ, R10 ;  /* 0x000000ffff0e9224 */ /* 0x010fe200078e000a */
[----:B------:R-:W-:Y:S01]  /*16f70*/  PRMT R21, RZ, 0x7610, R21 ;  /* 0x00007610ff157816 */ /* 0x000fe20000000015 */
[----:B------:R-:W-:-:S05]  /*16f80*/  @!P1 IMAD.MOV.U32 R15, RZ, RZ, R11 ;  /* 0x000000ffff0f9224 */ /* 0x000fca00078e000b */
[----:B------:R0:W4:Y:S01]  /*16f90*/  @!P1 LDG.E.U8 R19, desc[UR6][R14.64] ;  /* 0x000000060e139981 */ /* 0x000122000c1e1100 */
[----:B------:R-:W-:Y:S01]  /*16fa0*/  PRMT R23, RZ, 0x7610, R23 ;  /* 0x00007610ff177816 */ /* 0x000fe20000000017 */
[----:B0-----:R-:W-:Y:S02]  /*16fb0*/  @!P0 IMAD.MOV.U32 R14, RZ, RZ, R8 ;  /* 0x000000ffff0e8224 */ /* 0x001fe400078e0008 */
[----:B-----5:R-:W-:-:S05]  /*16fc0*/  @!P0 IMAD.MOV.U32 R15, RZ, RZ, R9 ;  /* 0x000000ffff0f8224 */ /* 0x020fca00078e0009 */
[----:B------:R0:W5:Y:S01]  /*16fd0*/  @!P0 LDG.E.U8 R21, desc[UR6][R14.64] ;  /* 0x000000060e158981 */ /* 0x000162000c1e1100 */
[----:B------:R-:W-:Y:S01]  /*16fe0*/  PRMT R24, RZ, 0x7610, R24 ;  /* 0x00007610ff187816 */ /* 0x000fe20000000018 */
[----:B0-----:R-:W-:Y:S02]  /*16ff0*/  @!P1 IMAD.MOV.U32 R14, RZ, RZ, R6 ;  /* 0x000000ffff0e9224 */ /* 0x001fe400078e0006 */
[----:B------:R-:W-:-:S05]  /*17000*/  @!P1 IMAD.MOV.U32 R15, RZ, RZ, R7 ;  /* 0x000000ffff0f9224 */ /* 0x000fca00078e0007 */
[----:B------:R0:W5:Y:S01]  /*17010*/  @!P1 LDG.E.U8 R23, desc[UR6][R14.64] ;  /* 0x000000060e179981 */ /* 0x000162000c1e1100 */
[----:B------:R-:W-:Y:S01]  /*17020*/  PRMT R25, RZ, 0x7610, R25 ;  /* 0x00007610ff197816 */ /* 0x000fe20000000019 */
[----:B0-----:R-:W-:Y:S02]  /*17030*/  @!P0 IMAD.MOV.U32 R14, RZ, RZ, R3 ;  /* 0x000000ffff0e8224 */ /* 0x001fe400078e0003 */
[----:B------:R-:W-:Y:S01]  /*17040*/  @!P0 IMAD.MOV.U32 R15, RZ, RZ, R5 ;  /* 0x000000ffff0f8224 */ /* 0x000fe200078e0005 */
[----:B------:R-:W0:Y:S04]  /*17050*/  LDS.U8 R3, [R4+UR4] ;  /* 0x0000000404037984 */ /* 0x000e280008000000 */
[----:B------:R3:W5:Y:S02]  /*17060*/  @!P0 LDG.E.U8 R24, desc[UR6][R14.64] ;  /* 0x000000060e188981 */ /* 0x000764000c1e1100 */
[----:B---3--:R-:W-:-:S02]  /*17070*/  @!P1 IMAD.MOV.U32 R15, RZ, RZ, R2 ;  /* 0x000000ffff0f9224 */ /* 0x008fc400078e0002 */
[----:B--2---:R-:W-:Y:S01]  /*17080*/  @!P1 IMAD.MOV.U32 R14, RZ, RZ, R0 ;  /* 0x000000ffff0e9224 */ /* 0x004fe200078e0000 */
[----:B------:R-:W1:Y:S04]  /*17090*/  LDS.U8 R2, [R4+UR4+0x40] ;  /* 0x0000400404027984 */ /* 0x000e680008000000 */
[----:B------:R-:W2:Y:S04]  /*170a0*/  LDS.U8 R0, [R4+UR4+0x88] ;  /* 0x0000880404007984 */ /* 0x000ea80008000000 */
[----:B------:R-:W3:Y:S04]  /*170b0*/  @!P1 LDG.E.U8 R25, desc[UR6][R14.64] ;  /* 0x000000060e199981 */ /* 0x000ee8000c1e1100 */
[----:B------:R-:W-:Y:S04]  /*170c0*/  STL [R1+0x168c], R17 ;  /* 0x00168c1101007387 */ /* 0x000fe80000100800 */
[----:B----4-:R-:W-:Y:S04]  /*170d0*/  STL [R1+0x1690], R19 ;  /* 0x0016901301007387 */ /* 0x010fe80000100800 */
[----:B-----5:R-:W-:Y:S04]  /*170e0*/  STL [R1+0x1670], R21 ;  /* 0x0016701501007387 */ /* 0x020fe80000100800 */
[----:B------:R-:W-:Y:S04]  /*170f0*/  STL [R1+0x1674], R23 ;  /* 0x0016741701007387 */ /* 0x000fe80000100800 */
[----:B------:R-:W-:Y:S04]  /*17100*/  STL [R1+0x1654], R24 ;  /* 0x0016541801007387 */ /* 0x000fe80000100800 */
[----:B---3--:R-:W-:Y:S04]  /*17110*/  STL [R1+0x1658], R25 ;  /* 0x0016581901007387 */ /* 0x008fe80000100800 */
[----:B0-----:R-:W-:Y:S04]  /*17120*/  STL [R1+0x54], R3 ;  /* 0x0000540301007387 */ /* 0x001fe80000100800 */
[----:B------:R-:W0:Y:S04]  /*17130*/  LDS.U8 R3, [R4+UR4+0xc8] ;  /* 0x0000c80404037984 */ /* 0x000e280008000000 */
[----:B-1----:R-:W-:Y:S04]  /*17140*/  STL [R1+0x50], R2 ;  /* 0x0000500201007387 */ /* 0x002fe80000100800 */
[----:B------:R-:W1:Y:S04]  /*17150*/  LDS.U8 R2, [R4+UR4+0x8] ;  /* 0x0000080404027984 */ /* 0x000e680008000000 */
[----:B--2---:R-:W-:Y:S04]  /*17160*/  STL [R1+0x330], R0 ;  /* 0x0003300001007387 */ /* 0x004fe80000100800 */
[----:B------:R-:W2:Y:S04]  /*17170*/  LDS.U8 R0, [R4+UR4+0x48] ;  /* 0x0000480404007984 */ /* 0x000ea80008000000 */
        /* <DEDUP_REMOVED lines=113> */
[----:B------:R-:W2:Y:S01]  /*17890*/  LDS.U8 R0, [R4+UR4+0x1c80] ;  /* 0x001c800404007984 */ /* 0x000ea20008000000 */
[----:B------:R-:W-:-:S03]  /*178a0*/  LOP3.LUT R29, R4, 0x10, RZ, 0x3c, !PT ;  /* 0x00000010041d7812 */ /* 0x000fc600078e3cff */
[----:B0-----:R-:W-:Y:S04]  /*178b0*/  STL [R1+0xdd0], R3 ;  /* 0x000dd00301007387 */ /* 0x001fe80000100800 */
[----:B------:R-:W0:Y:S04]  /*178c0*/  LDS.U8 R3, [R4+UR4+0x1cc0] ;  /* 0x001cc00404037984 */ /* 0x000e280008000000 */
[----:B-1----:R-:W-:Y:S04]  /*178d0*/  STL [R1+0xdcc], R2 ;  /* 0x000dcc0201007387 */ /* 0x002fe80000100800 */
[----:B------:R-:W1:Y:S04]  /*178e0*/  LDS.U8 R2, [R29+UR4] ;  /* 0x000000041d027984 */ /* 0x000e680008000000 */
        /* <DEDUP_REMOVED lines=9> */
[----:B-1----:R-:W-:Y:S04]  /*17980*/  STL [R1+0x344], R2 ;  /* 0x0003440201007387 */ /* 0x002fe80000100800 */
[----:B------:R-:W0:Y:S04]  /*17990*/  LDS.U8 R2, [R29+UR4+0x80] ;  /* 0x000080041d027984 */ /* 0x000e280008000000 */
[----:B------:R-:W-:Y:S04]  /*179a0*/  LDS.U8 R3, [R29+UR4+0x400] ;  /* 0x000400041d037984 */ /* 0x000fe80008000000 */
[----:B--2---:R-:W-:Y:S04]  /*179b0*/  STL [R1+0x18], R0 ;  /* 0x0000180001007387 */ /* 0x004fe80000100800 */
[----:B------:R-:W1:Y:S04]  /*179c0*/  LDS.U8 R0, [R29+UR4+0xc0] ;  /* 0x0000c0041d007984 */ /* 0x000e680008000000 */
[----:B0-----:R-:W-:Y:S04]  /*179d0*/  STL [R1+0x358], R2 ;  /* 0x0003580201007387 */ /* 0x001fe80000100800 */
[----:B------:R-:W0:Y:S04]  /*179e0*/  LDS.U8 R2, [R29+UR4+0x440] ;  /* 0x000440041d027984 */ /* 0x000e280008000000 */
[----:B-1----:R-:W-:Y:S04]  /*179f0*/  STL [R1+0x354], R0 ;  /* 0x0003540001007387 */ /* 0x002fe80000100800 */
[----:B------:R-:W1:Y:S04]  /*17a00*/  LDS.U8 R0, [R29+UR4+0x488] ;  /* 0x000488041d007984 */ /* 0x000e680008000000 */
[----:B------:R-:W-:Y:S04]  /*17a10*/  STL [R1+0x8c], R3 ;  /* 0x00008c0301007387 */ /* 0x000fe80000100800 */
        /* <DEDUP_REMOVED lines=100> */
[----:B------:R-:W1:Y:S01]  /*18060*/  LDS.U8 R0, [R29+UR4+0x1c48] ;  /* 0x001c48041d007984 */ /* 0x000e620008000000 */
[----:B------:R-:W-:-:S03]  /*18070*/  LOP3.LUT R14, R4, 0x20, RZ, 0x3c, !PT ;  /* 0x00000020040e7812 */ /* 0x000fc600078e3cff */
[----:B--2---:R-:W-:Y:S04]  /*18080*/  STL [R1+0xe5c], R3 ;  /* 0x000e5c0301007387 */ /* 0x004fe80000100800 */
[----:B------:R-:W2:Y:S04]  /*18090*/  LDS.U8 R3, [R29+UR4+0x1c80] ;  /* 0x001c80041d037984 */ /* 0x000ea80008000000 */
[----:B0-----:R-:W-:Y:S04]  /*180a0*/  STL [R1+0xde8], R2 ;  /* 0x000de80201007387 */ /* 0x001fe80000100800 */
[----:B------:R-:W0:Y:S04]  /*180b0*/  LDS.U8 R2, [R29+UR4+0x1cc0] ;  /* 0x001cc0041d027984 */ /* 0x000e280008000000 */
[----:B-1----:R-:W-:Y:S04]  /*180c0*/  STL [R1+0xde4], R0 ;  /* 0x000de40001007387 */ /* 0x002fe80000100800 */
[----:B------:R-:W1:Y:S04]  /*180d0*/  LDS.U8 R0, [R14+UR4] ;  /* 0x000000040e007984 */ /* 0x000e680008000000 */
[----:B--2---:R-:W-:Y:S04]  /*180e0*/  STL [R1+0xe68], R3 ;  /* 0x000e680301007387 */ /* 0x004fe80000100800 */
[----:B------:R-:W-:Y:S04]  /*180f0*/  LDS.U8 R3, [R14+UR4+0x8] ;  /* 0x000008040e037984 */ /* 0x000fe80008000000 */
[----:B0-----:R-:W-:Y:S04]  /*18100*/  STL [R1+0xe64], R2 ;  /* 0x000e640201007387 */ /* 0x001fe80000100800 */
[----:B------:R-:W0:Y:S04]  /*18110*/  LDS.U8 R2, [R14+UR4+0x88] ;  /* 0x000088040e027984 */ /* 0x000e280008000000 */
[----:B-1----:R-:W-:Y:S04]  /*18120*/  STL [R1+0x118], R0 ;  /* 0x0001180001007387 */ /* 0x002fe80000100800 */
        /* <DEDUP_REMOVED lines=116> */
[----:B------:R-:W-:Y:S04]  /*18870*/  LDS.U8 R4, [R29+UR4+0x48] ;  /* 0x000048041d047984 */ /* 0x000fe80008000000 */
[----:B------:R-:W-:Y:S04]  /*18880*/  LDS.U8 R19, [R15+UR4+0x1c08] ;  /* 0x001c08040f137984 */ /* 0x000fe80008000000 */
[----:B------:R-:W-:Y:S04]  /*18890*/  LDS.U8 R29, [R14+UR4+0x40] ;  /* 0x000040040e1d7984 */ /* 0x000fe80008000000 */
[----:B0-----:R-:W-:Y:S04]  /*188a0*/  STL [R1+0xe80], R2 ;  /* 0x000e800201007387 */ /* 0x001fe80000100800 */
[----:B------:R-:W0:Y:S04]  /*188b0*/  LDS.U8 R2, [R14+UR4+0x1c80] ;  /* 0x001c80040e027984 */ /* 0x000e280008000000 */
[----:B-1----:R-:W-:Y:S04]  /*188c0*/  STL [R1+0xe08], R0 ;  /* 0x000e080001007387 */ /* 0x002fe80000100800 */
[----:B------:R-:W1:Y:S04]  /*188d0*/  LDS.U8 R0, [R14+UR4+0x1cc0] ;  /* 0x001cc0040e007984 */ /* 0x000e680008000000 */
[----:B--2---:R-:W-:Y:S04]  /*188e0*/  STL [R1+0xe04], R3 ;  /* 0x000e040301007387 */ /* 0x004fe80000100800 */
[----:B------:R-:W2:Y:S04]  /*188f0*/  LDS.U8 R3, [R15+UR4] ;  /* 0x000000040f037984 */ /* 0x000ea80008000000 */
        /* <DEDUP_REMOVED lines=119> */
[----:B------:R-:W2:Y:S04]  /*19070*/  LDL.LU R17, [R1+0x31c] ;  /* 0x00031c0001117983 */ /* 0x000ea80000300800 */
[----:B0-----:R0:W-:Y:S04]  /*19080*/  STL [R1+0xea4], R2 ;  /* 0x000ea40201007387 */ /* 0x0011e80000100800 */
[----:B------:R-:W3:Y:S04]  /*19090*/  LDL.LU R7, [R1+0x318] ;  /* 0x0003180001077983 */ /* 0x000ee80000300800 */
[----:B-1----:R1:W-:Y:S04]  /*190a0*/  STL [R1+0xea0], R0 ;  /* 0x000ea00001007387 */ /* 0x0023e80000100800 */
[----:B------:R-:W4:Y:S04]  /*190b0*/  LDL.LU R6, [R1+0x2f0] ;  /* 0x0002f00001067983 */ /* 0x000f280000300800 */
[----:B------:R-:W5:Y:S04]  /*190c0*/  LDL.LU R27, [R1+0x2e0] ;  /* 0x0002e000011b7983 */ /* 0x000f680000300800 */
[----:B------:R-:W5:Y:S04]  /*190d0*/  LDL.LU R28, [R1+0x2b8] ;  /* 0x0002b800011c7983 */ /* 0x000f680000300800 */
[----:B0-----:R-:W5:Y:S04]  /*190e0*/  LDL.LU R2, [R1+0x2b0] ;  /* 0x0002b00001027983 */ /* 0x001f680000300800 */
[----:B------:R-:W5:Y:S04]  /*190f0*/  LDL.LU R14, [R1+0x18c] ;  /* 0x00018c00010e7983 */ /* 0x000f680000300800 */
        /* <DEDUP_REMOVED lines=17> */
[----:B------:R-:W-:Y:S04]  /*19210*/  STL [R1+0xe28], R19 ;  /* 0x000e281301007387 */ /* 0x000fe80000100800 */
[----:B------:R-:W0:Y:S01]  /*19220*/  LDS.U8 R19, [R15+UR4+0x1c48] ;  /* 0x001c48040f137984 */ /* 0x000e220008000000 */
[----:B-1----:R-:W1:Y:S03]  /*19230*/  S2R R0, SR_TID.X ;  /* 0x0000000000007919 */ /* 0x002e660000002100 */
[----:B0-----:R-:W-:Y:S04]  /*19240*/  STL [R1+0xe24], R19 ;  /* 0x000e241301007387 */ /* 0x001fe80000100800 */
[----:B------:R-:W0:Y:S04]  /*19250*/  LDS.U8 R19, [R15+UR4+0x1c80] ;  /* 0x001c80040f137984 */ /* 0x000e280008000000 */
[----:B------:R-:W0:Y:S01]  /*19260*/  LDS.U8 R15, [R15+UR4+0x1cc0] ;  /* 0x001cc0040f0f7984 */ /* 0x000e220008000000 */
[----:B------:R-:W-:Y:S01]  /*19270*/  BAR.SYNC.DEFER_BLOCKING 0x0 ;  /* 0x0000000000007b1d */ /* 0x000fe20000010000 */
[----:B-1----:R-:W-:-:S05]  /*19280*/  LOP3.LUT R0, R0, 0x3f, RZ, 0xc0, !PT ;  /* 0x0000003f00007812 */ /* 0x002fca00078ec0ff */
[----:B0-----:R0:W-:Y:S04]  /*19290*/  STL [R1+0xea8], R19 ;  /* 0x000ea81301007387 */ /* 0x0011e80000100800 */
[----:B0-----:R-:W5:Y:S04]  /*192a0*/  LDL.LU R19, [R1+0x1690] ;  /* 0x0016900001137983 */ /* 0x001f680000300800 */
[----:B------:R0:W-:Y:S04]  /*192b0*/  STL [R1+0xe9c], R15 ;  /* 0x000e9c0f01007387 */ /* 0x0001e80000100800 */
[----:B0-----:R-:W5:Y:S04]  /*192c0*/  LDL.LU R15, [R1+0x190] ;  /* 0x00019000010f7983 */ /* 0x001f680000300800 */
[----:B--2---:R0:W-:Y:S04]  /*192d0*/  STS.U8 [R0+UR4], R17 ;  /* 0x0000001100007988 */ /* 0x0041e80008000004 */
[----:B0-----:R-:W2:Y:S04]  /*192e0*/  LDL.LU R17, [R1+0x168c] ;  /* 0x00168c0001117983 */ /* 0x001ea80000300800 */
[----:B---3--:R0:W-:Y:S04]  /*192f0*/  STS.U8 [R0+UR4+0x40], R7 ;  /* 0x0000400700007988 */ /* 0x0081e80008000004 */
[----:B----4-:R1:W-:Y:S04]  /*19300*/  STS.U8 [R0+UR4+0x240], R6 ;  /* 0x0002400600007988 */ /* 0x0103e80008000004 */
[----:B-----5:R3:W-:Y:S04]  /*19310*/  STS.U8 [R0+UR4+0x200], R27 ;  /* 0x0002001b00007988 */ /* 0x0207e80008000004 */
[----:B------:R4:W-:Y:S04]  /*19320*/  STS.U8 [R0+UR4+0x400], R28 ;  /* 0x0004001c00007988 */ /* 0x0009e80008000004 */
[----:B0-----:R-:W5:Y:S04]  /*19330*/  LDL.LU R7, [R1+0x1688] ;  /* 0x0016880001077983 */ /* 0x001f680000300800 */
[----:B-1----:R-:W2:Y:S04]  /*19340*/  LDL.LU R6, [R1+0x1684] ;  /* 0x0016840001067983 */ /* 0x002ea80000300800 */
[----:B---3--:R-:W3:Y:S04]  /*19350*/  LDL.LU R27, [R1+0x1680] ;  /* 0x00168000011b7983 */ /* 0x008ee80000300800 */
[----:B------:R0:W-:Y:S04]  /*19360*/  STS.U8 [R0+UR4+0x440], R2 ;  /* 0x0004400200007988 */ /* 0x0001e80008000004 */
[----:B----4-:R-:W4:Y:S04]  /*19370*/  LDL.LU R28, [R1+0x167c] ;  /* 0x00167c00011c7983 */ /* 0x010f280000300800 */
[----:B0-----:R-:W5:Y:S04]  /*19380*/  LDL.LU R2, [R1+0x1678] ;  /* 0x0016780001027983 */ /* 0x001f680000300800 */
[----:B------:R-:W-:Y:S04]  /*19390*/  STS.U8 [R0+UR4+0x640], R15 ;  /* 0x0006400f00007988 */ /* 0x000fe80008000004 */
[----:B------:R-:W-:Y:S04]  /*193a0*/  STS.U8 [R0+UR4+0x600], R14 ;  /* 0x0006000e00007988 */ /* 0x000fe80008000004 */
[----:B------:R-:W-:Y:S04]  /*193b0*/  STS.U8 [R0+UR4+0x800], R25 ;  /* 0x0008001900007988 */ /* 0x000fe80008000004 */
[----:B------:R-:W-:Y:S04]  /*193c0*/  STS.U8 [R0+UR4+0x840], R24 ;  /* 0x0008401800007988 */ /* 0x000fe80008000004 */
[----:B------:R0:W-:Y:S04]  /*193d0*/  STS.U8 [R0+UR4+0xa40], R23 ;  /* 0x000a401700007988 */ /* 0x0001e80008000004 */
[----:B------:R1:W-:Y:S04]  /*193e0*/  STS.U8 [R0+UR4+0xa00], R21 ;  /* 0x000a001500007988 */ /* 0x0003e80008000004 */
        /* <DEDUP_REMOVED lines=13> */
[----:B0-----:R-:W2:Y:S04]  /*194c0*/  LDL.LU R23, [R1+0x314] ;  /* 0x0003140001177983 */ /* 0x001ea80000300800 */
[----:B-1----:R-:W2:Y:S04]  /*194d0*/  LDL.LU R21, [R1+0x310] ;  /* 0x0003100001157983 */ /* 0x002ea80000300800 */
[----:B------:R-:W2:Y:S04]  /*194e0*/  LDL.LU R9, [R1+0x2dc] ;  /* 0x0002dc0001097983 */ /* 0x000ea80000300800 */
[----:B------:R-:W2:Y:S04]  /*194f0*/  LDL.LU R8, [R1+0x2d8] ;  /* 0x0002d80001087983 */ /* 0x000ea80000300800 */
[----:B------:R-:W2:Y:S04]  /*19500*/  LDL.LU R22, [R1+0x2ac] ;  /* 0x0002ac0001167983 */ /* 0x000ea80000300800 */
[----:B------:R-:W2:Y:S04]  /*19510*/  LDL.LU R26, [R1+0x2a8] ;  /* 0x0002a800011a7983 */ /* 0x000ea80000300800 */
[----:B-----5:R-:W-:Y:S04]  /*19520*/  STS.U8 [R0+UR4+0x1840], R2 ;  /* 0x0018400200007988 */ /* 0x020fe80008000004 */
[----:B----4-:R-:W-:Y:S04]  /*19530*/  STS.U8 [R0+UR4+0x1a40], R28 ;  /* 0x001a401c00007988 */ /* 0x010fe80008000004 */
[----:B---3--:R-:W-:Y:S04]  /*19540*/  STS.U8 [R0+UR4+0x1a00], R27 ;  /* 0x001a001b00007988 */ /* 0x008fe80008000004 */
[----:B--2---:R-:W-:Y:S04]  /*19550*/  STS.U8 [R0+UR4+0x1c00], R6 ;  /* 0x001c000600007988 */ /* 0x004fe80008000004 */
[----:B------:R-:W-:Y:S04]  /*19560*/  STS.U8 [R0+UR4+0x1c40], R7 ;  /* 0x001c400700007988 */ /* 0x000fe80008000004 */
[----:B------:R-:W-:Y:S04]  /*19570*/  STS.U8 [R0+UR4+0x1e40], R17 ;  /* 0x001e401100007988 */ /* 0x000fe80008000004 */
[----:B------:R0:W-:Y:S04]  /*19580*/  STS.U8 [R0+UR4+0x1e00], R19 ;  /* 0x001e001300007988 */ /* 0x0001e80008000004 */
[----:B0-----:R-:W2:Y:S04]  /*19590*/  LDL.LU R0, [R1+0x188] ;  /* 0x0001880001007983 */ /* 0x001ea80000300800 */
[----:B------:R-:W3:Y:S04]  /*195a0*/  LDL.LU R19, [R1+0x16c] ;  /* 0x00016c0001137983 */ /* 0x000ee80000300800 */
[----:B------:R-:W4:Y:S04]  /*195b0*/  LDL.LU R17, [R1+0x158] ;  /* 0x0001580001117983 */ /* 0x000f280000300800 */
[----:B------:R-:W5:Y:S01]  /*195c0*/  LDL.LU R27, [R1+0x154] ;  /* 0x00015400011b7983 */ /* 0x000f620000300800 */
[----:B------:R-:W0:Y:S03]  /*195d0*/  S2R R28, SR_TID.X ;  /* 0x00000000001c7919 */ /* 0x000e260000002100 */
[----:B------:R-:W5:Y:S04]  /*195e0*/  LDL.LU R15, [R1+0x12c] ;  /* 0x00012c00010f7983 */ /* 0x000f680000300800 */
[----:B------:R-:W5:Y:S04]  /*195f0*/  LDL.LU R14, [R1+0x128] ;  /* 0x00012800010e7983 */ /* 0x000f680000300800 */
[----:B------:R-:W3:Y:S04]  /*19600*/  LDL.LU R25, [R1+0x110] ;  /* 0x0001100001197983 */ /* 0x000ee80000300800 */
[----:B------:R-:W4:Y:S04]  /*19610*/  LDL.LU R24, [R1+0x10c] ;  /* 0x00010c0001187983 */ /* 0x000f280000300800 */
        /* <DEDUP_REMOVED lines=8> */
[----:B------:R-:W5:Y:S01]  /*196a0*/  LDL.LU R3, [R1+0x64] ;  /* 0x0000640001037983 */ /* 0x000f620000300800 */
[C---:B0-----:R-:W-:Y:S01]  /*196b0*/  LOP3.LUT R6, R28.reuse, 0x7, RZ, 0xc0, !PT ;  /* 0x000000071c067812 */ /* 0x041fe200078ec0ff */
[----:B------:R-:W-:-:S02]  /*196c0*/  IMAD.SHL.U32 R7, R28, 0x2, RZ ;  /* 0x000000021c077824 */ /* 0x000fc400078e00ff */
[----:B------:R-:W-:Y:S02]  /*196d0*/  IMAD.SHL.U32 R28, R28, 0x20, RZ ;  /* 0x000000201c1c7824 */ /* 0x000fe400078e00ff */
[----:B------:R-:W-:-:S03]  /*196e0*/  IMAD R6, R6, 0x90, RZ ;  /* 0x0000009006067824 */ /* 0x000fc600078e02ff */
[----:B------:R-:W-:Y:S02]  /*196f0*/  LOP3.LUT R28, R28, 0x400, RZ, 0xc0, !PT ;  /* 0x000004001c1c7812 */ /* 0x000fe400078ec0ff */
[----:B------:R-:W-:Y:S02]  /*19700*/  LOP3.LUT R6, R6, 0x30, R7, 0x78, !PT ;  /* 0x0000003006067812 */ /* 0x000fe400078e7807 */
[----:B------:R-:W5:Y:S02]  /*19710*/  LDL.LU R7, [R1+0x170] ;  /* 0x0001700001077983 */ /* 0x000f640000300800 */
[----:B------:R-:W-:Y:S02]  /*19720*/  LOP3.LUT R28, R6, R28, RZ, 0xfc, !PT ;  /* 0x0000001c061c7212 */ /* 0x000fe400078efcff */
[----:B------:R-:W5:Y:S01]  /*19730*/  LDL.LU R6, [R1+0x184] ;  /* 0x0001840001067983 */ /* 0x000f620000300800 */
[----:B------:R-:W0:Y:S02]  /*19740*/  S2R R2, SR_TID.X ;  /* 0x0000000000027919 */ /* 0x000e240000002100 */
[----:B0-----:R-:W-:-:S04]  /*19750*/  LOP3.LUT R2, R2, 0x3f, RZ, 0xc0, !PT ;  /* 0x0000003f02027812 */ /* 0x001fc800078ec0ff */
[----:B------:R-:W-:-:S05]  /*19760*/  LOP3.LUT R2, R2, 0x10, RZ, 0x3c, !PT ;  /* 0x0000001002027812 */ /* 0x000fca00078e3cff */
[----:B------:R0:W-:Y:S04]  /*19770*/  STS.U8 [R2+UR4+0x80], R23 ;  /* 0x0000801702007988 */ /* 0x0001e80008000004 */
[----:B------:R1:W-:Y:S04]  /*19780*/  STS.U8 [R2+UR4+0xc0], R21 ;  /* 0x0000c01502007988 */ /* 0x0003e80008000004 */
[----:B------:R1:W-:Y:S04]  /*19790*/  STS.U8 [R2+UR4+0x2c0], R9 ;  /* 0x0002c00902007988 */ /* 0x0003e80008000004 */
[----:B------:R1:W-:Y:S04]  /*197a0*/  STS.U8 [R2+UR4+0x280], R8 ;  /* 0x0002800802007988 */ /* 0x0003e80008000004 */
[----:B------:R1:W-:Y:S04]  /*197b0*/  STS.U8 [R2+UR4+0x480], R22 ;  /* 0x0004801602007988 */ /* 0x0003e80008000004 */
[----:B0-----:R-:W5:Y:S04]  /*197c0*/  LDL.LU R23, [R1+0x1674] ;  /* 0x0016740001177983 */ /* 0x001f680000300800 */
[----:B-1----:R-:W5:Y:S04]  /*197d0*/  LDL.LU R21, [R1+0x1670] ;  /* 0x0016700001157983 */ /* 0x002f680000300800 */
[----:B------:R0:W-:Y:S04]  /*197e0*/  STS.U8 [R2+UR4+0x4c0], R26 ;  /* 0x0004c01a02007988 */ /* 0x0001e80008000004 */
[----:B------:R-:W5:Y:S04]  /*197f0*/  LDL.LU R9, [R1+0x166c] ;  /* 0x00166c0001097983 */ /* 0x000f680000300800 */
[----:B------:R-:W5:Y:S04]  /*19800*/  LDL.LU R8, [R1+0x1668] ;  /* 0x0016680001087983 */ /* 0x000f680000300800 */
[----:B------:R-:W5:Y:S04]  /*19810*/  LDL.LU R22, [R1+0x1664] ;  /* 0x0016640001167983 */ /* 0x000f680000300800 */
[----:B0-----:R-:W5:Y:S04]  /*19820*/  LDL.LU R26, [R1+0x1660] ;  /* 0x00166000011a7983 */ /* 0x001f680000300800 */
[----:B--2---:R0:W-:Y:S04]  /*19830*/  STS.U8 [R2+UR4+0x6c0], R0 ;  /* 0x0006c00002007988 */ /* 0x0041e80008000004 */
[----:B0-----:R-:W2:Y:S04]  /*19840*/  LDL.LU R0, [R1+0x165c] ;  /* 0x00165c0001007983 */ /* 0x001ea80000300800 */
[----:B---3--:R0:W-:Y:S04]  /*19850*/  STS.U8 [R2+UR4+0xec0], R25 ;  /* 0x000ec01902007988 */ /* 0x0081e80008000004 */
[----:B----4-:R1:W-:Y:S04]  /*19860*/  STS.U8 [R2+UR4+0xe80], R24 ;  /* 0x000e801802007988 */ /* 0x0103e80008000004 */
[----:B-----5:R3:W-:Y:S04]  /*19870*/  STS.U8 [R2+UR4+0x12c0], R11 ;  /* 0x0012c00b02007988 */ /* 0x0207e80008000004 */
[----:B------:R4:W-:Y:S04]  /*19880*/  STS.U8 [R2+UR4+0x1280], R10 ;  /* 0x0012800a02007988 */ /* 0x0009e80008000004 */
[----:B------:R5:W-:Y:S04]  /*19890*/  STS.U8 [R2+UR4+0x16c0], R18 ;  /* 0x0016c01202007988 */ /* 0x000be80008000004 */
[----:B------:R5:W-:Y:S04]  /*198a0*/  STS.U8 [R2+UR4+0x1680], R20 ;  /* 0x0016801402007988 */ /* 0x000be80008000004 */
[----:B0-----:R-:W2:Y:S04]  /*198b0*/  LDL.LU R25, [R1+0x30c] ;  /* 0x00030c0001197983 */ /* 0x001ea80000300800 */
[----:B-1----:R-:W2:Y:S04]  /*198c0*/  LDL.LU R24, [R1+0x308] ;  /* 0x0003080001187983 */ /* 0x002ea80000300800 */
[----:B---3--:R-:W3:Y:S04]  /*198d0*/  LDL.LU R11, [R1+0x2d4] ;  /* 0x0002d400010b7983 */ /* 0x008ee80000300800 */
[----:B----4-:R-:W4:Y:S04]  /*198e0*/  LDL.LU R10, [R1+0x2d0] ;  /* 0x0002d000010a7983 */ /* 0x010f280000300800 */
[----:B-----5:R-:W5:Y:S04]  /*198f0*/  LDL.LU R18, [R1+0x2a4] ;  /* 0x0002a40001127983 */ /* 0x020f680000300800 */
[----:B------:R0:W-:Y:S04]  /*19900*/  STS.U8 [R2+UR4+0x1880], R3 ;  /* 0x0018800302007988 */ /* 0x0001e80008000004 */
[----:B------:R-:W5:Y:S04]  /*19910*/  LDL.LU R20, [R1+0x19c] ;  /* 0x00019c0001147983 */ /* 0x000f680000300800 */
[----:B0-----:R-:W5:Y:S04]  /*19920*/  LDL.LU R3, [R1+0x180] ;  /* 0x0001800001037983 */ /* 0x001f680000300800 */
[----:B------:R-:W-:Y:S04]  /*19930*/  STS.U8 [R2+UR4+0x8c0], R19 ;  /* 0x0008c01302007988 */ /* 0x000fe80008000004 */
[----:B------:R-:W-:Y:S04]  /*19940*/  STS.U8 [R2+UR4+0xac0], R17 ;  /* 0x000ac01102007988 */ /* 0x000fe80008000004 */
[----:B------:R-:W-:Y:S04]  /*19950*/  STS.U8 [R2+UR4+0xa80], R27 ;  /* 0x000a801b02007988 */ /* 0x000fe80008000004 */
[----:B------:R-:W-:Y:S04]  /*19960*/  STS.U8 [R2+UR4+0xc80], R15 ;  /* 0x000c800f02007988 */ /* 0x000fe80008000004 */
[----:B------:R-:W-:Y:S04]  /*19970*/  STS.U8 [R2+UR4+0xcc0], R14 ;  /* 0x000cc00e02007988 */ /* 0x000fe80008000004 */
[----:B------:R-:W-:Y:S04]  /*19980*/  STS.U8 [R2+UR4+0x1080], R13 ;  /* 0x0010800d02007988 */ /* 0x000fe80008000004 */
[----:B------:R-:W-:Y:S04]  /*19990*/  STS.U8 [R2+UR4+0x880], R7 ;  /* 0x0008800702007988 */ /* 0x000fe80008000004 */
[----:B------:R0:W-:Y:S04]  /*199a0*/  STS.U8 [R2+UR4+0x680], R6 ;  /* 0x0006800602007988 */ /* 0x0001e80008000004 */
[----:B------:R1:W-:Y:S04]  /*199b0*/  STS.U8 [R2+UR4+0x10c0], R12 ;  /* 0x0010c00c02007988 */ /* 0x0003e80008000004 */
[----:B------:R1:W-:Y:S04]  /*199c0*/  STS.U8 [R2+UR4+0x1480], R5 ;  /* 0x0014800502007988 */ /* 0x0003e80008000004 */
        /* <DEDUP_REMOVED lines=8> */
[----:B-1----:R-:W5:Y:S04]  /*19a50*/  LDL.LU R12, [R1+0x7c] ;  /* 0x00007c00010c7983 */ /* 0x002f680000300800 */
        /* <DEDUP_REMOVED lines=8> */
[----:B------:R0:W-:Y:S04]  /*19ae0*/  STS.U8 [R2+UR4+0x1ac0], R26 ;  /* 0x001ac01a02007988 */ /* 0x0001e80008000004 */
[----:B0-----:R-:W5:Y:S04]  /*19af0*/  LDL.LU R26, [R1+0x120] ;  /* 0x00012000011a7983 */ /* 0x001f680000300800 */
[----:B------:R-:W5:Y:S04]  /*19b00*/  LDL.LU R22, [R1+0x124] ;  /* 0x0001240001167983 */ /* 0x000f680000300800 */
[----:B------:R-:W5:Y:S04]  /*19b10*/  LDL.LU R8, [R1+0x144] ;  /* 0x0001440001087983 */ /* 0x000f680000300800 */
[----:B------:R-:W5:Y:S04]  /*19b20*/  LDL.LU R9, [R1+0x14c] ;  /* 0x00014c0001097983 */ /* 0x000f680000300800 */
[----:B------:R-:W5:Y:S04]  /*19b30*/  LDL.LU R21, [R1+0x164] ;  /* 0x0001640001157983 */ /* 0x000f680000300800 */
[----:B------:R-:W5:Y:S04]  /*19b40*/  LDL.LU R23, [R1+0x17c] ;  /* 0x00017c0001177983 */ /* 0x000f680000300800 */
[----:B--2---:R0:W-:Y:S02]  /*19b50*/  STS.U8 [R2+UR4+0x18c0], R0 ;  /* 0x0018c00002007988 */ /* 0x0041e40008000004 */
[----:B0-----:R-:W0:Y:S02]  /*19b60*/  S2R R0, SR_TID.X ;  /* 0x0000000000007919 */ /* 0x001e240000002100 */
[----:B------:R-:W2:Y:S01]  /*19b70*/  LDL.LU R2, [R1+0x168] ;  /* 0x0001680001027983 */ /* 0x000ea20000300800 */
[----:B0-----:R-:W-:-:S04]  /*19b80*/  LOP3.LUT R0, R0, 0x3f, RZ, 0xc0, !PT ;  /* 0x0000003f00007812 */ /* 0x001fc800078ec0ff */
[----:B------:R-:W-:-:S05]  /*19b90*/  LOP3.LUT R0, R0, 0x20, RZ, 0x3c, !PT ;  /* 0x0000002000007812 */ /* 0x000fca00078e3cff */
[----:B------:R0:W-:Y:S04]  /*19ba0*/  STS.U8 [R0+UR4+0x100], R25 ;  /* 0x0001001900007988 */ /* 0x0001e80008000004 */
[----:B------:R1:W-:Y:S04]  /*19bb0*/  STS.U8 [R0+UR4+0x140], R24 ;  /* 0x0001401800007988 */ /* 0x0003e80008000004 */
[----:B---3--:R3:W-:Y:S04]  /*19bc0*/  STS.U8 [R0+UR4+0x340], R11 ;  /* 0x0003400b00007988 */ /* 0x0087e80008000004 */
[----:B----4-:R4:W-:Y:S04]  /*19bd0*/  STS.U8 [R0+UR4+0x300], R10 ;  /* 0x0003000a00007988 */ /* 0x0109e80008000004 */
[----:B-----5:R5:W-:Y:S04]  /*19be0*/  STS.U8 [R0+UR4+0x500], R18 ;  /* 0x0005001200007988 */ /* 0x020be80008000004 */
[----:B------:R5:W-:Y:S04]  /*19bf0*/  STS.U8 [R0+UR4+0x540], R20 ;  /* 0x0005401400007988 */ /* 0x000be80008000004 */
[----:B0-----:R-:W2:Y:S04]  /*19c00*/  LDL.LU R25, [R1+0x1658] ;  /* 0x0016580001197983 */ /* 0x001ea80000300800 */
[----:B-1----:R-:W2:Y:S04]  /*19c10*/  LDL.LU R24, [R1+0x1654] ;  /* 0x0016540001187983 */ /* 0x002ea80000300800 */
[----:B---3--:R-:W3:Y:S04]  /*19c20*/  LDL.LU R11, [R1+0x1650] ;  /* 0x00165000010b7983 */ /* 0x008ee80000300800 */
[----:B----4-:R-:W4:Y:S04]  /*19c30*/  LDL.LU R10, [R1+0x164c] ;  /* 0x00164c00010a7983 */ /* 0x010f280000300800 */
[----:B-----5:R-:W5:Y:S04]  /*19c40*/  LDL.LU R18, [R1+0x1648] ;  /* 0x0016480001127983 */ /* 0x020f680000300800 */
[----:B------:R-:W3:Y:S04]  /*19c50*/  LDL.LU R20, [R1+0x1644] ;  /* 0x0016440001147983 */ /* 0x000ee80000300800 */
[----:B------:R0:W-:Y:S04]  /*19c60*/  STS.U8 [R0+UR4+0x740], R3 ;  /* 0x0007400300007988 */ /* 0x0001e80008000004 */
[----:B0-----:R-:W4:Y:S04]  /*19c70*/  LDL.LU R3, [R1+0x1640] ;  /* 0x0016400001037983 */ /* 0x001f280000300800 */
[----:B------:R0:W-:Y:S04]  /*19c80*/  STS.U8 [R0+UR4+0x1540], R13 ;  /* 0x0015400d00007988 */ /* 0x0001e80008000004 */
[----:B------:R1:W-:Y:S04]  /*19c90*/  STS.U8 [R0+UR4+0x1740], R12 ;  /* 0x0017400c00007988 */ /* 0x0003e80008000004 */
[----:B------:R1:W-:Y:S04]  /*19ca0*/  STS.U8 [R0+UR4+0x1700], R5 ;  /* 0x0017000500007988 */ /* 0x0003e80008000004 */
[----:B------:R1:W-:Y:S04]  /*19cb0*/  STS.U8 [R0+UR4+0x1900], R16 ;  /* 0x0019001000007988 */ /* 0x0003e80008000004 */
[----:B------:R1:W-:Y:S04]  /*19cc0*/  STS.U8 [R0+UR4+0x1340], R27 ;  /* 0x0013401b00007988 */ /* 0x0003e80008000004 */
[----:B0-----:R-:W5:Y:S04]  /*19cd0*/  LDL.LU R13, [R1+0x304] ;  /* 0x00030400010d7983 */ /* 0x001f680000300800 */
[----:B-1----:R-:W5:Y:S04]  /*19ce0*/  LDL.LU R12, [R1+0x300] ;  /* 0x00030000010c7983 */ /* 0x002f680000300800 */
[----:B------:R-:W5:Y:S04]  /*19cf0*/  LDL.LU R5, [R1+0x2cc] ;  /* 0x0002cc0001057983 */ /* 0x000f680000300800 */
[----:B------:R-:W5:Y:S04]  /*19d00*/  LDL.LU R16, [R1+0x2c8] ;  /* 0x0002c80001107983 */ /* 0x000f680000300800 */
[----:B------:R-:W5:Y:S04]  /*19d10*/  LDL.LU R27, [R1+0x198] ;  /* 0x00019800011b7983 */ /* 0x000f680000300800 */
[----:B------:R-:W-:Y:S04]  /*19d20*/  STS.U8 [R0+UR4+0xf00], R7 ;  /* 0x000f000700007988 */ /* 0x000fe80008000004 */
        /* <DEDUP_REMOVED lines=8> */
[----:B------:R-:W-:Y:S04]  /*19db0*/  STS.U8 [R0+UR4+0xb40], R9 ;  /* 0x000b400900007988 */ /* 0x000fe80008000004 */
[----:B------:R-:W-:Y:S04]  /*19dc0*/  STS.U8 [R0+UR4+0xb00], R8 ;  /* 0x000b000800007988 */ /* 0x000fe80008000004 */
[----:B------:R-:W-:Y:S04]  /*19dd0*/  STS.U8 [R0+UR4+0xd40], R26 ;  /* 0x000d401a00007988 */ /* 0x000fe80008000004 */
[----:B0-----:R-:W5:Y:S04]  /*19de0*/  LDL.LU R23, [R1+0x11c] ;  /* 0x00011c0001177983 */ /* 0x001f680000300800 */
[----:B--2---:R0:W-:Y:S04]  /*19df0*/  STS.U8 [R0+UR4+0x900], R2 ;  /* 0x0009000200007988 */ /* 0x0041e80008000004 */
[----:B0-----:R-:W2:Y:S04]  /*19e00*/  LDL.LU R2, [R1+0x114] ;  /* 0x0001140001027983 */ /* 0x001ea80000300800 */
[----:B------:R-:W2:Y:S04]  /*19e10*/  LDL.LU R21, [R1+0x100] ;  /* 0x0001000001157983 */ /* 0x000ea80000300800 */
        /* <DEDUP_REMOVED lines=10> */
[----:B----4-:R0:W-:Y:S02]  /*19ec0*/  STS.U8 [R0+UR4+0x1940], R3 ;  /* 0x0019400300007988 */ /* 0x0101e40008000004 */
[----:B0-----:R-:W0:Y:S02]  /*19ed0*/  S2R R3, SR_TID.X ;  /* 0x0000000000037919 */ /* 0x001e240000002100 */
[----:B---3--:R1:W-:Y:S04]  /*19ee0*/  STS.U8 [R0+UR4+0x1b40], R20 ;  /* 0x001b401400007988 */ /* 0x0083e80008000004 */
[----:B-----5:R3:W-:Y:S04]  /*19ef0*/  STS.U8 [R0+UR4+0x1b00], R18 ;  /* 0x001b001200007988 */ /* 0x0207e80008000004 */
[----:B------:R4:W-:Y:S04]  /*19f00*/  STS.U8 [R0+UR4+0x1d00], R10 ;  /* 0x001d000a00007988 */ /* 0x0009e80008000004 */
[----:B------:R5:W-:Y:S04]  /*19f10*/  STS.U8 [R0+UR4+0x1d40], R11 ;  /* 0x001d400b00007988 */ /* 0x000be80008000004 */
[----:B------:R0:W-:Y:S04]  /*19f20*/  STS.U8 [R0+UR4+0x1f40], R24 ;  /* 0x001f401800007988 */ /* 0x0001e80008000004 */
[----:B------:R0:W-:Y:S04]  /*19f30*/  STS.U8 [R0+UR4+0x1f00], R25 ;  /* 0x001f001900007988 */ /* 0x0001e80008000004 */
[----:B-1----:R-:W2:Y:S04]  /*19f40*/  LDL.LU R20, [R1+0x130] ;  /* 0x0001300001147983 */ /* 0x002ea80000300800 */
[----:B---3--:R-:W3:Y:S04]  /*19f50*/  LDL.LU R18, [R1+0x13c] ;  /* 0x00013c0001127983 */ /* 0x008ee80000300800 */
[----:B----4-:R-:W4:Y:S04]  /*19f60*/  LDL.LU R10, [R1+0x15c] ;  /* 0x00015c00010a7983 */ /* 0x010f280000300800 */
[----:B-----5:R-:W5:Y:S04]  /*19f70*/  LDL.LU R11, [R1+0x160] ;  /* 0x00016000010b7983 */ /* 0x020f680000300800 */
[----:B0-----:R-:W4:Y:S04]  /*19f80*/  LDL.LU R24, [R1+0x174] ;  /* 0x0001740001187983 */ /* 0x001f280000300800 */
[----:B------:R-:W5:Y:S04]  /*19f90*/  LDL.LU R25, [R1+0x194] ;  /* 0x0001940001197983 */ /* 0x000f680000300800 */
[----:B------:R-:W4:Y:S01]  /*19fa0*/  LDL.LU R0, [R1+0x178] ;  /* 0x0001780001007983 */ /* 0x000f220000300800 */
[----:B------:R-:W-:-:S04]  /*19fb0*/  LOP3.LUT R3, R3, 0x3f, RZ, 0xc0, !PT ;  /* 0x0000003f03037812 */ /* 0x000fc800078ec0ff */
[----:B------:R-:W-:-:S05]  /*19fc0*/  LOP3.LUT R3, R3, 0x30, RZ, 0x3c, !PT ;  /* 0x0000003003037812 */ /* 0x000fca00078e3cff */
[----:B------:R0:W-:Y:S04]  /*19fd0*/  STS.U8 [R3+UR4+0x180], R13 ;  /* 0x0001800d03007988 */ /* 0x0001e80008000004 */
[----:B------:R1:W-:Y:S04]  /*19fe0*/  STS.U8 [R3+UR4+0x1c0], R12 ;  /* 0x0001c00c03007988 */ /* 0x0003e80008000004 */
[----:B------:R1:W-:Y:S04]  /*19ff0*/  STS.U8 [R3+UR4+0x3c0], R5 ;  /* 0x0003c00503007988 */ /* 0x0003e80008000004 */
[----:B------:R1:W-:Y:S04]  /*1a000*/  STS.U8 [R3+UR4+0x380], R16 ;  /* 0x0003801003007988 */ /* 0x0003e80008000004 */
[----:B------:R1:W-:Y:S04]  /*1a010*/  STS.U8 [R3+UR4+0x580], R27 ;  /* 0x0005801b03007988 */ /* 0x0003e80008000004 */
[----:B0-----:R-:W4:Y:S04]  /*1a020*/  LDL.LU R13, [R1+0x163c] ;  /* 0x00163c00010d7983 */ /* 0x001f280000300800 */
[----:B-1----:R-:W4:Y:S04]  /*1a030*/  LDL.LU R12, [R1+0x1638] ;  /* 0x00163800010c7983 */ /* 0x002f280000300800 */
[----:B------:R-:W4:Y:S04]  /*1a040*/  LDL.LU R5, [R1+0x1634] ;  /* 0x0016340001057983 */ /* 0x000f280000300800 */
[----:B------:R-:W4:Y:S04]  /*1a050*/  LDL.LU R16, [R1+0x1630] ;  /* 0x0016300001107983 */ /* 0x000f280000300800 */
[----:B------:R-:W4:Y:S04]  /*1a060*/  LDL.LU R27, [R1] ;  /* 0x00000000011b7983 */ /* 0x000f280000300800 */
[----:B--2---:R0:W-:Y:S04]  /*1a070*/  STS.U8 [R3+UR4+0x1180], R22 ;  /* 0x0011801603007988 */ /* 0x0041e80008000004 */
[----:B------:R1:W-:Y:S04]  /*1a080*/  STS.U8 [R3+UR4+0x11c0], R7 ;  /* 0x0011c00703007988 */ /* 0x0003e80008000004 */
[----:B------:R-:W-:Y:S04]  /*1a090*/  STS.U8 [R3+UR4+0xdc0], R2 ;  /* 0x000dc00203007988 */ /* 0x000fe80008000004 */
[----:B------:R-:W-:Y:S04]  /*1a0a0*/  STS.U8 [R3+UR4+0x1580], R6 ;  /* 0x0015800603007988 */ /* 0x000fe80008000004 */
[----:B------:R-:W-:Y:S04]  /*1a0b0*/  STS.U8 [R3+UR4+0x15c0], R19 ;  /* 0x0015c01303007988 */ /* 0x000fe80008000004 */
[----:B0-----:R-:W2:Y:S04]  /*1a0c0*/  LDL.LU R22, [R1+0x320] ;  /* 0x0003200001167983 */ /* 0x001ea80000300800 */
[----:B-1----:R-:W2:Y:S04]  /*1a0d0*/  LDL.LU R7, [R1+0x328] ;  /* 0x0003280001077983 */ /* 0x002ea80000300800 */
[----:B------:R-:W-:Y:S04]  /*1a0e0*/  STS.U8 [R3+UR4+0x1780], R15 ;  /* 0x0017800f03007988 */ /* 0x000fe80008000004 */
[----:B------:R-:W-:Y:S04]  /*1a0f0*/  STS.U8 [R3+UR4+0x1980], R14 ;  /* 0x0019800e03007988 */ /* 0x000fe80008000004 */
[----:B------:R-:W-:Y:S04]  /*1a100*/  STS.U8 [R3+UR4+0x17c0], R17 ;  /* 0x0017c01103007988 */ /* 0x000fe80008000004 */
[----:B------:R-:W-:Y:S04]  /*1a110*/  STS.U8 [R3+UR4+0x1380], R26 ;  /* 0x0013801a03007988 */ /* 0x000fe80008000004 */
[----:B---3--:R-:W-:Y:S04]  /*1a120*/  STS.U8 [R3+UR4+0xbc0], R18 ;  /* 0x000bc01203007988 */ /* 0x008fe80008000004 */
[----:B-----5:R-:W-:Y:S04]  /*1a130*/  STS.U8 [R3+UR4+0x5c0], R25 ;  /* 0x0005c01903007988 */ /* 0x020fe80008000004 */
[----:B----4-:R0:W-:Y:S04]  /*1a140*/  STS.U8 [R3+UR4+0x7c0], R0 ;  /* 0x0007c00003007988 */ /* 0x0101e80008000004 */
[----:B------:R1:W-:Y:S04]  /*1a150*/  STS.U8 [R3+UR4+0x780], R24 ;  /* 0x0007801803007988 */ /* 0x0003e80008000004 */
[----:B0-----:R-:W3:Y:S04]  /*1a160*/  LDL.LU R0, [R1+0x50] ;  /* 0x0000500001007983 */ /* 0x001ee80000300800 */
        /* <DEDUP_REMOVED lines=8> */
[----:B------:R0:W-:Y:S04]  /*1a1f0*/  STS.U8 [R3+UR4+0x980], R11 ;  /* 0x0009800b03007988 */ /* 0x0001e80008000004 */
[----:B-1----:R-:W4:Y:S04]  /*1a200*/  LDL.LU R24, [R1+0x8c] ;  /* 0x00008c0001187983 */ /* 0x002f280000300800 */
[----:B0-----:R-:W5:Y:S04]  /*1a210*/  LDL.LU R11, [R1+0x84] ;  /* 0x00008400010b7983 */ /* 0x001f680000300800 */
[----:B------:R-:W3:Y:S04]  /*1a220*/  LDL.LU R26, [R1+0x9c] ;  /* 0x00009c00011a7983 */ /* 0x000ee80000300800 */
[----:B------:R0:W-:Y:S04]  /*1a230*/  STS.U8 [R3+UR4+0x19c0], R27 ;  /* 0x0019c01b03007988 */ /* 0x0001e80008000004 */
[----:B0-----:R-:W3:Y:S04]  /*1a240*/  LDL.LU R27, [R1+0x98] ;  /* 0x00009800011b7983 */ /* 0x001ee80000300800 */
[----:B------:R0:W-:Y:S04]  /*1a250*/  STS.U8 [R3+UR4+0x1bc0], R16 ;  /* 0x001bc01003007988 */ /* 0x0001e80008000004 */
[----:B------:R1:W-:Y:S04]  /*1a260*/  STS.U8 [R3+UR4+0x1b80], R5 ;  /* 0x001b800503007988 */ /* 0x0003e80008000004 */
        /* <DEDUP_REMOVED lines=8> */
[----:B--2---:R-:W-:Y:S04]  /*1a2f0*/  STS.U8 [R3+UR4+0x1fc0], R22 ;  /* 0x001fc01603007988 */ /* 0x004fe80008000004 */
[----:B------:R-:W-:Y:S01]  /*1a300*/  STS.U8 [R3+UR4+0x1f80], R7 ;  /* 0x001f800703007988 */ /* 0x000fe20008000004 */
[----:B------:R-:W-:Y:S06]  /*1a310*/  BAR.SYNC.DEFER_BLOCKING 0x0 ;  /* 0x0000000000007b1d */ /* 0x000fec0000010000 */
[----:B---3--:R-:W-:Y:S04]  /*1a320*/  STL.64 [R1+0x1628], R26 ;  /* 0x0016281a01007387 */ /* 0x008fe80000100a00 */
[----:B----4-:R-:W-:Y:S04]  /*1a330*/  STL.64 [R1+0x1620], R24 ;  /* 0x0016201801007387 */ /* 0x010fe80000100a00 */
[----:B0-----:R-:W2:Y:S04]  /*1a340*/  LDL.LU R16, [R1+0x48] ;  /* 0x0000480001107983 */ /* 0x001ea80000300800 */
[----:B-1----:R-:W3:Y:S04]  /*1a350*/  LDL.LU R5, [R1+0x54] ;  /* 0x0000540001057983 */ /* 0x002ee80000300800 */
[----:B------:R-:W0:Y:S04]  /*1a360*/  LDSM.16.M88.4 R24, [R28+UR4] ;  /* 0x000000041c18783b */ /* 0x000e280008000200 */
[----:B0-----:R-:W-:Y:S01]  /*1a370*/  STL.64 [R1+0x160], R24 ;  /* 0x0001601801007387 */ /* 0x001fe20000100a00 */
[----:B------:R-:W-:-:S03]  /*1a380*/  IMAD.MOV.U32 R20, RZ, RZ, R24 ;  /* 0x000000ffff147224 */ /* 0x000fc600078e0018 */
[----:B------:R-:W-:Y:S01]  /*1a390*/  STL.64 [R1+0x168], R26 ;  /* 0x0001681a01007387 */ /* 0x000fe20000100a00 */
[----:B------:R-:W-:-:S03]  /*1a3a0*/  IMAD.MOV.U32 R21, RZ, RZ, R25 ;  /* 0x000000ffff157224 */ /* 0x000fc600078e0019 */
[----:B------:R-:W0:Y:S04]  /*1a3b0*/  LDSM.16.M88.4 R24, [R28+UR4+0x800] ;  /* 0x000800041c18783b */ /* 0x000e280008000200 */
        /* <DEDUP_REMOVED lines=10> */
[----:B0-----:R-:W-:Y:S04]  /*1a460*/  STL.64 [R1+0x190], R24 ;  /* 0x0001901801007387 */ /* 0x001fe80000100a00 */
[----:B------:R0:W-:Y:S01]  /*1a470*/  STL.64 [R1+0x198], R26 ;  /* 0x0001981a01007387 */ /* 0x0001e20000100a00 */
[----:B------:R-:W-:Y:S02]  /*1a480*/  IMAD.MOV.U32 R22, RZ, RZ, R25 ;  /* 0x000000ffff167224 */ /* 0x000fe400078e0019 */
[----:B------:R-:W-:Y:S01]  /*1a490*/  IMAD.MOV.U32 R8, RZ, RZ, R24 ;  /* 0x000000ffff087224 */ /* 0x000fe200078e0018 */
[----:B0-----:R-:W4:Y:S04]  /*1a4a0*/  LDL.LU.64 R26, [R1+0x1628] ;  /* 0x00162800011a7983 */ /* 0x001f280000300a00 */
[----:B------:R-:W2:Y:S04]  /*1a4b0*/  LDL.LU.64 R24, [R1+0x1620] ;  /* 0x0016200001187983 */ /* 0x000ea80000300a00 */
[----:B------:R0:W-:Y:S04]  /*1a4c0*/  STL [R1+0x13a0], R28 ;  /* 0x0013a01c01007387 */ /* 0x0001e80000100800 */
[----:B------:R-:W4:Y:S01]  /*1a4d0*/  LDL.LU.64 R12, [R1+0x290] ;  /* 0x00029000010c7983 */ /* 0x000f220000300a00 */
[----:B---3--:R-:W-:-:S02]  /*1a4e0*/  IMAD R0, R0, 0x100, R5 ;  /* 0x0000010000007824 */ /* 0x008fc400078e0205 */
[----:B-----5:R-:W-:Y:S02]  /*1a4f0*/  IMAD R5, R2, 0x100, R18 ;  /* 0x0000010002057824 */ /* 0x020fe400078e0212 */
[----:B------:R-:W-:Y:S02]  /*1a500*/  IMAD R2, R14, 0x100, R15 ;  /* 0x000001000e027824 */ /* 0x000fe400078e020f */
[----:B------:R-:W4:Y:S01]  /*1a510*/  LDL.LU.64 R14, [R1+0x298] ;  /* 0x00029800010e7983 */ /* 0x000f220000300a00 */
[----:B------:R-:W-:Y:S01]  /*1a520*/  F2FP.F16.E5M2.UNPACK_B R18, R5 ;  /* 0x00000005ff12723e */ /* 0x000fe200020004ff */
[----:B------:R-:W-:Y:S02]  /*1a530*/  IMAD.MOV.U32 R5, RZ, RZ, R23 ;  /* 0x000000ffff057224 */ /* 0x000fe400078e0017 */
[----:B------:R-:W3:Y:S01]  /*1a540*/  LDL.LU R23, [R1+0x134] ;  /* 0x0001340001177983 */ /* 0x000ee20000300800 */
[----:B------:R-:W-:Y:S02]  /*1a550*/  IMAD R6, R19, 0x100, R6 ;  /* 0x0000010013067824 */ /* 0x000fe400078e0206 */
[----:B------:R-:W-:Y:S01]  /*1a560*/  IMAD R4, R4, 0x100, R17 ;  /* 0x0000010004047824 */ /* 0x000fe200078e0211 */
[----:B------:R-:W-:-:S02]  /*1a570*/  F2FP.F16.E5M2.UNPACK_B R20, R20 ;  /* 0x00000014ff14723e */ /* 0x000fc400020004ff */
[----:B------:R-:W-:Y:S02]  /*1a580*/  F2FP.F16.E5M2.UNPACK_B R21, R21 ;  /* 0x00000015ff15723e */ /* 0x000fe400020004ff */
[----:B------:R-:W-:Y:S01]  /*1a590*/  F2FP.F16.E5M2.UNPACK_B R19, R6 ;  /* 0x00000006ff13723e */ /* 0x000fe200020004ff */
[----:B0-----:R-:W-:Y:S02]  /*1a5a0*/  IMAD.MOV.U32 R28, RZ, RZ, R22 ;  /* 0x000000ffff1c7224 */ /* 0x001fe400078e0016 */
[----:B--2---:R-:W-:Y:S01]  /*1a5b0*/  IMAD R3, R25, 0x100, R16 ;  /* 0x0000010019037824 */ /* 0x004fe200078e0210 */
[----:B------:R-:W-:-:S04]  /*1a5c0*/  F2FP.F16.E5M2.UNPACK_B R16, R0 ;  /* 0x00000000ff10723e */ /* 0x000fc800020004ff */
[----:B------:R-:W-:-:S07]  /*1a5d0*/  F2FP.F16.E5M2.UNPACK_B R17, R3 ;  /* 0x00000003ff11723e */ /* 0x000fce00020004ff */
[----:B----4-:R-:W-:Y:S01]  /*1a5e0*/  HMMA.16816.F32 R12, R16, R20, R12 ;  /* 0x00000014100c723c */ /* 0x010fe2000000180c */
[----:B---3--:R-:W-:Y:S05]  /*1a5f0*/  STL [R1+0x1608], R23 ;  /* 0x0016081701007387 */ /* 0x008fea0000100800 */
[----:B------:R0:W-:Y:S04]  /*1a600*/  STL.64 [R1+0x1600], R20 ;  /* 0x0016001401007387 */ /* 0x0001e80000100a00 */
[----:B0-----:R-:W2:Y:S04]  /*1a610*/  LDL.LU.64 R20, [R1+0x220] ;  /* 0x0002200001147983 */ /* 0x001ea80000300a00 */
[----:B------:R-:W3:Y:S01]  /*1a620*/  LDL.LU.64 R22, [R1+0x228] ;  /* 0x0002280001167983 */ /* 0x000ee20000300a00 */
[----:B------:R-:W-:-:S02]  /*1a630*/  IMAD R0, R11, 0x100, R24 ;  /* 0x000001000b007824 */ /* 0x000fc400078e0218 */
[----:B------:R-:W-:Y:S01]  /*1a640*/  IMAD R11, R27, 0x100, R26 ;  /* 0x000001001b0b7824 */ /* 0x000fe200078e021a */
[----:B------:R-:W-:Y:S02]  /*1a650*/  F2FP.F16.E5M2.UNPACK_B R6, R10 ;  /* 0x0000000aff06723e */ /* 0x000fe400020004ff */
[----:B------:R-:W-:Y:S01]  /*1a660*/  F2FP.F16.E5M2.UNPACK_B R7, R7 ;  /* 0x00000007ff07723e */ /* 0x000fe200020004ff */
[----:B---3--:R-:W-:Y:S04]  /*1a670*/  STL.64 [R1+0x1618], R22 ;  /* 0x0016181601007387 */ /* 0x008fe80000100a00 */
[----:B--2---:R0:W-:Y:S04]  /*1a680*/  STL.64 [R1+0x1610], R20 ;  /* 0x0016101401007387 */ /* 0x0041e80000100a00 */
[----:B0-----:R-:W2:Y:S04]  /*1a690*/  LDL.LU.64 R20, [R1+0x250] ;  /* 0x0002500001147983 */ /* 0x001ea80000300a00 */
[----:B------:R-:W2:Y:S04]  /*1a6a0*/  LDL.LU.64 R22, [R1+0x258] ;  /* 0x0002580001167983 */ /* 0x000ea80000300a00 */
[----:B------:R-:W3:Y:S04]  /*1a6b0*/  LDL.LU R25, [R1+0x148] ;  /* 0x0001480001197983 */ /* 0x000ee80000300800 */
[----:B------:R-:W3:Y:S04]  /*1a6c0*/  LDL.LU R24, [R1+0x140] ;  /* 0x0001400001187983 */ /* 0x000ee80000300800 */
[----:B------:R-:W4:Y:S04]  /*1a6d0*/  LDL.LU R26, [R1+0x2a0] ;  /* 0x0002a000011a7983 */ /* 0x000f280000300800 */
[----:B------:R-:W4:Y:S01]  /*1a6e0*/  LDL.LU R27, [R1+0x150] ;  /* 0x00015000011b7983 */ /* 0x000f220000300800 */
[----:B------:R-:W-:Y:S01]  /*1a6f0*/  F2FP.F16.E5M2.UNPACK_B R10, R0 ;  /* 0x00000000ff0a723e */ /* 0x000fe200020004ff */
[----:B--2---:R-:W-:Y:S02]  /*1a700*/  HMMA.16816.F32 R20, R16, R6, R20 ;  /* 0x000000061014723c */ /* 0x004fe40000001814 */
[----:B----4-:R-:W-:Y:S04]  /*1a710*/  STL.64 [R1+0x15e8], R26 ;  /* 0x0015e81a01007387 */ /* 0x010fe80000100a00 */
[----:B---3--:R0:W-:Y:S04]  /*1a720*/  STL.64 [R1+0x15e0], R24 ;  /* 0x0015e01801007387 */ /* 0x0081e80000100a00 */
[----:B0-----:R-:W2:Y:S04]  /*1a730*/  LDL.LU.64 R24, [R1+0x1f0] ;  /* 0x0001f00001187983 */ /* 0x001ea80000300a00 */
[----:B------:R-:W2:Y:S04]  /*1a740*/  LDL.LU.64 R26, [R1+0x1f8] ;  /* 0x0001f800011a7983 */ /* 0x000ea80000300a00 */
[----:B------:R-:W-:Y:S04]  /*1a750*/  STL.64 [R1+0x1570], R14 ;  /* 0x0015700e01007387 */ /* 0x000fe80000100a00 */
[----:B------:R0:W-:Y:S04]  /*1a760*/  STL.64 [R1+0x1568], R12 ;  /* 0x0015680c01007387 */ /* 0x0001e80000100a00 */
[----:B0-----:R-:W3:Y:S04]  /*1a770*/  LDL.LU.64 R12, [R1+0x1e0] ;  /* 0x0001e000010c7983 */ /* 0x001ee80000300a00 */
[----:B------:R-:W3:Y:S04]  /*1a780*/  LDL.LU.64 R14, [R1+0x1e8] ;  /* 0x0001e800010e7983 */ /* 0x000ee80000300a00 */
[----:B------:R-:W4:Y:S04]  /*1a790*/  LDL.LU R0, [R1+0x118] ;  /* 0x0001180001007983 */ /* 0x000f280000300800 */
[----:B------:R-:W-:Y:S04]  /*1a7a0*/  STL.64 [R1+0x60], R20 ;  /* 0x0000601401007387 */ /* 0x000fe80000100a00 */
[----:B------:R0:W-:Y:S04]  /*1a7b0*/  STL.64 [R1+0x68], R22 ;  /* 0x0000681601007387 */ /* 0x0001e80000100a00 */
[----:B0-----:R-:W5:Y:S04]  /*1a7c0*/  LDL.LU.64 R22, [R1+0x1618] ;  /* 0x0016180001167983 */ /* 0x001f680000300a00 */
[----:B------:R-:W5:Y:S01]  /*1a7d0*/  LDL.LU.64 R20, [R1+0x1610] ;  /* 0x0016100001147983 */ /* 0x000f620000300a00 */
[----:B------:R-:W-:Y:S01]  /*1a7e0*/  IMAD.MOV.U32 R3, RZ, RZ, R8 ;  /* 0x000000ffff037224 */ /* 0x000fe200078e0008 */
[----:B------:R-:W-:Y:S01]  /*1a7f0*/  F2FP.F16.E5M2.UNPACK_B R8, R2 ;  /* 0x00000002ff08723e */ /* 0x000fe200020004ff */
[----:B------:R-:W-:Y:S01]  /*1a800*/  IMAD.MOV.U32 R2, RZ, RZ, R9 ;  /* 0x000000ffff027224 */ /* 0x000fe200078e0009 */
[----:B------:R-:W-:-:S02]  /*1a810*/  F2FP.F16.E5M2.UNPACK_B R9, R4 ;  /* 0x00000004ff09723e */ /* 0x000fc400020004ff */
[----:B------:R-:W-:Y:S02]  /*1a820*/  F2FP.F16.E5M2.UNPACK_B R5, R5 ;  /* 0x00000005ff05723e */ /* 0x000fe400020004ff */
[----:B------:R-:W-:-:S07]  /*1a830*/  F2FP.F16.E5M2.UNPACK_B R4, R2 ;  /* 0x00000002ff04723e */ /* 0x000fce00020004ff */
[----:B-----5:R-:W-:-:S15]  /*1a840*/  HMMA.16816.F32 R20, R16, R4, R20 ;  /* 0x000000041014723c */ /* 0x020fde0000001814 */
[----:B------:R-:W-:-:S08]  /*1a850*/  NOP ;  /* 0x0000000000007918 */ /* 0x000fd00000000000 */
[----:B------:R-:W-:Y:S04]  /*1a860*/  STL.64 [R1+0x50], R20 ;  /* 0x0000501401007387 */ /* 0x000fe80000100a00 */
[----:B------:R0:W-:Y:S04]  /*1a870*/  STL.64 [R1+0x58], R22 ;  /* 0x0000581601007387 */ /* 0x0001e80000100a00 */
[----:B0-----:R-:W5:Y:S04]  /*1a880*/  LDL.LU R23, [R1+0x1608] ;  /* 0x0016080001177983 */ /* 0x001f680000300800 */
[----:B------:R-:W3:Y:S01]  /*1a890*/  LDL.LU.64 R20, [R1+0x1600] ;  /* 0x0016000001147983 */ /* 0x000ee20000300a00 */
[----:B------:R-:W-:-:S02]  /*1a8a0*/  F2FP.F16.E5M2.UNPACK_B R2, R3 ;  /* 0x00000003ff02723e */ /* 0x000fc400020004ff */
[----:B------:R-:W-:Y:S01]  /*1a8b0*/  F2FP.F16.E5M2.UNPACK_B R3, R28 ;  /* 0x0000001cff03723e */ /* 0x000fe200020004ff */
[----:B------:R-:W-:Y:S04]  /*1a8c0*/  STL.64 [R1+0x15f8], R6 ;  /* 0x0015f80601007387 */ /* 0x000fe80000100a00 */
[----:B------:R2:W-:Y:S02]  /*1a8d0*/  STL.64 [R1+0x15f0], R4 ;  /* 0x0015f00401007387 */ /* 0x0005e40000100a00 */
[----:B--2---:R-:W-:Y:S01]  /*1a8e0*/  HMMA.16816.F32 R4, R16, R2, R24 ;  /* 0x000000021004723c */ /* 0x004fe20000001818 */
[----:B------:R-:W-:Y:S01]  /*1a8f0*/  F2FP.F16.E5M2.UNPACK_B R11, R11 ;  /* 0x0000000bff0b723e */ /* 0x000fe200020004ff */
[----:B------:R-:W2:Y:S04]  /*1a900*/  LDL.LU.64 R24, [R1+0x210] ;  /* 0x0002100001187983 */ /* 0x000ea80000300a00 */
[----:B------:R-:W2:-:S15]  /*1a910*/  LDL.LU.64 R26, [R1+0x218] ;  /* 0x00021800011a7983 */ /* 0x000e9e0000300a00 */
[----:B------:R-:W-:-:S02]  /*1a920*/  NOP ;  /* 0x0000000000007918 */ /* 0x000fc40000000000 */
[----:B------:R-:W-:Y:S04]  /*1a930*/  STL.64 [R1+0x30], R4 ;  /* 0x0000300401007387 */ /* 0x000fe80000100a00 */
[----:B------:R3:W-:Y:S04]  /*1a940*/  STL.64 [R1+0x38], R6 ;  /* 0x0000380601007387 */ /* 0x0007e80000100a00 */
[----:B------:R-:W5:Y:S04]  /*1a950*/  LDL.LU R19, [R1+0x138] ;  /* 0x0001380001137983 */ /* 0x000f680000300800 */
[----:B------:R-:W2:Y:S04]  /*1a960*/  LDL.LU R28, [R1+0x2c4] ;  /* 0x0002c400011c7983 */ /* 0x000ea80000300800 */
[----:B------:R-:W2:Y:S01]  /*1a970*/  LDL.LU R22, [R1+0x2c0] ;  /* 0x0002c00001167983 */ /* 0x000ea20000300800 */
[----:B---3--:R-:W-:-:S15]  /*1a980*/  HMMA.16816.F32 R4, R8, R20, R12 ;  /* 0x000000140804723c */ /* 0x008fde000000180c */
[----:B------:R-:W-:-:S09]  /*1a990*/  NOP ;  /* 0x0000000000007918 */ /* 0x000fd20000000000 */
[----:B------:R-:W-:Y:S02]  /*1a9a0*/  IMAD.MOV.U32 R13, RZ, RZ, R6 ;  /* 0x000000ffff0d7224 */ /* 0x000fe400078e0006 */
[----:B------:R-:W-:Y:S02]  /*1a9b0*/  IMAD.MOV.U32 R12, RZ, RZ, R7 ;  /* 0x000000ffff0c7224 */ /* 0x000fe400078e0007 */
[----:B------:R-:W2:Y:S01]  /*1a9c0*/  LDL.LU.64 R6, [R1+0x15f8] ;  /* 0x0015f80001067983 */ /* 0x000ea20000300a00 */
[----:B------:R-:W-:Y:S02]  /*1a9d0*/  IMAD.MOV.U32 R14, RZ, RZ, R5 ;  /* 0x000000ffff0e7224 */ /* 0x000fe400078e0005 */
[----:B------:R-:W-:Y:S02]  /*1a9e0*/  IMAD.MOV.U32 R15, RZ, RZ, R4 ;  /* 0x000000ffff0f7224 */ /* 0x000fe400078e0004 */
[----:B------:R-:W3:Y:S04]  /*1a9f0*/  LDL.LU.64 R4, [R1+0x15f0] ;  /* 0x0015f00001047983 */ /* 0x000ee80000300a00 */
[----:B------:R-:W-:Y:S04]  /*1aa00*/  STL [R1+0x1584], R12 ;  /* 0x0015840c01007387 */ /* 0x000fe80000100800 */
[----:B------:R0:W-:Y:S04]  /*1aa10*/  STL [R1+0x1580], R13 ;  /* 0x0015800d01007387 */ /* 0x0001e80000100800 */
[----:B------:R-:W-:Y:S04]  /*1aa20*/  STL [R1+0x157c], R14 ;  /* 0x00157c0e01007387 */ /* 0x000fe80000100800 */
[----:B------:R1:W-:Y:S01]  /*1aa30*/  STL [R1+0x1578], R15 ;  /* 0x0015780f01007387 */ /* 0x0003e20000100800 */
[----:B----4-:R-:W-:-:S03]  /*1aa40*/  IMAD R0, R29, 0x100, R0 ;  /* 0x000001001d007824 */ /* 0x010fc600078e0200 */
[----:B0-----:R-:W3:Y:S04]  /*1aa50*/  LDL.LU.64 R12, [R1+0x260] ;  /* 0x00026000010c7983 */ /* 0x001ee80000300a00 */
[----:B-1----:R-:W3:Y:S04]  /*1aa60*/  LDL.LU.64 R14, [R1+0x268] ;  /* 0x00026800010e7983 */ /* 0x002ee80000300a00 */
[----:B------:R-:W4:Y:S01]  /*1aa70*/  LDL.LU R29, [R1+0x2b4] ;  /* 0x0002b400011d7983 */ /* 0x000f220000300800 */
[----:B-----5:R-:W-:Y:S01]  /*1aa80*/  IMAD R17, R23, 0x100, R19 ;  /* 0x0000010017117824 */ /* 0x020fe200078e0213 */
[----:B--2---:R-:W-:-:S15]  /*1aa90*/  HMMA.16816.F32 R24, R8, R6, R24 ;  /* 0x000000060818723c */ /* 0x004fde0000001818 */
[----:B------:R-:W-:-:S08]  /*1aaa0*/  NOP ;  /* 0x0000000000007918 */ /* 0x000fd00000000000 */
[----:B------:R-:W-:Y:S04]  /*1aab0*/  STL.64 [R1+0x10], R24 ;  /* 0x0000101801007387 */ /* 0x000fe80000100a00 */
[----:B------:R0:W-:Y:S04]  /*1aac0*/  STL.64 [R1+0x18], R26 ;  /* 0x0000181a01007387 */ /* 0x0001e80000100a00 */
[----:B0-----:R-:W2:Y:S04]  /*1aad0*/  LDL.LU.64 R26, [R1+0x15e8] ;  /* 0x0015e800011a7983 */ /* 0x001ea80000300a00 */
[----:B------:R-:W5:Y:S04]  /*1aae0*/  LDL.LU.64 R24, [R1+0x15e0] ;  /* 0x0015e00001187983 */ /* 0x000f680000300a00 */
[----:B------:R-:W3:Y:S01]  /*1aaf0*/  LDL.LU R23, [R1+0x2f8] ;  /* 0x0002f80001177983 */ /* 0x000ee20000300800 */
[----:B------:R-:W-:-:S03]  /*1ab00*/  F2FP.F16.E5M2.UNPACK_B R16, R0 ;  /* 0x00000000ff10723e */ /* 0x000fc600020004ff */
[----:B---3--:R-:W-:Y:S04]  /*1ab10*/  STL.64 [R1+0x15d8], R22 ;  /* 0x0015d81601007387 */ /* 0x008fe80000100a00 */
[----:B------:R0:W-:Y:S02]  /*1ab20*/  STL.64 [R1+0x15d0], R20 ;  /* 0x0015d01401007387 */ /* 0x0001e40000100a00 */
[----:B0-----:R-:W-:Y:S01]  /*1ab30*/  HMMA.16816.F32 R20, R8, R4, R12 ;  /* 0x000000040814723c */ /* 0x001fe2000000180c */
[----:B-----5:R-:W-:Y:S02]  /*1ab40*/  IMAD R18, R24, 0x100, R25 ;  /* 0x0000010018127824 */ /* 0x020fe400078e0219 */
[----:B--2---:R-:W-:Y:S01]  /*1ab50*/  IMAD R19, R27, 0x100, R26 ;  /* 0x000001001b137824 */ /* 0x004fe200078e021a */
[----:B------:R-:W2:Y:S04]  /*1ab60*/  LDL.LU.64 R24, [R1+0x240] ;  /* 0x0002400001187983 */ /* 0x000ea80000300a00 */
[----:B------:R-:W2:Y:S04]  /*1ab70*/  LDL.LU.64 R26, [R1+0x248] ;  /* 0x00024800011a7983 */ /* 0x000ea80000300a00 */
[----:B------:R-:W4:-:S12]  /*1ab80*/  LDL.LU R0, [R1+0x2bc] ;  /* 0x0002bc0001007983 */ /* 0x000f180000300800 */
[----:B------:R-:W-:Y:S02]  /*1ab90*/  IMAD.MOV.U32 R14, RZ, RZ, R22 ;  /* 0x000000ffff0e7224 */ /* 0x000fe400078e0016 */
[----:B------:R-:W-:Y:S02]  /*1aba0*/  IMAD.MOV.U32 R15, RZ, RZ, R23 ;  /* 0x000000ffff0f7224 */ /* 0x000fe400078e0017 */
[----:B------:R-:W-:Y:S02]  /*1abb0*/  IMAD.MOV.U32 R12, RZ, RZ, R20 ;  /* 0x000000ffff0c7224 */ /* 0x000fe400078e0014 */
[----:B------:R-:W-:Y:S01]  /*1abc0*/  IMAD.MOV.U32 R13, RZ, RZ, R21 ;  /* 0x000000ffff0d7224 */ /* 0x000fe200078e0015 */
[----:B------:R-:W3:Y:S04]  /*1abd0*/  LDL.LU.64 R22, [R1+0x15d8] ;  /* 0x0015d80001167983 */ /* 0x000ee80000300a00 */
[----:B------:R-:W2:Y:S04]  /*1abe0*/  LDL.LU.64 R20, [R1+0x15d0] ;  /* 0x0015d00001147983 */ /* 0x000ea80000300a00 */
[----:B------:R-:W-:Y:S04]  /*1abf0*/  STL.64 [R1+0x1590], R14 ;  /* 0x0015900e01007387 */ /* 0x000fe80000100a00 */
[----:B------:R0:W-:Y:S04]  /*1ac00*/  STL.64 [R1+0x1588], R12 ;  /* 0x0015880c01007387 */ /* 0x0001e80000100a00 */
[----:B0-----:R-:W5:Y:S04]  /*1ac10*/  LDL.LU.64 R12, [R1+0x1d0] ;  /* 0x0001d000010c7983 */ /* 0x001f680000300a00 */
[----:B------:R-:W5:Y:S01]  /*1ac20*/  LDL.LU.64 R14, [R1+0x1d8] ;  /* 0x0001d800010e7983 */ /* 0x000f620000300a00 */
[----:B------:R-:W-:-:S02]  /*1ac30*/  F2FP.F16.E5M2.UNPACK_B R17, R17 ;  /* 0x00000011ff11723e */ /* 0x000fc400020004ff */
[----:B------:R-:W-:Y:S02]  /*1ac40*/  F2FP.F16.E5M2.UNPACK_B R18, R18 ;  /* 0x00000012ff12723e */ /* 0x000fe400020004ff */
[----:B------:R-:W-:Y:S01]  /*1ac50*/  F2FP.F16.E5M2.UNPACK_B R19, R19 ;  /* 0x00000013ff13723e */ /* 0x000fe200020004ff */
[----:B----4-:R-:W-:Y:S01]  /*1ac60*/  IMAD R0, R29, 0x100, R0 ;  /* 0x000001001d007824 */ /* 0x010fe200078e0200 */
[----:B-----5:R-:W-:Y:S06]  /*1ac70*/  HMMA.16816.F32 R12, R8, R2, R12 ;  /* 0x00000002080c723c */ /* 0x020fec000000180c */
[----:B--2---:R-:W-:Y:S01]  /*1ac80*/  HMMA.16816.F32 R24, R16, R20, R24 ;  /* 0x000000141018723c */ /* 0x004fe20000001818 */
[----:B------:R-:W2:Y:S04]  /*1ac90*/  LDL.LU R8, [R1+0x2f4] ;  /* 0x0002f40001087983 */ /* 0x000ea80000300800 */
[----:B------:R-:W2:-:S12]  /*1aca0*/  LDL.LU R10, [R1+0x2ec] ;  /* 0x0002ec00010a7983 */ /* 0x000e980000300800 */
[----:B------:R0:W-:Y:S04]  /*1acb0*/  STL.64 [R1], R12 ;  /* 0x0000000c01007387 */ /* 0x0001e80000100a00 */
[----:B------:R1:W-:Y:S04]  /*1acc0*/  STL.64 [R1+0x8], R14 ;  /* 0x0000080e01007387 */ /* 0x0003e80000100a00 */
[----:B------:R-:W4:Y:S04]  /*1acd0*/  LDL.LU R11, [R1+0x2fc] ;  /* 0x0002fc00010b7983 */ /* 0x000f280000300800 */
[----:B0-----:R-:W5:Y:S04]  /*1ace0*/  LDL.LU.64 R12, [R1+0x230] ;  /* 0x00023000010c7983 */ /* 0x001f680000300a00 */
[----:B-1----:R-:W5:Y:S01]  /*1acf0*/  LDL.LU.64 R14, [R1+0x238] ;  /* 0x00023800010e7983 */ /* 0x002f620000300a00 */
[----:B---3--:R-:W-:-:S03]  /*1ad00*/  IMAD R9, R22, 0x100, R28 ;  /* 0x0000010016097824 */ /* 0x008fc600078e021c */
[----:B------:R-:W3:Y:S04]  /*1ad10*/  LDL.LU R29, [R1+0x354] ;  /* 0x00035400011d7983 */ /* 0x000ee80000300800 */
[----:B------:R-:W3:Y:S04]  /*1ad20*/  LDL.LU R28, [R1+0x360] ;  /* 0x00036000011c7983 */ /* 0x000ee80000300800 */
[----:B------:R-:W3:Y:S04]  /*1ad30*/  LDL.LU R22, [R1+0x35c] ;  /* 0x00035c0001167983 */ /* 0x000ee80000300800 */
[----:B------:R-:W-:Y:S04]  /*1ad40*/  STL [R1+0x14ec], R24 ;  /* 0x0014ec1801007387 */ /* 0x000fe80000100800 */
[----:B------:R-:W-:Y:S04]  /*1ad50*/  STL [R1+0x14e8], R25 ;  /* 0x0014e81901007387 */ /* 0x000fe80000100800 */
[----:B------:R0:W-:Y:S04]  /*1ad60*/  STL [R1+0x14e4], R26 ;  /* 0x0014e41a01007387 */ /* 0x0001e80000100800 */
[----:B0-----:R-:W3:Y:S04]  /*1ad70*/  LDL.LU R26, [R1+0x358] ;  /* 0x00035800011a7983 */ /* 0x001ee80000300800 */
[----:B------:R0:W-:Y:S04]  /*1ad80*/  STL [R1+0x14e0], R27 ;  /* 0x0014e01b01007387 */ /* 0x0001e80000100800 */
[----:B0-----:R-:W3:Y:S01]  /*1ad90*/  LDL.LU R27, [R1+0x344] ;  /* 0x00034400011b7983 */ /* 0x001ee20000300800 */
[----:B--2---:R-:W-:Y:S01]  /*1ada0*/  IMAD R10, R10, 0x100, R8 ;  /* 0x000001000a0a7824 */ /* 0x004fe200078e0208 */
[----:B------:R-:W-:Y:S01]  /*1adb0*/  F2FP.F16.E5M2.UNPACK_B R8, R0 ;  /* 0x00000000ff08723e */ /* 0x000fe200020004ff */
[----:B-----5:R-:W-:Y:S01]  /*1adc0*/  HMMA.16816.F32 R12, R16, R6, R12 ;  /* 0x00000006100c723c */ /* 0x020fe2000000180c */
[----:B----4-:R-:W-:Y:S01]  /*1add0*/  IMAD R11, R23, 0x100, R11 ;  /* 0x00000100170b7824 */ /* 0x010fe200078e020b */
[----:B---3--:R0:W-:Y:S04]  /*1ade0*/  STL.64 [R1+0x15c8], R26 ;  /* 0x0015c81a01007387 */ /* 0x0081e80000100a00 */
[----:B------:R-:W2:-:S15]  /*1adf0*/  LDL.LU R0, [R1+0x33c] ;  /* 0x00033c0001007983 */ /* 0x000e9e0000300800 */
[----:B------:R-:W-:-:S02]  /*1ae00*/  NOP ;  /* 0x0000000000007918 */ /* 0x000fc40000000000 */
[----:B------:R1:W-:Y:S04]  /*1ae10*/  STL.64 [R1+0xc0], R12 ;  /* 0x0000c00c01007387 */ /* 0x0003e80000100a00 */
[----:B------:R3:W-:Y:S04]  /*1ae20*/  STL [R1+0xc8], R14 ;  /* 0x0000c80e01007387 */ /* 0x0007e80000100800 */
[----:B------:R-:W4:Y:S01]  /*1ae30*/  LDL.LU.64 R24, [R1+0x200] ;  /* 0x0002000001187983 */ /* 0x000f220000300a00 */
[----:B------:R-:W-:-:S03]  /*1ae40*/  IMAD.MOV.U32 R23, RZ, RZ, R15 ;  /* 0x000000ffff177224 */ /* 0x000fc600078e000f */
[----:B0-----:R-:W4:Y:S04]  /*1ae50*/  LDL.LU.64 R26, [R1+0x208] ;  /* 0x00020800011a7983 */ /* 0x001f280000300a00 */
[----:B-1----:R-:W5:Y:S04]  /*1ae60*/  LDL.LU.64 R12, [R1+0x280] ;  /* 0x00028000010c7983 */ /* 0x002f680000300a00 */
[----:B---3--:R-:W3:Y:S04]  /*1ae70*/  LDL.LU.64 R14, [R1+0x288] ;  /* 0x00028800010e7983 */ /* 0x008ee80000300a00 */
[----:B---3--:R-:W-:Y:S04]  /*1ae80*/  STL.64 [R1+0x15a0], R14 ;  /* 0x0015a00e01007387 */ /* 0x008fe80000100a00 */
[----:B-----5:R0:W-:Y:S04]  /*1ae90*/  STL.64 [R1+0x1598], R12 ;  /* 0x0015980c01007387 */ /* 0x0201e80000100a00 */
[----:B0-----:R-:W3:Y:S04]  /*1aea0*/  LDL.LU.64 R12, [R1+0x1b0] ;  /* 0x0001b000010c7983 */ /* 0x001ee80000300a00 */
[----:B------:R-:W5:Y:S04]  /*1aeb0*/  LDL.LU.64 R14, [R1+0x1b8] ;  /* 0x0001b800010e7983 */ /* 0x000f680000300a00 */
[----:B-----5:R-:W-:Y:S04]  /*1aec0*/  STL.64 [R1+0x15b0], R14 ;  /* 0x0015b00e01007387 */ /* 0x020fe80000100a00 */
[----:B---3--:R0:W-:Y:S04]  /*1aed0*/  STL.64 [R1+0x15a8], R12 ;  /* 0x0015a80c01007387 */ /* 0x0081e80000100a00 */
[----:B0-----:R-:W3:Y:S04]  /*1aee0*/  LDL.LU.64 R12, [R1+0x1a0] ;  /* 0x0001a000010c7983 */ /* 0x001ee80000300a00 */
[----:B------:R-:W5:Y:S01]  /*1aef0*/  LDL.LU.64 R14, [R1+0x1a8] ;  /* 0x0001a800010e7983 */ /* 0x000f620000300a00 */
[----:B----4-:R-:W-:Y:S03]  /*1af00*/  HMMA.16816.F32 R24, R16, R4, R24 ;  /* 0x000000041018723c */ /* 0x010fe60000001818 */
[----:B-----5:R-:W-:Y:S04]  /*1af10*/  STL.64 [R1+0x15c0], R14 ;  /* 0x0015c00e01007387 */ /* 0x020fe80000100a00 */
[----:B---3--:R0:W-:Y:S04]  /*1af20*/  STL.64 [R1+0x15b8], R12 ;  /* 0x0015b80c01007387 */ /* 0x0081e80000100a00 */
[----:B0-----:R-:W3:Y:S04]  /*1af30*/  LDL.LU.64 R12, [R1+0x1c0] ;  /* 0x0001c000010c7983 */ /* 0x001ee80000300a00 */
[----:B------:R-:W3:Y:S04]  /*1af40*/  LDL.LU.64 R14, [R1+0x1c8] ;  /* 0x0001c800010e7983 */ /* 0x000ee80000300a00 */
[----:B------:R0:W-:Y:S04]  /*1af50*/  STL [R1+0x14f4], R23 ;  /* 0x0014f41701007387 */ /* 0x0001e80000100800 */
[----:B0-----:R-:W4:Y:S04]  /*1af60*/  LDL.LU R23, [R1+0x348] ;  /* 0x0003480001177983 */ /* 0x001f280000300800 */
[----:B------:R0:W-:Y:S04]  /*1af70*/  STL [R1+0xb4], R25 ;  /* 0x0000b41901007387 */ /* 0x0001e80000100800 */
[----:B------:R1:W-:Y:S01]  /*1af80*/  STL.64 [R1+0xb8], R26 ;  /* 0x0000b81a01007387 */ /* 0x0003e20000100a00 */
[----:B0-----:R-:W-:-:S03]  /*1af90*/  IMAD.MOV.U32 R25, RZ, RZ, R24 ;  /* 0x000000ffff197224 */ /* 0x001fc600078e0018 */
[----:B-1----:R-:W5:Y:S04]  /*1afa0*/  LDL.LU.64 R26, [R1+0x15c8] ;  /* 0x0015c800011a7983 */ /* 0x002f680000300a00 */
[----:B------:R-:W-:Y:S01]  /*1afb0*/  STL [R1+0x14f0], R25 ;  /* 0x0014f01901007387 */ /* 0x000fe20000100800 */
[----:B---3--:R-:W-:Y:S03]  /*1afc0*/  HMMA.16816.F32 R16, R16, R2, R12 ;  /* 0x000000021010723c */ /* 0x008fe6000000180c */
[----:B------:R-:W3:Y:S04]  /*1afd0*/  LDL.LU.64 R14, [R1+0x15c0] ;  /* 0x0015c000010e7983 */ /* 0x000ee80000300a00 */
[----:B------:R-:W3:Y:S01]  /*1afe0*/  LDL.LU.64 R12, [R1+0x15b8] ;  /* 0x0015b800010c7983 */ /* 0x000ee20000300a00 */
[----:B------:R-:W-:-:S02]  /*1aff0*/  F2FP.F16.E5M2.UNPACK_B R9, R9 ;  /* 0x00000009ff09723e */ /* 0x000fc400020004ff */
[----:B------:R-:W-:Y:S02]  /*1b000*/  F2FP.F16.E5M2.UNPACK_B R10, R10 ;  /* 0x0000000aff0a723e */ /* 0x000fe400020004ff */
[----:B------:R-:W-:-:S11]  /*1b010*/  F2FP.F16.E5M2.UNPACK_B R11, R11 ;  /* 0x0000000bff0b723e */ /* 0x000fd600020004ff */
[----:B------:R0:W-:Y:S04]  /*1b020*/  STL.64 [R1+0xa0], R16 ;  /* 0x0000a01001007387 */ /* 0x0001e80000100a00 */
[----:B------:R1:W-:Y:S01]  /*1b030*/  STL [R1+0xa8], R18 ;  /* 0x0000a81201007387 */ /* 0x0003e20000100800 */
[----:B------:R-:W-:-:S03]  /*1b040*/  IMAD.MOV.U32 R24, RZ, RZ, R19 ;  /* 0x000000ffff187224 */ /* 0x000fc600078e0013 */
[----:B0-----:R-:W2:Y:S04]  /*1b050*/  LDL.LU R16, [R1+0x32c] ;  /* 0x00032c0001107983 */ /* 0x001ea80000300800 */
[----:B------:R-:W4:Y:S04]  /*1b060*/  LDL.LU R17, [R1+0x334] ;  /* 0x0003340001117983 */ /* 0x000f280000300800 */
[----:B-1----:R-:W5:Y:S04]  /*1b070*/  LDL.LU R18, [R1+0x350] ;  /* 0x0003500001127983 */ /* 0x002f680000300800 */
[----:B------:R-:W5:Y:S04]  /*1b080*/  LDL.LU R19, [R1+0x34c] ;  /* 0x00034c0001137983 */ /* 0x000f680000300800 */
[----:B------:R0:W-:Y:S04]  /*1b090*/  STL [R1+0x14f8], R24 ;  /* 0x0014f81801007387 */ /* 0x0001e80000100800 */
[----:B0-----:R-:W5:Y:S01]  /*1b0a0*/  LDL.LU R24, [R1+0x340] ;  /* 0x0003400001187983 */ /* 0x001f620000300800 */
[----:B---3--:R-:W-:-:S15]  /*1b0b0*/  HMMA.16816.F32 R12, R8, R20, R12 ;  /* 0x00000014080c723c */ /* 0x008fde000000180c */
[----:B------:R-:W-:-:S08]  /*1b0c0*/  NOP ;  /* 0x0000000000007918 */ /* 0x000fd00000000000 */
[----:B------:R-:W-:Y:S04]  /*1b0d0*/  STL.64 [R1+0x90], R12 ;  /* 0x0000900c01007387 */ /* 0x000fe80000100a00 */
[----:B------:R0:W-:Y:S01]  /*1b0e0*/  STL [R1+0x98], R14 ;  /* 0x0000980e01007387 */ /* 0x0001e20000100800 */
[----:B------:R-:W-:-:S03]  /*1b0f0*/  IMAD.MOV.U32 R25, RZ, RZ, R15 ;  /* 0x000000ffff197224 */ /* 0x000fc600078e000f */
[----:B0-----:R-:W3:Y:S04]  /*1b100*/  LDL.LU.64 R14, [R1+0x15b0] ;  /* 0x0015b000010e7983 */ /* 0x001ee80000300a00 */
[----:B------:R-:W3:Y:S04]  /*1b110*/  LDL.LU.64 R12, [R1+0x15a8] ;  /* 0x0015a800010c7983 */ /* 0x000ee80000300a00 */
[----:B------:R-:W2:Y:S04]  /*1b120*/  LDL.LU R20, [R1+0x330] ;  /* 0x0003300001147983 */ /* 0x000ea80000300800 */
[----:B------:R-:W4:Y:S01]  /*1b130*/  LDL.LU R21, [R1+0x338] ;  /* 0x0003380001157983 */ /* 0x000f220000300800 */
[----:B---3--:R-:W-:-:S15]  /*1b140*/  HMMA.16816.F32 R12, R8, R6, R12 ;  /* 0x00000006080c723c */ /* 0x008fde000000180c */
[----:B------:R-:W-:-:S08]  /*1b150*/  NOP ;  /* 0x0000000000007918 */ /* 0x000fd00000000000 */
[----:B------:R-:W-:Y:S04]  /*1b160*/  STL.64 [R1+0x80], R12 ;  /* 0x0000800c01007387 */ /* 0x000fe80000100a00 */
[----:B------:R0:W-:Y:S04]  /*1b170*/  STL.64 [R1+0x88], R14 ;  /* 0x0000880e01007387 */ /* 0x0001e80000100a00 */
[----:B0-----:R-:W3:Y:S04]  /*1b180*/  LDL.LU.64 R14, [R1+0x15a0] ;  /* 0x0015a000010e7983 */ /* 0x001ee80000300a00 */
[----:B------:R-:W3:Y:S01]  /*1b190*/  LDL.LU.64 R12, [R1+0x1598] ;  /* 0x00159800010c7983 */ /* 0x000ee20000300a00 */
[----:B----4-:R-:W-:-:S02]  /*1b1a0*/  IMAD R17, R17, 0x100, R21 ;  /* 0x0000010011117824 */ /* 0x010fc400078e0215 */
[----:B--2---:R-:W-:Y:S02]  /*1b1b0*/  IMAD R16, R16, 0x100, R20 ;  /* 0x0000010010107824 */ /* 0x004fe400078e0214 */
[----:B-----5:R-:W-:Y:S02]  /*1b1c0*/  IMAD R21, R29, 0x100, R26 ;  /* 0x000001001d157824 */ /* 0x020fe400078e021a */
[----:B------:R-:W-:Y:S02]  /*1b1d0*/  IMAD R22, R22, 0x100, R28 ;  /* 0x0000010016167824 */ /* 0x000fe400078e021c */
[----:B------:R-:W-:Y:S02]  /*1b1e0*/  IMAD R0, R0, 0x100, R24 ;  /* 0x0000010000007824 */ /* 0x000fe400078e0218 */
[----:B------:R-:W-:Y:S01]  /*1b1f0*/  IMAD R20, R27, 0x100, R23 ;  /* 0x000001001b147824 */ /* 0x000fe200078e0217 */
[----:B---3--:R-:W-:-:S15]  /*1b200*/  HMMA.16816.F32 R12, R8, R4, R12 ;  /* 0x00000004080c723c */ /* 0x008fde000000180c */
[----:B------:R-:W-:-:S09]  /*1b210*/  NOP ;  /* 0x0000000000007918 */ /* 0x000fd20000000000 */
[----:B------:R-:W-:Y:S02]  /*1b220*/  IMAD.MOV.U32 R29, RZ, RZ, R14 ;  /* 0x000000ffff1d7224 */ /* 0x000fe400078e000e */
[----:B------:R-:W-:Y:S02]  /*1b230*/  IMAD.MOV.U32 R28, RZ, RZ, R15 ;  /* 0x000000ffff1c7224 */ /* 0x000fe400078e000f */
[----:B------:R-:W-:Y:S02]  /*1b240*/  IMAD.MOV.U32 R24, RZ, RZ, R12 ;  /* 0x000000ffff187224 */ /* 0x000fe400078e000c */
[----:B------:R-:W-:Y:S01]  /*1b250*/  IMAD.MOV.U32 R23, RZ, RZ, R13 ;  /* 0x000000ffff177224 */ /* 0x000fe200078e000d */
[----:B------:R-:W2:Y:S04]  /*1b260*/  LDL.LU.64 R14, [R1+0x1590] ;  /* 0x00159000010e7983 */ /* 0x000ea80000300a00 */
[----:B------:R-:W3:Y:S04]  /*1b270*/  LDL.LU.64 R12, [R1+0x1588] ;  /* 0x00158800010c7983 */ /* 0x000ee80000300a00 */
[----:B------:R-:W-:Y:S04]  /*1b280*/  STL [R1+0x1520], R29 ;  /* 0x0015201d01007387 */ /* 0x000fe80000100800 */
[----:B------:R-:W-:Y:S04]  /*1b290*/  STL [R1+0x1508], R23 ;  /* 0x0015081701007387 */ /* 0x000fe80000100800 */
[----:B------:R3:W-:Y:S01]  /*1b2a0*/  STL.64 [R1+0x1500], R24 ;  /* 0x0015001801007387 */ /* 0x0007e20000100a00 */
[----:B--2---:R-:W-:-:S02]  /*1b2b0*/  IMAD.MOV.U32 R26, RZ, RZ, R14 ;  /* 0x000000ffff1a7224 */ /* 0x004fc400078e000e */
[----:B---3--:R-:W-:Y:S02]  /*1b2c0*/  IMAD.MOV.U32 R24, RZ, RZ, R12 ;  /* 0x000000ffff187224 */ /* 0x008fe400078e000c */
[----:B------:R-:W-:Y:S01]  /*1b2d0*/  IMAD.MOV.U32 R27, RZ, RZ, R15 ;  /* 0x000000ffff1b7224 */ /* 0x000fe200078e000f */
[----:B------:R-:W2:Y:S01]  /*1b2e0*/  LDL.LU R12, [R1+0x1584] ;  /* 0x00158400010c7983 */ /* 0x000ea20000300800 */
[----:B------:R-:W-:-:S03]  /*1b2f0*/  IMAD.MOV.U32 R25, RZ, RZ, R13 ;  /* 0x000000ffff197224 */ /* 0x000fc600078e000d */
[----:B------:R-:W3:Y:S04]  /*1b300*/  LDL.LU R13, [R1+0x1580] ;  /* 0x00158000010d7983 */ /* 0x000ee80000300800 */
[----:B------:R-:W4:Y:S04]  /*1b310*/  LDL.LU R14, [R1+0x157c] ;  /* 0x00157c00010e7983 */ /* 0x000f280000300800 */
[----:B------:R-:W5:Y:S04]  /*1b320*/  LDL.LU R15, [R1+0x1578] ;  /* 0x00157800010f7983 */ /* 0x000f680000300800 */
[----:B------:R-:W-:Y:S04]  /*1b330*/  STL.64 [R1+0x1518], R26 ;  /* 0x0015181a01007387 */ /* 0x000fe80000100a00 */
[----:B------:R0:W-:Y:S04]  /*1b340*/  STL.64 [R1+0x1510], R24 ;  /* 0x0015101801007387 */ /* 0x0001e80000100a00 */
[----:B0-----:R-:W2:Y:S04]  /*1b350*/  LDL.LU R24, [R1+0x10] ;  /* 0x0000100001187983 */ /* 0x001ea80000300800 */
[----:B------:R-:W2:Y:S04]  /*1b360*/  LDL.LU R25, [R1+0x14] ;  /* 0x0000140001197983 */ /* 0x000ea80000300800 */
[----:B------:R-:W3:Y:S04]  /*1b370*/  LDL.LU R26, [R1+0x18] ;  /* 0x00001800011a7983 */ /* 0x000ee80000300800 */
[----:B------:R-:W3:Y:S04]  /*1b380*/  LDL.LU R27, [R1+0x1c] ;  /* 0x00001c00011b7983 */ /* 0x000ee80000300800 */
[----:B---3--:R0:W-:Y:S04]  /*1b390*/  STL.64 [R1+0x1530], R26 ;  /* 0x0015301a01007387 */ /* 0x0081e80000100a00 */
[----:B--2---:R5:W-:Y:S04]  /*1b3a0*/  STL.64 [R1+0x1528], R24 ;  /* 0x0015281801007387 */ /* 0x004be80000100a00 */
[----:B------:R-:W2:Y:S01]  /*1b3b0*/  LDL.LU R7, [R1+0x164] ;  /* 0x0001640001077983 */ /* 0x000ea20000300800 */
[----:B0-----:R-:W-:-:S02]  /*1b3c0*/  IMAD.MOV.U32 R26, RZ, RZ, R13 ;  /* 0x000000ffff1a7224 */ /* 0x001fc400078e000d */
[----:B------:R-:W-:Y:S02]  /*1b3d0*/  IMAD.MOV.U32 R27, RZ, RZ, R12 ;  /* 0x000000ffff1b7224 */ /* 0x000fe400078e000c */
[----:B-----5:R-:W-:Y:S02]  /*1b3e0*/  IMAD.MOV.U32 R24, RZ, RZ, R15 ;  /* 0x000000ffff187224 */ /* 0x020fe400078e000f */
[----:B----4-:R-:W-:Y:S01]  /*1b3f0*/  IMAD.MOV.U32 R25, RZ, RZ, R14 ;  /* 0x000000ffff197224 */ /* 0x010fe200078e000e */
[----:B------:R-:W3:Y:S04]  /*1b400*/  LDL.LU.64 R12, [R1+0x270] ;  /* 0x00027000010c7983 */ /* 0x000ee80000300a00 */
[----:B------:R-:W3:Y:S04]  /*1b410*/  LDL.LU.64 R14, [R1+0x278] ;  /* 0x00027800010e7983 */ /* 0x000ee80000300a00 */
[----:B------:R-:W-:Y:S04]  /*1b420*/  STL.64 [R1+0x1540], R26 ;  /* 0x0015401a01007387 */ /* 0x000fe80000100a00 */
[----:B------:R0:W-:Y:S04]  /*1b430*/  STL.64 [R1+0x1538], R24 ;  /* 0x0015381801007387 */ /* 0x0001e80000100a00 */
[----:B0-----:R-:W4:Y:S04]  /*1b440*/  LDL.LU R24, [R1+0x30] ;  /* 0x0000300001187983 */ /* 0x001f280000300800 */
[----:B------:R-:W4:Y:S04]  /*1b450*/  LDL.LU R25, [R1+0x34] ;  /* 0x0000340001197983 */ /* 0x000f280000300800 */
[----:B------:R-:W5:Y:S04]  /*1b460*/  LDL.LU R26, [R1+0x38] ;  /* 0x00003800011a7983 */ /* 0x000f680000300800 */
[----:B------:R-:W5:Y:S04]  /*1b470*/  LDL.LU R27, [R1+0x3c] ;  /* 0x00003c00011b7983 */ /* 0x000f680000300800 */
[----:B-----5:R-:W-:Y:S04]  /*1b480*/  STL.64 [R1+0x1550], R26 ;  /* 0x0015501a01007387 */ /* 0x020fe80000100a00 */
[----:B----4-:R0:W-:Y:S04]  /*1b490*/  STL.64 [R1+0x1548], R24 ;  /* 0x0015481801007387 */ /* 0x0101e80000100a00 */
[----:B0-----:R-:W4:Y:S04]  /*1b4a0*/  LDL.LU R24, [R1+0x50] ;  /* 0x0000500001187983 */ /* 0x001f280000300800 */
[----:B------:R-:W4:Y:S04]  /*1b4b0*/  LDL.LU R25, [R1+0x54] ;  /* 0x0000540001197983 */ /* 0x000f280000300800 */
[----:B------:R-:W5:Y:S04]  /*1b4c0*/  LDL.LU R26, [R1+0x58] ;  /* 0x00005800011a7983 */ /* 0x000f680000300800 */
[----:B------:R-:W5:Y:S01]  /*1b4d0*/  LDL.LU R27, [R1+0x5c] ;  /* 0x00005c00011b7983 */ /* 0x000f620000300800 */
[----:B---3--:R-:W-:Y:S03]  /*1b4e0*/  HMMA.16816.F32 R8, R8, R2, R12 ;  /* 0x000000020808723c */ /* 0x008fe6000000180c */
[----:B------:R-:W3:Y:S04]  /*1b4f0*/  LDL.LU R4, [R1+0x190] ;  /* 0x0001900001047983 */ /* 0x000ee80000300800 */
[----:B------:R-:W3:Y:S01]  /*1b500*/  LDL.LU R5, [R1+0x194] ;  /* 0x0001940001057983 */ /* 0x000ee20000300800 */
[----:B------:R-:W-:Y:S01]  /*1b510*/  IMAD R6, R19, 0x100, R18 ;  /* 0x0000010013067824 */ /* 0x000fe200078e0212 */
[----:B------:R-:W-:-:S04]  /*1b520*/  F2FP.F16.E5M2.UNPACK_B R18, R0 ;  /* 0x00000000ff12723e */ /* 0x000fc800020004ff */
[----:B------:R-:W-:Y:S01]  /*1b530*/  F2FP.F16.E5M2.UNPACK_B R19, R6 ;  /* 0x00000006ff13723e */ /* 0x000fe200020004ff */
[----:B-----5:R-:W-:Y:S04]  /*1b540*/  STL.64 [R1+0x1560], R26 ;  /* 0x0015601a01007387 */ /* 0x020fe80000100a00 */
[----:B----4-:R0:W-:Y:S04]  /*1b550*/  STL.64 [R1+0x1558], R24 ;  /* 0x0015581801007387 */ /* 0x0101e80000100a00 */
[----:B0-----:R-:W4:Y:S04]  /*1b560*/  LDL.LU R24, [R1+0x60] ;  /* 0x0000600001187983 */ /* 0x001f280000300800 */
[----:B------:R-:W4:Y:S04]  /*1b570*/  LDL.LU R25, [R1+0x64] ;  /* 0x0000640001197983 */ /* 0x000f280000300800 */
[----:B------:R-:W4:Y:S04]  /*1b580*/  LDL.LU R26, [R1+0x68] ;  /* 0x00006800011a7983 */ /* 0x000f280000300800 */
[----:B------:R-:W4:Y:S04]  /*1b590*/  LDL.LU R27, [R1+0x6c] ;  /* 0x00006c00011b7983 */ /* 0x000f280000300800 */
[----:B------:R-:W5:Y:S04]  /*1b5a0*/  LDL.LU R29, [R1+0x374] ;  /* 0x00037400011d7983 */ /* 0x000f680000300800 */
[----:B------:R-:W5:Y:S04]  /*1b5b0*/  LDL.LU R23, [R1+0x37c] ;  /* 0x00037c0001177983 */ /* 0x000f680000300800 */
[----:B------:R-:W5:Y:S04]  /*1b5c0*/  LDL.LU R0, [R1+0x388] ;  /* 0x0003880001007983 */ /* 0x000f680000300800 */
[----:B------:R-:W3:Y:S04]  /*1b5d0*/  LDL.LU R6, [R1+0x160] ;  /* 0x0001600001067983 */ /* 0x000ee80000300800 */
[----:B------:R-:W4:Y:S04]  /*1b5e0*/  LDL.LU.64 R14, [R1+0x1570] ;  /* 0x00157000010e7983 */ /* 0x000f280000300a00 */
[----:B------:R-:W4:Y:S04]  /*1b5f0*/  LDL.LU.64 R12, [R1+0x1568] ;  /* 0x00156800010c7983 */ /* 0x000f280000300a00 */
[----:B------:R-:W-:Y:S04]  /*1b600*/  STL.64 [R1+0xd0], R8 ;  /* 0x0000d00801007387 */ /* 0x000fe80000100a00 */
[----:B------:R0:W-:Y:S04]  /*1b610*/  STL.64 [R1+0xd8], R10 ;  /* 0x0000d80a01007387 */ /* 0x0001e80000100a00 */
[----:B0-----:R-:W5:Y:S04]  /*1b620*/  LDL.LU R10, [R1+0x368] ;  /* 0x00036800010a7983 */ /* 0x001f680000300800 */
[----:B------:R-:W5:Y:S04]  /*1b630*/  LDL.LU R11, [R1+0x364] ;  /* 0x00036400010b7983 */ /* 0x000f680000300800 */
[----:B------:R-:W5:Y:S04]  /*1b640*/  LDL.LU R2, [R1+0x170] ;  /* 0x0001700001027983 */ /* 0x000f680000300800 */
[----:B------:R-:W5:Y:S01]  /*1b650*/  LDL.LU R3, [R1+0x174] ;  /* 0x0001740001037983 */ /* 0x000f620000300800 */
[----:B------:R-:W-:-:S02]  /*1b660*/  F2FP.F16.E5M2.UNPACK_B R16, R16 ;  /* 0x00000010ff10723e */ /* 0x000fc400020004ff */
[----:B------:R-:W-:Y:S02]  /*1b670*/  F2FP.F16.E5M2.UNPACK_B R17, R17 ;  /* 0x00000011ff11723e */ /* 0x000fe400020004ff */
[----:B--2---:R-:W-:Y:S02]  /*1b680*/  F2FP.F16.E5M2.UNPACK_B R7, R7.H1 ;  /* 0x00000007ff07723e */ /* 0x004fe400030004ff */
[----:B------:R-:W-:Y:S02]  /*1b690*/  F2FP.F16.E5M2.UNPACK_B R8, R20 ;  /* 0x00000014ff08723e */ /* 0x000fe400020004ff */
[----:B------:R-:W-:Y:S01]  /*1b6a0*/  F2FP.F16.E5M2.UNPACK_B R9, R21 ;  /* 0x00000015ff09723e */ /* 0x000fe200020004ff */
[----:B------:R-:W2:Y:S04]  /*1b6b0*/  LDL.LU R20, [R1+0x180] ;  /* 0x0001800001147983 */ /* 0x000ea80000300800 */
[----:B------:R-:W2:Y:S01]  /*1b6c0*/  LDL.LU R21, [R1+0x184] ;  /* 0x0001840001157983 */ /* 0x000ea20000300800 */
[----:B---3--:R-:W-:-:S07]  /*1b6d0*/  F2FP.F16.E5M2.UNPACK_B R6, R6.H1 ;  /* 0x00000006ff06723e */ /* 0x008fce00030004ff */
[----:B----4-:R-:W-:Y:S01]  /*1b6e0*/  HMMA.16816.F32 R12, R16, R6, R12 ;  /* 0x00000006100c723c */ /* 0x010fe2000000180c */
[----:B-----5:R-:W-:Y:S02]  /*1b6f0*/  F2FP.F16.E5M2.UNPACK_B R2, R2.H1 ;  /* 0x00000002ff02723e */ /* 0x020fe400030004ff */
[----:B------:R-:W-:-:S07]  /*1b700*/  F2FP.F16.E5M2.UNPACK_B R3, R3.H1 ;  /* 0x00000003ff03723e */ /* 0x000fce00030004ff */
[----:B------:R-:W-:-:S13]  /*1b710*/  HMMA.16816.F32 R24, R16, R2, R24 ;  /* 0x000000021018723c */ /* 0x000fda0000001818 */
[----:B------:R0:W-:Y:S04]  /*1b720*/  STL.64 [R1+0x130], R12 ;  /* 0x0001300c01007387 */ /* 0x0001e80000100a00 */
[----:B------:R1:W-:Y:S01]  /*1b730*/  STL.64 [R1+0x138], R14 ;  /* 0x0001380e01007387 */ /* 0x0003e20000100a00 */
[----:B------:R-:W-:Y:S01]  /*1b740*/  IMAD R11, R11, 0x100, R10 ;  /* 0x000001000b0b7824 */ /* 0x000fe200078e020a */
[----:B------:R-:W-:Y:S02]  /*1b750*/  F2FP.F16.E5M2.UNPACK_B R10, R22 ;  /* 0x00000016ff0a723e */ /* 0x000fe400020004ff */
[----:B0-----:R-:W3:Y:S04]  /*1b760*/  LDL.LU R12, [R1] ;  /* 0x00000000010c7983 */ /* 0x001ee80000300800 */
[----:B------:R-:W3:Y:S04]  /*1b770*/  LDL.LU R13, [R1+0x4] ;  /* 0x00000400010d7983 */ /* 0x000ee80000300800 */
[----:B-1----:R-:W3:Y:S04]  /*1b780*/  LDL.LU R14, [R1+0x8] ;  /* 0x00000800010e7983 */ /* 0x002ee80000300800 */
[----:B------:R-:W3:Y:S04]  /*1b790*/  LDL.LU R15, [R1+0xc] ;  /* 0x00000c00010f7983 */ /* 0x000ee80000300800 */
[----:B------:R-:W4:Y:S04]  /*1b7a0*/  LDL.LU R22, [R1+0x38c] ;  /* 0x00038c0001167983 */ /* 0x000f280000300800 */
[----:B------:R-:W-:Y:S04]  /*1b7b0*/  STL.64 [R1+0x150], R24 ;  /* 0x0001501801007387 */ /* 0x000fe80000100a00 */
[----:B------:R0:W-:Y:S04]  /*1b7c0*/  STL.64 [R1+0x158], R26 ;  /* 0x0001581a01007387 */ /* 0x0001e80000100a00 */
[----:B0-----:R-:W5:Y:S04]  /*1b7d0*/  LDL.LU.64 R26, [R1+0x1560] ;  /* 0x00156000011a7983 */ /* 0x001f680000300a00 */
[----:B------:R-:W5:Y:S01]  /*1b7e0*/  LDL.LU.64 R24, [R1+0x1558] ;  /* 0x0015580001187983 */ /* 0x000f620000300a00 */
[----:B--2---:R-:W-:-:S02]  /*1b7f0*/  F2FP.F16.E5M2.UNPACK_B R20, R20.H1 ;  /* 0x00000014ff14723e */ /* 0x004fc400030004ff */
[----:B------:R-:W-:-:S07]  /*1b800*/  F2FP.F16.E5M2.UNPACK_B R21, R21.H1 ;  /* 0x00000015ff15723e */ /* 0x000fce00030004ff */
[----:B-----5:R-:W-:-:S15]  /*1b810*/  HMMA.16816.F32 R24, R16, R20, R24 ;  /* 0x000000141018723c */ /* 0x020fde0000001818 */
[----:B------:R-:W-:-:S08]  /*1b820*/  NOP ;  /* 0x0000000000007918 */ /* 0x000fd00000000000 */
[----:B------:R-:W-:Y:S04]  /*1b830*/  STL.64 [R1+0x140], R24 ;  /* 0x0001401801007387 */ /* 0x000fe80000100a00 */
[----:B------:R0:W-:Y:S04]  /*1b840*/  STL.64 [R1+0x148], R26 ;  /* 0x0001481a01007387 */ /* 0x0001e80000100a00 */
[----:B0-----:R-:W2:Y:S04]  /*1b850*/  LDL.LU.64 R26, [R1+0x1550] ;  /* 0x00155000011a7983 */ /* 0x001ea80000300a00 */
[----:B------:R-:W2:Y:S01]  /*1b860*/  LDL.LU.64 R24, [R1+0x1548] ;  /* 0x0015480001187983 */ /* 0x000ea20000300a00 */
[----:B------:R-:W-:-:S02]  /*1b870*/  F2FP.F16.E5M2.UNPACK_B R4, R4.H1 ;  /* 0x00000004ff04723e */ /* 0x000fc400030004ff */
[----:B------:R-:W-:Y:S02]  /*1b880*/  F2FP.F16.E5M2.UNPACK_B R5, R5.H1 ;  /* 0x00000005ff05723e */ /* 0x000fe400030004ff */
[----:B------:R-:W-:-:S05]  /*1b890*/  F2FP.F16.E5M2.UNPACK_B R11, R11 ;  /* 0x0000000bff0b723e */ /* 0x000fca00020004ff */
[----:B--2---:R-:W-:Y:S01]  /*1b8a0*/  HMMA.16816.F32 R16, R16, R4, R24 ;  /* 0x000000041010723c */ /* 0x004fe20000001818 */
[----:B------:R-:W2:Y:S04]  /*1b8b0*/  LDL.LU.64 R26, [R1+0x1540] ;  /* 0x00154000011a7983 */ /* 0x000ea80000300a00 */
[----:B------:R-:W2:-:S15]  /*1b8c0*/  LDL.LU.64 R24, [R1+0x1538] ;  /* 0x0015380001187983 */ /* 0x000e9e0000300a00 */
[----:B------:R-:W-:-:S03]  /*1b8d0*/  NOP ;  /* 0x0000000000007918 */ /* 0x000fc60000000000 */
[----:B------:R0:W-:Y:S04]  /*1b8e0*/  STL.64 [R1+0x100], R16 ;  /* 0x0001001001007387 */ /* 0x0001e80000100a00 */
[----:B------:R1:W-:Y:S04]  /*1b8f0*/  STL.64 [R1+0x108], R18 ;  /* 0x0001081201007387 */ /* 0x0003e80000100a00 */
[----:B0-----:R-:W5:Y:S04]  /*1b900*/  LDL.LU R16, [R1+0x370] ;  /* 0x0003700001107983 */ /* 0x001f680000300800 */
[----:B------:R-:W3:Y:S04]  /*1b910*/  LDL.LU R17, [R1+0x378] ;  /* 0x0003780001117983 */ /* 0x000ee80000300800 */
[----:B-1----:R-:W4:Y:S04]  /*1b920*/  LDL.LU R18, [R1+0x384] ;  /* 0x0003840001127983 */ /* 0x002f280000300800 */
[----:B------:R-:W4:Y:S01]  /*1b930*/  LDL.LU R19, [R1+0x380] ;  /* 0x0003800001137983 */ /* 0x000f220000300800 */
[----:B--2---:R-:W-:-:S15]  /*1b940*/  HMMA.16816.F32 R24, R8, R6, R24 ;  /* 0x000000060818723c */ /* 0x004fde0000001818 */
[----:B------:R-:W-:-:S08]  /*1b950*/  NOP ;  /* 0x0000000000007918 */ /* 0x000fd00000000000 */
[----:B------:R-:W-:Y:S04]  /*1b960*/  STL.64 [R1+0xf0], R24 ;  /* 0x0000f01801007387 */ /* 0x000fe80000100a00 */
[----:B------:R0:W-:Y:S04]  /*1b970*/  STL.64 [R1+0xf8], R26 ;  /* 0x0000f81a01007387 */ /* 0x0001e80000100a00 */
[----:B0-----:R-:W2:Y:S04]  /*1b980*/  LDL.LU.64 R26, [R1+0x1530] ;  /* 0x00153000011a7983 */ /* 0x001ea80000300a00 */
[----:B------:R-:W2:Y:S01]  /*1b990*/  LDL.LU.64 R24, [R1+0x1528] ;  /* 0x0015280001187983 */ /* 0x000ea20000300a00 */
[----:B-----5:R-:W-:-:S03]  /*1b9a0*/  IMAD R16, R16, 0x100, R29 ;  /* 0x0000010010107824 */ /* 0x020fc600078e021d */
[----:B------:R-:W5:Y:S01]  /*1b9b0*/  LDL.LU R29, [R1+0x1520] ;  /* 0x00152000011d7983 */ /* 0x000f620000300800 */
[----:B--2---:R-:W-:-:S15]  /*1b9c0*/  HMMA.16816.F32 R24, R8, R2, R24 ;  /* 0x000000020818723c */ /* 0x004fde0000001818 */
[----:B------:R-:W-:-:S08]  /*1b9d0*/  NOP ;  /* 0x0000000000007918 */ /* 0x000fd00000000000 */
[----:B------:R-:W-:Y:S04]  /*1b9e0*/  STL.64 [R1+0xe0], R24 ;  /* 0x0000e01801007387 */ /* 0x000fe80000100a00 */
[----:B------:R0:W-:Y:S04]  /*1b9f0*/  STL.64 [R1+0xe8], R26 ;  /* 0x0000e81a01007387 */ /* 0x0001e80000100a00 */
[----:B0-----:R-:W2:Y:S04]  /*1ba00*/  LDL.LU.64 R26, [R1+0x1518] ;  /* 0x00151800011a7983 */ /* 0x001ea80000300a00 */
[----:B------:R-:W2:Y:S01]  /*1ba10*/  LDL.LU.64 R24, [R1+0x1510] ;  /* 0x0015100001187983 */ /* 0x000ea20000300a00 */
[----:B---3--:R-:W-:-:S03]  /*1ba20*/  IMAD R17, R17, 0x100, R23 ;  /* 0x0000010011117824 */ /* 0x008fc600078e0217 */
[----:B------:R-:W3:Y:S01]  /*1ba30*/  LDL.LU R23, [R1+0x1508] ;  /* 0x0015080001177983 */ /* 0x000ee20000300800 */
[----:B--2---:R-:W-:-:S15]  /*1ba40*/  HMMA.16816.F32 R24, R8, R20, R24 ;  /* 0x000000140818723c */ /* 0x004fde0000001818 */
[----:B------:R-:W-:-:S08]  /*1ba50*/  NOP ;  /* 0x0000000000007918 */ /* 0x000fd00000000000 */
[----:B------:R0:W-:Y:S04]  /*1ba60*/  STL.64 [R1+0x120], R24 ;  /* 0x0001201801007387 */ /* 0x0001e80000100a00 */
[----:B------:R1:W-:Y:S04]  /*1ba70*/  STL.64 [R1+0x128], R26 ;  /* 0x0001281a01007387 */ /* 0x0003e80000100a00 */
[----:B0-----:R-:W2:Y:S01]  /*1ba80*/  LDL.LU.64 R24, [R1+0x1500] ;  /* 0x0015000001187983 */ /* 0x001ea20000300a00 */
[----:B------:R-:W-:Y:S03]  /*1ba90*/  HMMA.16816.F32 R8, R8, R4, R12 ;  /* 0x000000040808723c */ /* 0x000fe6000000180c */
[----:B------:R-:W-:Y:S04]  /*1baa0*/  STL.64 [R1+0x14d8], R20 ;  /* 0x0014d81401007387 */ /* 0x000fe80000100a00 */
[----:B-1----:R-:W4:Y:S04]  /*1bab0*/  LDL.LU R26, [R1+0x394] ;  /* 0x00039400011a7983 */ /* 0x002f280000300800 */
[----:B------:R-:W4:-:S12]  /*1bac0*/  LDL.LU R12, [R1+0x390] ;  /* 0x00039000010c7983 */ /* 0x000f180000300800 */
[----:B------:R2:W-:Y:S04]  /*1bad0*/  STL.64 [R1+0x50], R8 ;  /* 0x0000500801007387 */ /* 0x0005e80000100a00 */
[----:B------:R-:W-:Y:S04]  /*1bae0*/  STL.64 [R1+0x58], R10 ;  /* 0x0000580a01007387 */ /* 0x000fe80000100a00 */
[----:B------:R-:W4:Y:S04]  /*1baf0*/  LDL.LU R27, [R1+0x39c] ;  /* 0x00039c00011b7983 */ /* 0x000f280000300800 */
[----:B------:R-:W4:Y:S01]  /*1bb00*/  LDL.LU R13, [R1+0x398] ;  /* 0x00039800010d7983 */ /* 0x000f220000300800 */
[----:B--2---:R-:W-:-:S03]  /*1bb10*/  IMAD.MOV.U32 R8, RZ, RZ, R24 ;  /* 0x000000ffff087224 */ /* 0x004fc600078e0018 */
[----:B------:R-:W2:Y:S04]  /*1bb20*/  LDL.LU R24, [R1+0x14f8] ;  /* 0x0014f80001187983 */ /* 0x000ea80000300800 */
[----:B------:R0:W-:Y:S04]  /*1bb30*/  STL [R1+0x14a0], R8 ;  /* 0x0014a00801007387 */ /* 0x0001e80000100800 */
[----:B0-----:R-:W4:Y:S01]  /*1bb40*/  LDL.LU R8, [R1+0x3bc] ;  /* 0x0003bc0001087983 */ /* 0x001f220000300800 */
[----:B---3--:R-:W-:Y:S02]  /*1bb50*/  IMAD.MOV.U32 R9, RZ, RZ, R23 ;  /* 0x000000ffff097224 */ /* 0x008fe400078e0017 */
[----:B-----5:R-:W-:-:S02]  /*1bb60*/  IMAD.MOV.U32 R10, RZ, RZ, R29 ;  /* 0x000000ffff0a7224 */ /* 0x020fc400078e001d */
[----:B------:R-:W-:Y:S01]  /*1bb70*/  IMAD.MOV.U32 R11, RZ, RZ, R28 ;  /* 0x000000ffff0b7224 */ /* 0x000fe200078e001c */
[----:B----4-:R0:W-:Y:S04]  /*1bb80*/  STL [R1+0x14a4], R8 ;  /* 0x0014a40801007387 */ /* 0x0101e80000100800 */
[----:B0-----:R-:W3:Y:S04]  /*1bb90*/  LDL.LU R8, [R1+0x3b4] ;  /* 0x0003b40001087983 */ /* 0x001ee80000300800 */
[----:B------:R-:W4:Y:S04]  /*1bba0*/  LDL.LU R23, [R1+0x14f4] ;  /* 0x0014f40001177983 */ /* 0x000f280000300800 */
[----:B------:R-:W5:Y:S04]  /*1bbb0*/  LDL.LU R14, [R1+0x3a4] ;  /* 0x0003a400010e7983 */ /* 0x000f680000300800 */
[----:B------:R-:W5:Y:S04]  /*1bbc0*/  LDL.LU R15, [R1+0x3a0] ;  /* 0x0003a000010f7983 */ /* 0x000f680000300800 */
[----:B------:R-:W5:Y:S04]  /*1bbd0*/  LDL.LU R29, [R1+0x3ac] ;  /* 0x0003ac00011d7983 */ /* 0x000f680000300800 */
[----:B------:R-:W5:Y:S01]  /*1bbe0*/  LDL.LU R28, [R1+0x3a8] ;  /* 0x0003a800011c7983 */ /* 0x000f620000300800 */
[----:B------:R-:W-:-:S03]  /*1bbf0*/  IMAD R18, R19, 0x100, R18 ;  /* 0x0000010013127824 */ /* 0x000fc600078e0212 */
[----:B------:R-:W4:Y:S01]  /*1bc00*/  LDL.LU R20, [R1+0xc0] ;  /* 0x0000c00001147983 */ /* 0x000f220000300800 */
[----:B------:R-:W-:-:S03]  /*1bc10*/  IMAD R19, R0, 0x100, R22 ;  /* 0x0000010000137824 */ /* 0x000fc600078e0216 */
[----:B------:R-:W4:Y:S04]  /*1bc20*/  LDL.LU R21, [R1+0xc4] ;  /* 0x0000c40001157983 */ /* 0x000f280000300800 */
[----:B------:R-:W4:Y:S04]  /*1bc30*/  LDL.LU R22, [R1+0xc8] ;  /* 0x0000c80001167983 */ /* 0x000f280000300800 */
[----:B------:R-:W-:Y:S04]  /*1bc40*/  STL.64 [R1+0x14b0], R10 ;  /* 0x0014b00a01007387 */ /* 0x000fe80000100a00 */
[----:B---3--:R0:W-:Y:S04]  /*1bc50*/  STL.64 [R1+0x14a8], R8 ;  /* 0x0014a80801007387 */ /* 0x0081e80000100a00 */
[----:B0-----:R-:W3:Y:S04]  /*1bc60*/  LDL.LU R8, [R1+0x90] ;  /* 0x0000900001087983 */ /* 0x001ee80000300800 */
[----:B------:R-:W3:Y:S04]  /*1bc70*/  LDL.LU R9, [R1+0x94] ;  /* 0x0000940001097983 */ /* 0x000ee80000300800 */
[----:B------:R-:W2:Y:S01]  /*1bc80*/  LDL.LU R10, [R1+0x98] ;  /* 0x00009800010a7983 */ /* 0x000ea20000300800 */
[----:B------:R-:W-:-:S03]  /*1bc90*/  IMAD.MOV.U32 R11, RZ, RZ, R25 ;  /* 0x000000ffff0b7224 */ /* 0x000fc600078e0019 */
[----:B------:R-:W5:Y:S04]  /*1bca0*/  LDL.LU R25, [R1+0x14f0] ;  /* 0x0014f00001197983 */ /* 0x000f680000300800 */
[----:B--2---:R-:W-:Y:S04]  /*1bcb0*/  STL.64 [R1+0x14c0], R10 ;  /* 0x0014c00a01007387 */ /* 0x004fe80000100a00 */
[----:B---3--:R0:W-:Y:S04]  /*1bcc0*/  STL.64 [R1+0x14b8], R8 ;  /* 0x0014b80801007387 */ /* 0x0081e80000100a00 */
[----:B0-----:R-:W2:Y:S04]  /*1bcd0*/  LDL.LU R8, [R1+0xa0] ;  /* 0x0000a00001087983 */ /* 0x001ea80000300800 */
[----:B------:R-:W2:Y:S04]  /*1bce0*/  LDL.LU R9, [R1+0xa4] ;  /* 0x0000a40001097983 */ /* 0x000ea80000300800 */
[----:B------:R-:W3:Y:S01]  /*1bcf0*/  LDL.LU R10, [R1+0xa8] ;  /* 0x0000a800010a7983 */ /* 0x000ee20000300800 */
[----:B------:R-:W-:-:S03]  /*1bd00*/  IMAD.MOV.U32 R11, RZ, RZ, R24 ;  /* 0x000000ffff0b7224 */ /* 0x000fc600078e0018 */
[----:B------:R-:W4:Y:S01]  /*1bd10*/  LDL.LU R24, [R1+0x14ec] ;  /* 0x0014ec0001187983 */ /* 0x000f220000300800 */
[----:B------:R-:W-:Y:S02]  /*1bd20*/  IMAD R12, R12, 0x100, R26 ;  /* 0x000001000c0c7824 */ /* 0x000fe400078e021a */
[----:B------:R-:W-:Y:S01]  /*1bd30*/  IMAD R13, R13, 0x100, R27 ;  /* 0x000001000d0d7824 */ /* 0x000fe200078e021b */
[----:B---3--:R-:W-:Y:S04]  /*1bd40*/  STL.64 [R1+0x14d0], R10 ;  /* 0x0014d00a01007387 */ /* 0x008fe80000100a00 */
[----:B--2---:R5:W-:Y:S02]  /*1bd50*/  STL.64 [R1+0x14c8], R8 ;  /* 0x0014c80801007387 */ /* 0x004be40000100a00 */
[----:B-----5:R-:W-:-:S02]  /*1bd60*/  IMAD.MOV.U32 R8, RZ, RZ, R25 ;  /* 0x000000ffff087224 */ /* 0x020fc400078e0019 */
[----:B------:R-:W2:Y:S04]  /*1bd70*/  LDL.LU R25, [R1+0x14e8] ;  /* 0x0014e80001197983 */ /* 0x000ea80000300800 */
[----:B------:R-:W3:Y:S04]  /*1bd80*/  LDL.LU R9, [R1+0xb4] ;  /* 0x0000b40001097983 */ /* 0x000ee80000300800 */
[----:B------:R-:W3:Y:S04]  /*1bd90*/  LDL.LU R10, [R1+0xb8] ;  /* 0x0000b800010a7983 */ /* 0x000ee80000300800 */
[----:B------:R-:W3:Y:S04]  /*1bda0*/  LDL.LU R11, [R1+0xbc] ;  /* 0x0000bc00010b7983 */ /* 0x000ee80000300800 */
[----:B------:R-:W5:Y:S04]  /*1bdb0*/  LDL.LU R0, [R1+0x3c8] ;  /* 0x0003c80001007983 */ /* 0x000f680000300800 */
[----:B------:R-:W2:Y:S04]  /*1bdc0*/  LDL.LU R26, [R1+0x14e4] ;  /* 0x0014e400011a7983 */ /* 0x000ea80000300800 */
[----:B------:R-:W2:Y:S01]  /*1bdd0*/  LDL.LU R27, [R1+0x14e0] ;  /* 0x0014e000011b7983 */ /* 0x000ea20000300800 */
[----:B------:R-:W-:-:S02]  /*1bde0*/  F2FP.F16.E5M2.UNPACK_B R16, R16 ;  /* 0x00000010ff10723e */ /* 0x000fc400020004ff */
[----:B------:R-:W-:Y:S02]  /*1bdf0*/  F2FP.F16.E5M2.UNPACK_B R17, R17 ;  /* 0x00000011ff11723e */ /* 0x000fe400020004ff */
[----:B------:R-:W-:Y:S02]  /*1be00*/  F2FP.F16.E5M2.UNPACK_B R18, R18 ;  /* 0x00000012ff12723e */ /* 0x000fe400020004ff */
[----:B------:R-:W-:-:S07]  /*1be10*/  F2FP.F16.E5M2.UNPACK_B R19, R19 ;  /* 0x00000013ff13723e */ /* 0x000fce00020004ff */
[C---:B----4-:R-:W-:Y:S06]  /*1be20*/  HMMA.16816.F32 R20, R16.reuse, R2, R20 ;  /* 0x000000021014723c */ /* 0x050fec0000001814 */
[----:B--2---:R-:W-:-:S15]  /*1be30*/  HMMA.16816.F32 R24, R16, R6, R24 ;  /* 0x000000061018723c */ /* 0x004fde0000001818 */
[----:B------:R-:W-:-:S08]  /*1be40*/  NOP ;  /* 0x0000000000007918 */ /* 0x000fd00000000000 */
[----:B------:R0:W-:Y:S04]  /*1be50*/  STL.64 [R1+0x30], R24 ;  /* 0x0000301801007387 */ /* 0x0001e80000100a00 */
[----:B------:R1:W-:Y:S04]  /*1be60*/  STL.64 [R1+0x38], R26 ;  /* 0x0000381a01007387 */ /* 0x0003e80000100a00 */
[----:B0-----:R-:W2:Y:S04]  /*1be70*/  LDL.LU R24, [R1+0x80] ;  /* 0x0000800001187983 */ /* 0x001ea80000300800 */
[----:B------:R-:W2:Y:S04]  /*1be80*/  LDL.LU R25, [R1+0x84] ;  /* 0x0000840001197983 */ /* 0x000ea80000300800 */
[----:B-1----:R-:W2:Y:S04]  /*1be90*/  LDL.LU R26, [R1+0x88] ;  /* 0x00008800011a7983 */ /* 0x002ea80000300800 */
[----:B------:R-:W2:Y:S04]  /*1bea0*/  LDL.LU R27, [R1+0x8c] ;  /* 0x00008c00011b7983 */ /* 0x000ea80000300800 */
[----:B------:R0:W-:Y:S04]  /*1beb0*/  STL.64 [R1+0x110], R20 ;  /* 0x0001101401007387 */ /* 0x0001e80000100a00 */
[----:B------:R-:W-:Y:S04]  /*1bec0*/  STL.64 [R1+0x118], R22 ;  /* 0x0001181601007387 */ /* 0x000fe80000100a00 */
[----:B0-----:R-:W3:Y:S01]  /*1bed0*/  LDL.LU.64 R20, [R1+0x14d8] ;  /* 0x0014d80001147983 */ /* 0x001ee20000300a00 */
[----:B------:R-:W-:-:S02]  /*1bee0*/  IMAD R14, R15, 0x100, R14 ;  /* 0x000001000f0e7824 */ /* 0x000fc400078e020e */
[----:B------:R-:W-:Y:S02]  /*1bef0*/  IMAD R15, R28, 0x100, R29 ;  /* 0x000001001c0f7824 */ /* 0x000fe400078e021d */
[----:B------:R-:W4:Y:S01]  /*1bf00*/  LDL.LU R28, [R1+0x19c] ;  /* 0x00019c00011c7983 */ /* 0x000f220000300800 */
[----:B---3--:R-:W-:-:S15]  /*1bf10*/  HMMA.16816.F32 R8, R16, R20, R8 ;  /* 0x000000141008723c */ /* 0x008fde0000001808 */
[----:B------:R-:W-:-:S08]  /*1bf20*/  NOP ;  /* 0x0000000000007918 */ /* 0x000fd00000000000 */
[----:B------:R-:W-:Y:S04]  /*1bf30*/  STL.64 [R1+0x40], R8 ;  /* 0x0000400801007387 */ /* 0x000fe80000100a00 */
[----:B------:R0:W-:Y:S04]  /*1bf40*/  STL.64 [R1+0x48], R10 ;  /* 0x0000480a01007387 */ /* 0x0001e80000100a00 */
[----:B0-----:R-:W3:Y:S04]  /*1bf50*/  LDL.LU.64 R10, [R1+0x14d0] ;  /* 0x0014d000010a7983 */ /* 0x001ee80000300a00 */
[----:B------:R-:W3:Y:S01]  /*1bf60*/  LDL.LU.64 R8, [R1+0x14c8] ;  /* 0x0014c80001087983 */ /* 0x000ee20000300a00 */
[----:B------:R-:W-:-:S02]  /*1bf70*/  F2FP.F16.E5M2.UNPACK_B R12, R12 ;  /* 0x0000000cff0c723e */ /* 0x000fc400020004ff */
[----:B------:R-:W-:Y:S02]  /*1bf80*/  F2FP.F16.E5M2.UNPACK_B R13, R13 ;  /* 0x0000000dff0d723e */ /* 0x000fe400020004ff */
[----:B------:R-:W-:Y:S02]  /*1bf90*/  F2FP.F16.E5M2.UNPACK_B R14, R14 ;  /* 0x0000000eff0e723e */ /* 0x000fe400020004ff */
[----:B------:R-:W-:Y:S01]  /*1bfa0*/  F2FP.F16.E5M2.UNPACK_B R15, R15 ;  /* 0x0000000fff0f723e */ /* 0x000fe200020004ff */
[----:B---3--:R-:W-:Y:S01]  /*1bfb0*/  HMMA.16816.F32 R16, R16, R4, R8 ;  /* 0x000000041010723c */ /* 0x008fe20000001808 */
[----:B------:R-:W3:Y:S04]  /*1bfc0*/  LDL.LU.64 R10, [R1+0x14c0] ;  /* 0x0014c000010a7983 */ /* 0x000ee80000300a00 */
[----:B------:R-:W3:-:S15]  /*1bfd0*/  LDL.LU.64 R8, [R1+0x14b8] ;  /* 0x0014b80001087983 */ /* 0x000ede0000300a00 */
[----:B------:R-:W-:-:S03]  /*1bfe0*/  NOP ;  /* 0x0000000000007918 */ /* 0x000fc60000000000 */
[----:B------:R0:W-:Y:S01]  /*1bff0*/  STL [R1+0x20], R16 ;  /* 0x0000201001007387 */ /* 0x0001e20000100800 */
[----:B------:R-:W-:Y:S02]  /*1c000*/  IMAD.MOV.U32 R29, RZ, RZ, R17 ;  /* 0x000000ffff1d7224 */ /* 0x000fe400078e0011 */
[----:B------:R-:W-:Y:S02]  /*1c010*/  IMAD.MOV.U32 R23, RZ, RZ, R18 ;  /* 0x000000ffff177224 */ /* 0x000fe400078e0012 */
[----:B------:R-:W-:Y:S01]  /*1c020*/  IMAD.MOV.U32 R22, RZ, RZ, R19 ;  /* 0x000000ffff167224 */ /* 0x000fe200078e0013 */
[----:B0-----:R-:W5:Y:S04]  /*1c030*/  LDL.LU R16, [R1+0x3b0] ;  /* 0x0003b00001107983 */ /* 0x001f680000300800 */
[----:B------:R-:W4:Y:S04]  /*1c040*/  LDL.LU R17, [R1+0x3b8] ;  /* 0x0003b80001117983 */ /* 0x000f280000300800 */
[----:B------:R-:W4:Y:S04]  /*1c050*/  LDL.LU R18, [R1+0x3c0] ;  /* 0x0003c00001127983 */ /* 0x000f280000300800 */
[----:B------:R-:W4:Y:S01]  /*1c060*/  LDL.LU R19, [R1+0x3d0] ;  /* 0x0003d00001137983 */ /* 0x000f220000300800 */
[----:B---3--:R-:W-:-:S15]  /*1c070*/  HMMA.16816.F32 R8, R12, R6, R8 ;  /* 0x000000060c08723c */ /* 0x008fde0000001808 */
[----:B------:R-:W-:-:S08]  /*1c080*/  NOP ;  /* 0x0000000000007918 */ /* 0x000fd00000000000 */
[----:B------:R-:W-:Y:S04]  /*1c090*/  STL.64 [R1+0x10], R8 ;  /* 0x0000100801007387 */ /* 0x000fe80000100a00 */
[----:B------:R0:W-:Y:S04]  /*1c0a0*/  STL.64 [R1+0x18], R10 ;  /* 0x0000180a01007387 */ /* 0x0001e80000100a00 */
[----:B0-----:R-:W3:Y:S04]  /*1c0b0*/  LDL.LU.64 R10, [R1+0x14b0] ;  /* 0x0014b000010a7983 */ /* 0x001ee80000300a00 */
[----:B------:R-:W5:Y:S04]  /*1c0c0*/  LDL.LU.64 R8, [R1+0x14a8] ;  /* 0x0014a80001087983 */ /* 0x000f680000300a00 */
[----:B------:R-:W3:Y:S04]  /*1c0d0*/  LDL.LU R6, [R1+0x3d8] ;  /* 0x0003d80001067983 */ /* 0x000ee80000300800 */
[----:B------:R-:W3:Y:S01]  /*1c0e0*/  LDL.LU R7, [R1+0x3e0] ;  /* 0x0003e00001077983 */ /* 0x000ee20000300800 */
[----:B--2---:R-:W-:Y:S01]  /*1c0f0*/  HMMA.16816.F32 R24, R12, R2, R24 ;  /* 0x000000020c18723c */ /* 0x004fe20000001818 */
[----:B-----5:R-:W-:-:S02]  /*1c100*/  IMAD R16, R16, 0x100, R8 ;  /* 0x0000010010107824 */ /* 0x020fc400078e0208 */
[----:B------:R-:W4:Y:S02]  /*1c110*/  LDL.LU R8, [R1+0x14a4] ;  /* 0x0014a40001087983 */ /* 0x000f240000300800 */
[----:B----4-:R-:W-:Y:S02]  /*1c120*/  IMAD R17, R17, 0x100, R8 ;  /* 0x0000010011117824 */ /* 0x010fe400078e0208 */
[----:B------:R-:W3:Y:S04]  /*1c130*/  LDL.LU R8, [R1+0x14a0] ;  /* 0x0014a00001087983 */ /* 0x000ee80000300800 */
[----:B------:R-:W2:Y:S04]  /*1c140*/  LDL.LU R2, [R1+0x3dc] ;  /* 0x0003dc0001027983 */ /* 0x000ea80000300800 */
[----:B------:R-:W4:Y:S08]  /*1c150*/  LDL.LU R3, [R1+0x3e4] ;  /* 0x0003e40001037983 */ /* 0x000f300000300800 */
[----:B------:R0:W-:Y:S04]  /*1c160*/  STL [R1+0x1428], R24 ;  /* 0x0014281801007387 */ /* 0x0001e80000100800 */
[----:B0-----:R-:W5:Y:S04]  /*1c170*/  LDL.LU R24, [R1+0x3cc] ;  /* 0x0003cc0001187983 */ /* 0x001f680000300800 */
[----:B------:R0:W-:Y:S04]  /*1c180*/  STL [R1+0x1410], R25 ;  /* 0x0014101901007387 */ /* 0x0001e80000100800 */
[----:B0-----:R-:W3:Y:S04]  /*1c190*/  LDL.LU R25, [R1+0x3d4] ;  /* 0x0003d40001197983 */ /* 0x001ee80000300800 */
[----:B------:R0:W-:Y:S04]  /*1c1a0*/  STL [R1+0x13c8], R26 ;  /* 0x0013c81a01007387 */ /* 0x0001e80000100800 */
[----:B0-----:R-:W2:Y:S04]  /*1c1b0*/  LDL.LU R26, [R1+0x3c4] ;  /* 0x0003c400011a7983 */ /* 0x001ea80000300800 */
[----:B------:R0:W-:Y:S04]  /*1c1c0*/  STL [R1+0x13c4], R27 ;  /* 0x0013c41b01007387 */ /* 0x0001e80000100800 */
[----:B0-----:R-:W4:Y:S01]  /*1c1d0*/  LDL.LU R27, [R1+0x3f4] ;  /* 0x0003f400011b7983 */ /* 0x001f220000300800 */
[----:B-----5:R-:W-:-:S02]  /*1c1e0*/  IMAD R0, R0, 0x100, R24 ;  /* 0x0000010000007824 */ /* 0x020fc400078e0218 */
[----:B---3--:R-:W-:Y:S02]  /*1c1f0*/  IMAD R19, R19, 0x100, R25 ;  /* 0x0000010013137824 */ /* 0x008fe400078e0219 */
[----:B--2---:R-:W-:Y:S02]  /*1c200*/  IMAD R18, R18, 0x100, R26 ;  /* 0x0000010012127824 */ /* 0x004fe400078e021a */
[----:B------:R-:W4:Y:S04]  /*1c210*/  LDL.LU R26, [R1+0x3f0] ;  /* 0x0003f000011a7983 */ /* 0x000f280000300800 */
[----:B------:R-:W2:Y:S04]  /*1c220*/  LDL.LU R25, [R1+0x3fc] ;  /* 0x0003fc0001197983 */ /* 0x000ea80000300800 */
[----:B------:R-:W2:Y:S01]  /*1c230*/  LDL.LU R24, [R1+0x3f8] ;  /* 0x0003f80001187983 */ /* 0x000ea20000300800 */
[----:B------:R-:W-:Y:S03]  /*1c240*/  HMMA.16816.F32 R8, R12, R20, R8 ;  /* 0x000000140c08723c */ /* 0x000fe60000001808 */
[----:B----4-:R-:W-:Y:S04]  /*1c250*/  STL.64 [R1+0x1458], R26 ;  /* 0x0014581a01007387 */ /* 0x010fe80000100a00 */
[----:B--2---:R0:W-:Y:S04]  /*1c260*/  STL.64 [R1+0x1450], R24 ;  /* 0x0014501801007387 */ /* 0x0041e80000100a00 */
[----:B0-----:R-:W2:Y:S04]  /*1c270*/  LDL.LU R24, [R1+0x100] ;  /* 0x0001000001187983 */ /* 0x001ea80000300800 */
[----:B------:R-:W2:Y:S04]  /*1c280*/  LDL.LU R25, [R1+0x104] ;  /* 0x0001040001197983 */ /* 0x000ea80000300800 */
[----:B------:R-:W3:Y:S04]  /*1c290*/  LDL.LU R26, [R1+0x108] ;  /* 0x00010800011a7983 */ /* 0x000ee80000300800 */
[----:B------:R-:W3:Y:S04]  /*1c2a0*/  LDL.LU R27, [R1+0x10c] ;  /* 0x00010c00011b7983 */ /* 0x000ee80000300800 */
[----:B------:R-:W4:Y:S04]  /*1c2b0*/  LDL R20, [R1+0x18c] ;  /* 0x00018c0001147983 */ /* 0x000f280000100800 */
[----:B------:R-:W4:Y:S01]  /*1c2c0*/  LDL R21, [R1+0x198] ;  /* 0x0001980001157983 */ /* 0x000f220000100800 */
[----:B------:R-:W-:-:S02]  /*1c2d0*/  IMAD R6, R6, 0x100, R2 ;  /* 0x0000010006067824 */ /* 0x000fc400078e0202 */
[----:B------:R-:W-:Y:S01]  /*1c2e0*/  IMAD R7, R7, 0x100, R3 ;  /* 0x0000010007077824 */ /* 0x000fe200078e0203 */
[----:B------:R-:W5:Y:S04]  /*1c2f0*/  LDL R2, [R1+0x168] ;  /* 0x0001680001027983 */ /* 0x000f680000100800 */
[----:B------:R-:W5:Y:S04]  /*1c300*/  LDL R3, [R1+0x16c] ;  /* 0x00016c0001037983 */ /* 0x000f680000100800 */
[----:B------:R-:W-:Y:S04]  /*1c310*/  STL.64 [R1+0x1488], R22 ;  /* 0x0014881601007387 */ /* 0x000fe80000100a00 */
[----:B----4-:R0:W-:Y:S04]  /*1c320*/  STL.64 [R1+0x1480], R20 ;  /* 0x0014801401007387 */ /* 0x0101e80000100a00 */
[----:B0-----:R-:W4:Y:S04]  /*1c330*/  LDL.LU R20, [R1+0x130] ;  /* 0x0001300001147983 */ /* 0x001f280000300800 */
[----:B------:R-:W4:Y:S04]  /*1c340*/  LDL.LU R21, [R1+0x134] ;  /* 0x0001340001157983 */ /* 0x000f280000300800 */
[----:B------:R-:W2:Y:S04]  /*1c350*/  LDL.LU R22, [R1+0x138] ;  /* 0x0001380001167983 */ /* 0x000ea80000300800 */
[----:B------:R-:W2:Y:S04]  /*1c360*/  LDL.LU R23, [R1+0x13c] ;  /* 0x00013c0001177983 */ /* 0x000ea80000300800 */
[----:B--2---:R-:W-:Y:S04]  /*1c370*/  STL.64 [R1+0x1498], R22 ;  /* 0x0014981601007387 */ /* 0x004fe80000100a00 */
[----:B----4-:R0:W-:Y:S04]  /*1c380*/  STL.64 [R1+0x1490], R20 ;  /* 0x0014901401007387 */ /* 0x0101e80000100a00 */
[----:B0-----:R-:W2:Y:S04]  /*1c390*/  LDL.LU R20, [R1+0xd0] ;  /* 0x0000d00001147983 */ /* 0x001ea80000300800 */
[----:B------:R-:W2:Y:S04]  /*1c3a0*/  LDL.LU R21, [R1+0xd4] ;  /* 0x0000d40001157983 */ /* 0x000ea80000300800 */
[----:B------:R-:W2:Y:S04]  /*1c3b0*/  LDL.LU R22, [R1+0xd8] ;  /* 0x0000d80001167983 */ /* 0x000ea80000300800 */
[----:B------:R-:W2:Y:S04]  /*1c3c0*/  LDL.LU R23, [R1+0xdc] ;  /* 0x0000dc0001177983 */ /* 0x000ea80000300800 */
[----:B---3--:R-:W-:Y:S04]  /*1c3d0*/  STL.64 [R1+0x1468], R26 ;  /* 0x0014681a01007387 */ /* 0x008fe80000100a00 */
[----:B------:R0:W-:Y:S04]  /*1c3e0*/  STL.64 [R1+0x1460], R24 ;  /* 0x0014601801007387 */ /* 0x0001e80000100a00 */
[----:B0-----:R-:W3:Y:S04]  /*1c3f0*/  LDL.LU R24, [R1+0x140] ;  /* 0x0001400001187983 */ /* 0x001ee80000300800 */
[----:B------:R-:W3:Y:S04]  /*1c400*/  LDL.LU R25, [R1+0x144] ;  /* 0x0001440001197983 */ /* 0x000ee80000300800 */
[----:B------:R-:W4:Y:S04]  /*1c410*/  LDL.LU R26, [R1+0x148] ;  /* 0x00014800011a7983 */ /* 0x000f280000300800 */
[----:B------:R-:W4:Y:S01]  /*1c420*/  LDL.LU R27, [R1+0x14c] ;  /* 0x00014c00011b7983 */ /* 0x000f220000300800 */
[----:B--2---:R-:W-:Y:S03]  /*1c430*/  HMMA.16816.F32 R12, R12, R4, R20 ;  /* 0x000000040c0c723c */ /* 0x004fe60000001814 */
[----:B----4-:R-:W-:Y:S04]  /*1c440*/  STL.64 [R1+0x1478], R26 ;  /* 0x0014781a01007387 */ /* 0x010fe80000100a00 */
[----:B---3--:R0:W-:Y:S04]  /*1c450*/  STL.64 [R1+0x1470], R24 ;  /* 0x0014701801007387 */ /* 0x0081e80000100a00 */
[----:B0-----:R-:W2:Y:S04]  /*1c460*/  LDL.LU R24, [R1+0x150] ;  /* 0x0001500001187983 */ /* 0x001ea80000300800 */
[----:B------:R-:W2:Y:S04]  /*1c470*/  LDL.LU R25, [R1+0x154] ;  /* 0x0001540001197983 */ /* 0x000ea80000300800 */
[----:B------:R-:W2:Y:S04]  /*1c480*/  LDL.LU R26, [R1+0x158] ;  /* 0x00015800011a7983 */ /* 0x000ea80000300800 */
[----:B------:R-:W2:Y:S04]  /*1c490*/  LDL.LU R27, [R1+0x15c] ;  /* 0x00015c00011b7983 */ /* 0x000ea80000300800 */
[----:B------:R-:W-:Y:S04]  /*1c4a0*/  STL.64 [R1+0x13d8], R10 ;  /* 0x0013d80a01007387 */ /* 0x000fe80000100a00 */
[----:B------:R0:W-:Y:S04]  /*1c4b0*/  STL.64 [R1+0x13d0], R8 ;  /* 0x0013d00801007387 */ /* 0x0001e80000100a00 */
[----:B0-----:R-:W3:Y:S04]  /*1c4c0*/  LDL.LU R8, [R1+0xe0] ;  /* 0x0000e00001087983 */ /* 0x001ee80000300800 */
[----:B------:R-:W3:Y:S04]  /*1c4d0*/  LDL.LU R9, [R1+0xe4] ;  /* 0x0000e40001097983 */ /* 0x000ee80000300800 */
[----:B------:R-:W3:Y:S04]  /*1c4e0*/  LDL.LU R10, [R1+0xe8] ;  /* 0x0000e800010a7983 */ /* 0x000ee80000300800 */
[----:B------:R-:W3:Y:S04]  /*1c4f0*/  LDL.LU R11, [R1+0xec] ;  /* 0x0000ec00010b7983 */ /* 0x000ee80000300800 */
[----:B------:R-:W4:Y:S04]  /*1c500*/  LDL.LU.64 R22, [R1+0x1498] ;  /* 0x0014980001167983 */ /* 0x000f280000300a00 */
[----:B------:R-:W4:Y:S04]  /*1c510*/  LDL.LU.64 R20, [R1+0x1490] ;  /* 0x0014900001147983 */ /* 0x000f280000300a00 */
[----:B------:R-:W-:Y:S04]  /*1c520*/  STL.64 [R1], R12 ;  /* 0x0000000c01007387 */ /* 0x000fe80000100a00 */
[----:B------:R0:W-:Y:S04]  /*1c530*/  STL.64 [R1+0x8], R14 ;  /* 0x0000080e01007387 */ /* 0x0001e80000100a00 */
[----:B0-----:R-:W3:Y:S04]  /*1c540*/  LDL.LU R14, [R1+0x3ec] ;  /* 0x0003ec00010e7983 */ /* 0x001ee80000300800 */
[----:B------:R-:W3:Y:S04]  /*1c550*/  LDL.LU R15, [R1+0x3e8] ;  /* 0x0003e800010f7983 */ /* 0x000ee80000300800 */
[----:B------:R-:W2:Y:S04]  /*1c560*/  LDL R4, [R1+0x178] ;  /* 0x0001780001047983 */ /* 0x000ea80000100800 */
[----:B------:R-:W3:Y:S01]  /*1c570*/  LDL R5, [R1+0x17c] ;  /* 0x00017c0001057983 */ /* 0x000ee20000100800 */
[----:B------:R-:W-:-:S02]  /*1c580*/  F2FP.F16.E5M2.UNPACK_B R16, R16 ;  /* 0x00000010ff10723e */ /* 0x000fc400020004ff */
[----:B------:R-:W-:Y:S02]  /*1c590*/  F2FP.F16.E5M2.UNPACK_B R17, R17 ;  /* 0x00000011ff11723e */ /* 0x000fe400020004ff */
[----:B------:R-:W-:Y:S02]  /*1c5a0*/  F2FP.F16.E5M2.UNPACK_B R18, R18 ;  /* 0x00000012ff12723e */ /* 0x000fe400020004ff */
[----:B------:R-:W-:Y:S02]  /*1c5b0*/  F2FP.F16.E5M2.UNPACK_B R19, R19 ;  /* 0x00000013ff13723e */ /* 0x000fe400020004ff */
[----:B-----5:R-:W-:Y:S02]  /*1c5c0*/  F2FP.F16.E5M2.UNPACK_B R2, R2 ;  /* 0x00000002ff02723e */ /* 0x020fe400020004ff */
[----:B------:R-:W-:Y:S02]  /*1c5d0*/  F2FP.F16.E5M2.UNPACK_B R3, R3 ;  /* 0x00000003ff03723e */ /* 0x000fe400020004ff */
[----:B------:R-:W-:-:S02]  /*1c5e0*/  F2FP.F16.E5M2.UNPACK_B R12, R0 ;  /* 0x00000000ff0c723e */ /* 0x000fc400020004ff */
[----:B------:R-:W5:Y:S03]  /*1c5f0*/  LDL R0, [R1+0x188] ;  /* 0x0001880001007983 */ /* 0x000f660000100800 */
[----:B----4-:R-:W-:Y:S01]  /*1c600*/  HMMA.16816.F32 R20, R16, R2, R20 ;  /* 0x000000021014723c */ /* 0x010fe20000001814 */
[----:B--2---:R-:W-:Y:S02]  /*1c610*/  F2FP.F16.E5M2.UNPACK_B R4, R4 ;  /* 0x00000004ff04723e */ /* 0x004fe400020004ff */
[----:B---3--:R-:W-:-:S07]  /*1c620*/  F2FP.F16.E5M2.UNPACK_B R5, R5 ;  /* 0x00000005ff05723e */ /* 0x008fce00020004ff */
[----:B------:R-:W-:-:S13]  /*1c630*/  HMMA.16816.F32 R24, R16, R4, R24 ;  /* 0x000000041018723c */ /* 0x000fda0000001818 */
[----:B------:R-:W-:Y:S04]  /*1c640*/  STL.64 [R1+0x60], R20 ;  /* 0x0000601401007387 */ /* 0x000fe80000100a00 */
[----:B------:R0:W-:Y:S04]  /*1c650*/  STL.64 [R1+0x68], R22 ;  /* 0x0000681601007387 */ /* 0x0001e80000100a00 */
[----:B0-----:R-:W2:Y:S04]  /*1c660*/  LDL.LU.64 R22, [R1+0x1488] ;  /* 0x0014880001167983 */ /* 0x001ea80000300a00 */
[----:B------:R-:W3:Y:S04]  /*1c670*/  LDL.LU.64 R20, [R1+0x1480] ;  /* 0x0014800001147983 */ /* 0x000ee80000300a00 */
[----:B------:R-:W-:Y:S04]  /*1c680*/  STL [R1+0x13b8], R28 ;  /* 0x0013b81c01007387 */ /* 0x000fe80000100800 */
[----:B------:R-:W-:Y:S04]  /*1c690*/  STL.64 [R1+0x150], R24 ;  /* 0x0001501801007387 */ /* 0x000fe80000100a00 */
[----:B------:R0:W-:Y:S04]  /*1c6a0*/  STL.64 [R1+0x158], R26 ;  /* 0x0001581a01007387 */ /* 0x0001e80000100a00 */
[----:B0-----:R-:W4:Y:S04]  /*1c6b0*/  LDL.LU.64 R26, [R1+0x1478] ;  /* 0x00147800011a7983 */ /* 0x001f280000300a00 */
[----:B------:R-:W4:Y:S01]  /*1c6c0*/  LDL.LU.64 R24, [R1+0x1470] ;  /* 0x0014700001187983 */ /* 0x000f220000300a00 */
[----:B------:R-:W-:Y:S01]  /*1c6d0*/  IMAD R15, R15, 0x100, R14 ;  /* 0x000001000f0f7824 */ /* 0x000fe200078e020e */
[----:B------:R-:W-:-:S02]  /*1c6e0*/  F2FP.F16.E5M2.UNPACK_B R13, R6 ;  /* 0x00000006ff0d723e */ /* 0x000fc400020004ff */
[----:B------:R-:W-:Y:S02]  /*1c6f0*/  F2FP.F16.E5M2.UNPACK_B R14, R7 ;  /* 0x00000007ff0e723e */ /* 0x000fe400020004ff */
[----:B-----5:R-:W-:Y:S02]  /*1c700*/  F2FP.F16.E5M2.UNPACK_B R6, R0 ;  /* 0x00000000ff06723e */ /* 0x020fe400020004ff */
[----:B---3--:R-:W-:-:S07]  /*1c710*/  F2FP.F16.E5M2.UNPACK_B R7, R20 ;  /* 0x00000014ff07723e */ /* 0x008fce00020004ff */
[----:B----4-:R-:W-:Y:S01]  /*1c720*/  HMMA.16816.F32 R24, R16, R6, R24 ;  /* 0x000000061018723c */ /* 0x010fe20000001818 */
[----:B------:R-:W-:Y:S02]  /*1c730*/  F2FP.F16.E5M2.UNPACK_B R20, R21 ;  /* 0x00000015ff14723e */ /* 0x000fe400020004ff */
[----:B------:R-:W-:-:S15]  /*1c740*/  F2FP.F16.E5M2.UNPACK_B R21, R28 ;  /* 0x0000001cff15723e */ /* 0x000fde00020004ff */
[----:B------:R-:W-:-:S05]  /*1c750*/  NOP ;  /* 0x0000000000007918 */ /* 0x000fca0000000000 */
[----:B------:R-:W-:Y:S04]  /*1c760*/  STL.64 [R1+0x130], R24 ;  /* 0x0001301801007387 */ /* 0x000fe80000100a00 */
[----:B------:R0:W-:Y:S01]  /*1c770*/  STL [R1+0x138], R26 ;  /* 0x0001381a01007387 */ /* 0x0001e20000100800 */
[----:B------:R-:W-:-:S03]  /*1c780*/  IMAD.MOV.U32 R28, RZ, RZ, R27 ;  /* 0x000000ffff1c7224 */ /* 0x000fc600078e001b */
[----:B0-----:R-:W3:Y:S04]  /*1c790*/  LDL.LU.64 R26, [R1+0x1468] ;  /* 0x00146800011a7983 */ /* 0x001ee80000300a00 */
[----:B------:R-:W3:Y:S04]  /*1c7a0*/  LDL.LU.64 R24, [R1+0x1460] ;  /* 0x0014600001187983 */ /* 0x000ee80000300a00 */
[----:B------:R-:W-:Y:S01]  /*1c7b0*/  STL [R1+0x13bc], R28 ;  /* 0x0013bc1c01007387 */ /* 0x000fe20000100800 */
[----:B---3--:R-:W-:Y:S03]  /*1c7c0*/  HMMA.16816.F32 R16, R16, R20, R24 ;  /* 0x000000141010723c */ /* 0x008fe60000001818 */
[----:B------:R-:W3:Y:S04]  /*1c7d0*/  LDL.LU.64 R26, [R1+0x1458] ;  /* 0x00145800011a7983 */ /* 0x000ee80000300a00 */
[----:B------:R-:W4:-:S15]  /*1c7e0*/  LDL.LU.64 R24, [R1+0x1450] ;  /* 0x0014500001187983 */ /* 0x000f1e0000300a00 */
[----:B------:R-:W-:-:S01]  /*1c7f0*/  NOP ;  /* 0x0000000000007918 */ /* 0x000fc20000000000 */
[----:B------:R0:W-:Y:S04]  /*1c800*/  STL.64 [R1+0x80], R16 ;  /* 0x0000801001007387 */ /* 0x0001e80000100a00 */
[----:B------:R1:W-:Y:S04]  /*1c810*/  STL.64 [R1+0x88], R18 ;  /* 0x0000881201007387 */ /* 0x0003e80000100a00 */
[----:B0-----:R-:W5:Y:S04]  /*1c820*/  LDL.LU R16, [R1+0xf0] ;  /* 0x0000f00001107983 */ /* 0x001f680000300800 */
[----:B------:R-:W5:Y:S04]  /*1c830*/  LDL.LU R17, [R1+0xf4] ;  /* 0x0000f40001117983 */ /* 0x000f680000300800 */
[----:B-1----:R-:W5:Y:S04]  /*1c840*/  LDL.LU R18, [R1+0xf8] ;  /* 0x0000f80001127983 */ /* 0x002f680000300800 */
[----:B------:R-:W5:Y:S01]  /*1c850*/  LDL.LU R19, [R1+0xfc] ;  /* 0x0000fc0001137983 */ /* 0x000f620000300800 */
[----:B------:R-:W-:-:S07]  /*1c860*/  F2FP.F16.E5M2.UNPACK_B R15, R15 ;  /* 0x0000000fff0f723e */ /* 0x000fce00020004ff */
[C---:B------:R-:W-:Y:S06]  /*1c870*/  HMMA.16816.F32 R8, R12.reuse, R4, R8 ;  /* 0x000000040c08723c */ /* 0x040fec0000001808 */
[----:B-----5:R-:W-:-:S15]  /*1c880*/  HMMA.16816.F32 R16, R12, R2, R16 ;  /* 0x000000020c10723c */ /* 0x020fde0000001810 */
[----:B------:R-:W-:-:S09]  /*1c890*/  NOP ;  /* 0x0000000000007918 */ /* 0x000fd20000000000 */
[----:B------:R-:W-:Y:S01]  /*1c8a0*/  IMAD.MOV.U32 R28, RZ, RZ, R19 ;  /* 0x000000ffff1c7224 */ /* 0x000fe200078e0013 */
[----:B------:R-:W-:Y:S04]  /*1c8b0*/  STL.64 [R1+0x90], R16 ;  /* 0x0000901001007387 */ /* 0x000fe80000100a00 */
[----:B------:R-:W-:Y:S04]  /*1c8c0*/  STL [R1+0x98], R18 ;  /* 0x0000981201007387 */ /* 0x000fe80000100800 */
[----:B------:R-:W-:Y:S04]  /*1c8d0*/  STL [R1+0x142c], R3 ;  /* 0x00142c0301007387 */ /* 0x000fe80000100800 */
[----:B------:R-:W-:Y:S04]  /*1c8e0*/  STL [R1+0x13c0], R28 ;  /* 0x0013c01c01007387 */ /* 0x000fe80000100800 */
[----:B------:R0:W-:Y:S04]  /*1c8f0*/  STL.64 [R1+0xa0], R8 ;  /* 0x0000a00801007387 */ /* 0x0001e80000100a00 */
[----:B------:R1:W-:Y:S04]  /*1c900*/  STL.64 [R1+0xa8], R10 ;  /* 0x0000a80a01007387 */ /* 0x0003e80000100a00 */
[----:B0-----:R-:W5:Y:S04]  /*1c910*/  LDL.LU R8, [R1+0x10] ;  /* 0x0000100001087983 */ /* 0x001f680000300800 */
[----:B------:R-:W5:Y:S04]  /*1c920*/  LDL.LU R9, [R1+0x14] ;  /* 0x0000140001097983 */ /* 0x000f680000300800 */
[----:B-1----:R-:W2:Y:S04]  /*1c930*/  LDL.LU R10, [R1+0x18] ;  /* 0x00001800010a7983 */ /* 0x002ea80000300800 */
[----:B------:R-:W2:Y:S01]  /*1c940*/  LDL.LU R11, [R1+0x1c] ;  /* 0x00001c00010b7983 */ /* 0x000ea20000300800 */
[----:B---3--:R-:W-:-:S02]  /*1c950*/  IMAD R16, R26, 0x100, R27 ;  /* 0x000001001a107824 */ /* 0x008fc400078e021b */
[----:B----4-:R-:W-:Y:S01]  /*1c960*/  IMAD R17, R24, 0x100, R25 ;  /* 0x0000010018117824 */ /* 0x010fe200078e0219 */
[----:B--2---:R-:W-:Y:S04]  /*1c970*/  STL.64 [R1+0x13e8], R10 ;  /* 0x0013e80a01007387 */ /* 0x004fe80000100a00 */
[----:B-----5:R0:W-:Y:S04]  /*1c980*/  STL.64 [R1+0x13e0], R8 ;  /* 0x0013e00801007387 */ /* 0x0201e80000100a00 */
[----:B0-----:R-:W2:Y:S04]  /*1c990*/  LDL.LU R8, [R1+0x20] ;  /* 0x0000200001087983 */ /* 0x001ea80000300800 */
[----:B------:R-:W3:Y:S01]  /*1c9a0*/  LDL.LU R27, [R1+0x404] ;  /* 0x00040400011b7983 */ /* 0x000ee20000300800 */
[----:B------:R-:W-:-:S02]  /*1c9b0*/  IMAD.MOV.U32 R10, RZ, RZ, R23 ;  /* 0x000000ffff0a7224 */ /* 0x000fc400078e0017 */
[----:B------:R-:W-:Y:S01]  /*1c9c0*/  IMAD.MOV.U32 R11, RZ, RZ, R22 ;  /* 0x000000ffff0b7224 */ /* 0x000fe200078e0016 */
[----:B------:R-:W3:Y:S01]  /*1c9d0*/  LDL.LU R26, [R1+0x400] ;  /* 0x00040000011a7983 */ /* 0x000ee20000300800 */
[----:B------:R-:W-:-:S03]  /*1c9e0*/  IMAD.MOV.U32 R9, RZ, RZ, R29 ;  /* 0x000000ffff097224 */ /* 0x000fc600078e001d */
[----:B------:R-:W4:Y:S04]  /*1c9f0*/  LDL.LU R22, [R1+0x40c] ;  /* 0x00040c0001167983 */ /* 0x000f280000300800 */
[----:B------:R-:W4:Y:S04]  /*1ca00*/  LDL.LU R23, [R1+0x408] ;  /* 0x0004080001177983 */ /* 0x000f280000300800 */
[----:B------:R-:W5:Y:S04]  /*1ca10*/  LDL.LU R25, [R1+0x424] ;  /* 0x0004240001197983 */ /* 0x000f680000300800 */
[----:B------:R-:W5:Y:S04]  /*1ca20*/  LDL.LU R29, [R1+0x428] ;  /* 0x00042800011d7983 */ /* 0x000f680000300800 */
[----:B------:R-:W-:Y:S04]  /*1ca30*/  STL.64 [R1+0x13f8], R10 ;  /* 0x0013f80a01007387 */ /* 0x000fe80000100a00 */
[----:B--2---:R0:W-:Y:S04]  /*1ca40*/  STL.64 [R1+0x13f0], R8 ;  /* 0x0013f00801007387 */ /* 0x0041e80000100a00 */
[----:B0-----:R-:W2:Y:S04]  /*1ca50*/  LDL.LU R8, [R1+0x40] ;  /* 0x0000400001087983 */ /* 0x001ea80000300800 */
[----:B------:R-:W2:Y:S04]  /*1ca60*/  LDL.LU R9, [R1+0x44] ;  /* 0x0000440001097983 */ /* 0x000ea80000300800 */
[----:B------:R-:W3:Y:S04]  /*1ca70*/  LDL.LU R10, [R1+0x48] ;  /* 0x00004800010a7983 */ /* 0x000ee80000300800 */
[----:B------:R-:W3:Y:S04]  /*1ca80*/  LDL.LU R11, [R1+0x4c] ;  /* 0x00004c00010b7983 */ /* 0x000ee80000300800 */
[----:B------:R-:W5:Y:S04]  /*1ca90*/  LDL.LU R3, [R1+0x414] ;  /* 0x0004140001037983 */ /* 0x000f680000300800 */
[----:B------:R-:W5:Y:S04]  /*1caa0*/  LDL.LU R24, [R1+0x41c] ;  /* 0x00041c0001187983 */ /* 0x000f680000300800 */
[----:B---3--:R-:W-:Y:S04]  /*1cab0*/  STL.64 [R1+0x1408], R10 ;  /* 0x0014080a01007387 */ /* 0x008fe80000100a00 */
[----:B--2---:R0:W-:Y:S04]  /*1cac0*/  STL.64 [R1+0x1400], R8 ;  /* 0x0014000801007387 */ /* 0x0041e80000100a00 */
[----:B0-----:R-:W2:Y:S04]  /*1cad0*/  LDL.LU R8, [R1+0x110] ;  /* 0x0001100001087983 */ /* 0x001ea80000300800 */
[----:B------:R-:W2:Y:S04]  /*1cae0*/  LDL.LU R9, [R1+0x114] ;  /* 0x0001140001097983 */ /* 0x000ea80000300800 */
[----:B------:R-:W3:Y:S04]  /*1caf0*/  LDL.LU R10, [R1+0x118] ;  /* 0x00011800010a7983 */ /* 0x000ee80000300800 */
[----:B------:R-:W3:Y:S04]  /*1cb00*/  LDL.LU R11, [R1+0x11c] ;  /* 0x00011c00010b7983 */ /* 0x000ee80000300800 */
        /* <DEDUP_REMOVED lines=16> */
[----:B------:R-:W2:Y:S04]  /*1cc10*/  LDL.LU R10, [R1+0x128] ;  /* 0x00012800010a7983 */ /* 0x000ea80000300800 */
[----:B------:R-:W2:Y:S01]  /*1cc20*/  LDL.LU R11, [R1+0x12c] ;  /* 0x00012c00010b7983 */ /* 0x000ea20000300800 */
[----:B------:R-:W-:-:S03]  /*1cc30*/  IMAD R18, R26, 0x100, R27 ;  /* 0x000001001a127824 */ /* 0x000fc600078e021b */
[----:B------:R-:W3:Y:S04]  /*1cc40*/  LDL.LU R26, [R1+0x434] ;  /* 0x00043400011a7983 */ /* 0x000ee80000300800 */
[----:B------:R-:W3:Y:S01]  /*1cc50*/  LDL.LU R27, [R1+0x43c] ;  /* 0x00043c00011b7983 */ /* 0x000ee20000300800 */
[----:B----4-:R-:W-:-:S03]  /*1cc60*/  IMAD R19, R23, 0x100, R22 ;  /* 0x0000010017137824 */ /* 0x010fc600078e0216 */
[----:B------:R-:W4:Y:S04]  /*1cc70*/  LDL.LU R0, [R1+0x448] ;  /* 0x0004480001007983 */ /* 0x000f280000300800 */
[----:B------:R-:W4:Y:S04]  /*1cc80*/  LDL.LU R22, [R1+0x458] ;  /* 0x0004580001167983 */ /* 0x000f280000300800 */
[----:B------:R-:W4:Y:S01]  /*1cc90*/  LDL.LU R23, [R1+0x460] ;  /* 0x0004600001177983 */ /* 0x000f220000300800 */
[----:B--2---:R-:W-:-:S15]  /*1cca0*/  HMMA.16816.F32 R8, R12, R6, R8 ;  /* 0x000000060c08723c */ /* 0x004fde0000001808 */
[----:B------:R-:W-:-:S08]  /*1ccb0*/  NOP ;  /* 0x0000000000007918 */ /* 0x000fd00000000000 */
[----:B------:R-:W-:Y:S04]  /*1ccc0*/  STL.64 [R1+0xc0], R8 ;  /* 0x0000c00801007387 */ /* 0x000fe80000100a00 */
[----:B------:R0:W-:Y:S01]  /*1ccd0*/  STL [R1+0xc8], R10 ;  /* 0x0000c80a01007387 */ /* 0x0001e20000100800 */
[----:B------:R-:W-:-:S03]  /*1cce0*/  IMAD.MOV.U32 R28, RZ, RZ, R11 ;  /* 0x000000ffff1c7224 */ /* 0x000fc600078e000b */
[----:B0-----:R-:W2:Y:S04]  /*1ccf0*/  LDL.LU.64 R10, [R1+0x1448] ;  /* 0x00144800010a7983 */ /* 0x001ea80000300a00 */
[----:B------:R-:W2:Y:S02]  /*1cd00*/  LDL.LU.64 R8, [R1+0x1440] ;  /* 0x0014400001087983 */ /* 0x000ea40000300a00 */
[----:B--2---:R-:W-:Y:S02]  /*1cd10*/  HMMA.16816.F32 R12, R12, R20, R8 ;  /* 0x000000140c0c723c */ /* 0x004fe40000001808 */
[----:B------:R-:W2:Y:S04]  /*1cd20*/  LDL.LU.64 R10, [R1+0x1438] ;  /* 0x00143800010a7983 */ /* 0x000ea80000300a00 */
[----:B------:R-:W2:-:S15]  /*1cd30*/  LDL.LU.64 R8, [R1+0x1430] ;  /* 0x0014300001087983 */ /* 0x000e9e0000300a00 */
[----:B------:R-:W-:-:S02]  /*1cd40*/  NOP ;  /* 0x0000000000007918 */ /* 0x000fc40000000000 */
[----:B------:R0:W-:Y:S04]  /*1cd50*/  STL.64 [R1+0x70], R12 ;  /* 0x0000700c01007387 */ /* 0x0001e80000100a00 */
[----:B------:R1:W-:Y:S04]  /*1cd60*/  STL.64 [R1+0x78], R14 ;  /* 0x0000780e01007387 */ /* 0x0003e80000100a00 */
[----:B0-----:R-:W5:Y:S04]  /*1cd70*/  LDL.LU R12, [R1+0x410] ;  /* 0x00041000010c7983 */ /* 0x001f680000300800 */
[----:B------:R-:W3:Y:S04]  /*1cd80*/  LDL.LU R13, [R1+0x418] ;  /* 0x00041800010d7983 */ /* 0x000ee80000300800 */
[----:B-1----:R-:W4:Y:S04]  /*1cd90*/  LDL.LU R14, [R1+0x420] ;  /* 0x00042000010e7983 */ /* 0x002f280000300800 */
[----:B------:R-:W4:Y:S01]  /*1cda0*/  LDL.LU R15, [R1+0x42c] ;  /* 0x00042c00010f7983 */ /* 0x000f220000300800 */
[----:B------:R-:W-:-:S02]  /*1cdb0*/  F2FP.F16.E5M2.UNPACK_B R16, R16 ;  /* 0x00000010ff10723e */ /* 0x000fc400020004ff */
[----:B------:R-:W-:Y:S02]  /*1cdc0*/  F2FP.F16.E5M2.UNPACK_B R17, R17 ;  /* 0x00000011ff11723e */ /* 0x000fe400020004ff */
[----:B------:R-:W-:Y:S01]  /*1cdd0*/  F2FP.F16.E5M2.UNPACK_B R18, R18 ;  /* 0x00000012ff12723e */ /* 0x000fe200020004ff */
[----:B-----5:R-:W-:Y:S02]  /*1cde0*/  IMAD R12, R12, 0x100, R3 ;  /* 0x000001000c0c7824 */ /* 0x020fe400078e0203 */
[----:B------:R-:W2:Y:S01]  /*1cdf0*/  LDL.LU R3, [R1+0x142c] ;  /* 0x00142c0001037983 */ /* 0x000ea20000300800 */
[----:B------:R-:W-:Y:S01]  /*1ce00*/  F2FP.F16.E5M2.UNPACK_B R19, R19 ;  /* 0x00000013ff13723e */ /* 0x000fe200020004ff */
[----:B---3--:R-:W-:Y:S02]  /*1ce10*/  IMAD R13, R13, 0x100, R24 ;  /* 0x000001000d0d7824 */ /* 0x008fe400078e0218 */
[----:B------:R-:W3:Y:S04]  /*1ce20*/  LDL.LU R24, [R1+0x1428] ;  /* 0x0014280001187983 */ /* 0x000ee80000300800 */
[----:B--2---:R-:W-:-:S15]  /*1ce30*/  HMMA.16816.F32 R8, R16, R2, R8 ;  /* 0x000000021008723c */ /* 0x004fde0000001808 */
[----:B------:R-:W-:-:S08]  /*1ce40*/  NOP ;  /* 0x0000000000007918 */ /* 0x000fd00000000000 */
[----:B------:R-:W-:Y:S04]  /*1ce50*/  STL.64 [R1+0xb0], R8 ;  /* 0x0000b00801007387 */ /* 0x000fe80000100a00 */
[----:B------:R0:W-:Y:S04]  /*1ce60*/  STL.64 [R1+0xb8], R10 ;  /* 0x0000b80a01007387 */ /* 0x0001e80000100a00 */
[----:B0-----:R-:W2:Y:S04]  /*1ce70*/  LDL.LU.64 R10, [R1+0x1420] ;  /* 0x00142000010a7983 */ /* 0x001ea80000300a00 */
[----:B------:R-:W2:Y:S01]  /*1ce80*/  LDL.LU.64 R8, [R1+0x1418] ;  /* 0x0014180001087983 */ /* 0x000ea20000300a00 */
[----:B----4-:R-:W-:-:S03]  /*1ce90*/  IMAD R14, R14, 0x100, R25 ;  /* 0x000001000e0e7824 */ /* 0x010fc600078e0219 */
[----:B------:R-:W3:Y:S01]  /*1cea0*/  LDL.LU R25, [R1+0x1410] ;  /* 0x0014100001197983 */ /* 0x000ee20000300800 */
[----:B--2---:R-:W-:-:S15]  /*1ceb0*/  HMMA.16816.F32 R8, R16, R4, R8 ;  /* 0x000000041008723c */ /* 0x004fde0000001808 */
[----:B------:R-:W-:-:S08]  /*1cec0*/  NOP ;  /* 0x0000000000007918 */ /* 0x000fd00000000000 */
[----:B------:R-:W-:Y:S04]  /*1ced0*/  STL.64 [R1+0xe0], R8 ;  /* 0x0000e00801007387 */ /* 0x000fe80000100a00 */
[----:B------:R0:W-:Y:S04]  /*1cee0*/  STL.64 [R1+0xe8], R10 ;  /* 0x0000e80a01007387 */ /* 0x0001e80000100a00 */
[----:B0-----:R-:W2:Y:S04]  /*1cef0*/  LDL.LU.64 R10, [R1+0x1408] ;  /* 0x00140800010a7983 */ /* 0x001ea80000300a00 */
[----:B------:R-:W2:Y:S02]  /*1cf00*/  LDL.LU.64 R8, [R1+0x1400] ;  /* 0x0014000001087983 */ /* 0x000ea40000300a00 */
[----:B--2---:R-:W-:-:S15]  /*1cf10*/  HMMA.16816.F32 R8, R16, R6, R8 ;  /* 0x000000061008723c */ /* 0x004fde0000001808 */
[----:B------:R-:W-:-:S08]  /*1cf20*/  NOP ;  /* 0x0000000000007918 */ /* 0x000fd00000000000 */
[----:B------:R-:W-:Y:S04]  /*1cf30*/  STL.64 [R1+0xd0], R8 ;  /* 0x0000d00801007387 */ /* 0x000fe80000100a00 */
[----:B------:R0:W-:Y:S04]  /*1cf40*/  STL.64 [R1+0xd8], R10 ;  /* 0x0000d80a01007387 */ /* 0x0001e80000100a00 */
[----:B0-----:R-:W2:Y:S04]  /*1cf50*/  LDL.LU.64 R10, [R1+0x13f8] ;  /* 0x0013f800010a7983 */ /* 0x001ea80000300a00 */
[----:B------:R-:W2:Y:S01]  /*1cf60*/  LDL.LU.64 R8, [R1+0x13f0] ;  /* 0x0013f00001087983 */ /* 0x000ea20000300a00 */
[----:B------:R-:W-:Y:S01]  /*1cf70*/  IMAD R15, R29, 0x100, R15 ;  /* 0x000001001d0f7824 */ /* 0x000fe200078e020f */
[----:B------:R-:W-:-:S02]  /*1cf80*/  F2FP.F16.E5M2.UNPACK_B R12, R12 ;  /* 0x0000000cff0c723e */ /* 0x000fc400020004ff */
[----:B------:R-:W-:Y:S02]  /*1cf90*/  F2FP.F16.E5M2.UNPACK_B R13, R13 ;  /* 0x0000000dff0d723e */ /* 0x000fe400020004ff */
[----:B------:R-:W-:Y:S01]  /*1cfa0*/  F2FP.F16.E5M2.UNPACK_B R14, R14 ;  /* 0x0000000eff0e723e */ /* 0x000fe200020004ff */
[----:B--2---:R-:W-:Y:S01]  /*1cfb0*/  HMMA.16816.F32 R16, R16, R20, R8 ;  /* 0x000000141010723c */ /* 0x004fe20000001808 */
[----:B------:R-:W2:Y:S04]  /*1cfc0*/  LDL.LU.64 R10, [R1+0x13e8] ;  /* 0x0013e800010a7983 */ /* 0x000ea80000300a00 */
[----:B------:R-:W2:-:S15]  /*1cfd0*/  LDL.LU.64 R8, [R1+0x13e0] ;  /* 0x0013e00001087983 */ /* 0x000e9e0000300a00 */
[----:B------:R-:W-:-:S03]  /*1cfe0*/  NOP ;  /* 0x0000000000007918 */ /* 0x000fc60000000000 */
[----:B------:R0:W-:Y:S04]  /*1cff0*/  STL.64 [R1+0x40], R16 ;  /* 0x0000401001007387 */ /* 0x0001e80000100a00 */
[----:B------:R1:W-:Y:S04]  /*1d000*/  STL.64 [R1+0x48], R18 ;  /* 0x0000481201007387 */ /* 0x0003e80000100a00 */
[----:B0-----:R-:W4:Y:S04]  /*1d010*/  LDL.LU R16, [R1+0x430] ;  /* 0x0004300001107983 */ /* 0x001f280000300800 */
[----:B------:R-:W5:Y:S01]  /*1d020*/  LDL.LU R17, [R1+0x438] ;  /* 0x0004380001117983 */ /* 0x000f620000300800 */
[----:B------:R-:W-:-:S03]  /*1d030*/  F2FP.F16.E5M2.UNPACK_B R15, R15 ;  /* 0x0000000fff0f723e */ /* 0x000fc600020004ff */
[----:B-1----:R-:W3:Y:S04]  /*1d040*/  LDL.LU R18, [R1+0x440] ;  /* 0x0004400001127983 */ /* 0x002ee80000300800 */
[----:B------:R-:W3:Y:S01]  /*1d050*/  LDL.LU R19, [R1+0x450] ;  /* 0x0004500001137983 */ /* 0x000ee20000300800 */
[----:B--2---:R-:W-:-:S15]  /*1d060*/  HMMA.16816.F32 R8, R12, R2, R8 ;  /* 0x000000020c08723c */ /* 0x004fde0000001808 */
[----:B------:R-:W-:-:S08]  /*1d070*/  NOP ;  /* 0x0000000000007918 */ /* 0x000fd00000000000 */
[----:B------:R-:W-:Y:S04]  /*1d080*/  STL.64 [R1+0x30], R8 ;  /* 0x0000300801007387 */ /* 0x000fe80000100a00 */
[----:B------:R0:W-:Y:S01]  /*1d090*/  STL [R1+0x38], R10 ;  /* 0x0000380a01007387 */ /* 0x0001e20000100800 */
[----:B------:R-:W-:-:S03]  /*1d0a0*/  IMAD.MOV.U32 R29, RZ, RZ, R11 ;  /* 0x000000ffff1d7224 */ /* 0x000fc600078e000b */
[----:B0-----:R-:W2:Y:S04]  /*1d0b0*/  LDL.LU.64 R10, [R1+0x13d8] ;  /* 0x0013d800010a7983 */ /* 0x001ea80000300a00 */
[----:B------:R-:W2:Y:S04]  /*1d0c0*/  LDL.LU.64 R8, [R1+0x13d0] ;  /* 0x0013d00001087983 */ /* 0x000ea80000300a00 */
[----:B------:R-:W3:Y:S04]  /*1d0d0*/  LDL.LU R2, [R1+0x168] ;  /* 0x0001680001027983 */ /* 0x000ee80000300800 */
[----:B------:R-:W3:Y:S01]  /*1d0e0*/  LDL.LU R3, [R1+0x16c] ;  /* 0x00016c0001037983 */ /* 0x000ee20000300800 */
[----:B----4-:R-:W-:-:S02]  /*1d0f0*/  IMAD R16, R16, 0x100, R26 ;  /* 0x0000010010107824 */ /* 0x010fc400078e021a */
[----:B-----5:R-:W-:Y:S01]  /*1d100*/  IMAD R17, R17, 0x100, R27 ;  /* 0x0000010011117824 */ /* 0x020fe200078e021b */
[----:B------:R-:W3:Y:S04]  /*1d110*/  LDL.LU R26, [R1+0x13c8] ;  /* 0x0013c800011a7983 */ /* 0x000ee80000300800 */
[----:B------:R-:W3:Y:S01]  /*1d120*/  LDL.LU R27, [R1+0x13c4] ;  /* 0x0013c400011b7983 */ /* 0x000ee20000300800 */
[C---:B--2---:R-:W-:Y:S06]  /*1d130*/  HMMA.16816.F32 R8, R12.reuse, R6, R8 ;  /* 0x000000060c08723c */ /* 0x044fec0000001808 */
[----:B---3--:R-:W-:Y:S01]  /*1d140*/  HMMA.16816.F32 R24, R12, R4, R24 ;  /* 0x000000040c18723c */ /* 0x008fe20000001818 */
[----:B------:R-:W2:-:S15]  /*1d150*/  LDL.LU R5, [R1+0x444] ;  /* 0x0004440001057983 */ /* 0x000e9e0000300800 */
[----:B------:R-:W-:-:S07]  /*1d160*/  NOP ;  /* 0x0000000000007918 */ /* 0x000fce0000000000 */
[----:B------:R0:W-:Y:S04]  /*1d170*/  STL.64 [R1+0x10], R24 ;  /* 0x0000101801007387 */ /* 0x0001e80000100a00 */
[----:B------:R1:W-:Y:S04]  /*1d180*/  STL.64 [R1+0x18], R26 ;  /* 0x0000181a01007387 */ /* 0x0003e80000100a00 */
[----:B0-----:R-:W3:Y:S04]  /*1d190*/  LDL.LU R24, [R1+0x454] ;  /* 0x0004540001187983 */ /* 0x001ee80000300800 */
[----:B------:R-:W4:Y:S04]  /*1d1a0*/  LDL.LU R25, [R1+0x44c] ;  /* 0x00044c0001197983 */ /* 0x000f280000300800 */
[----:B-1----:R-:W5:Y:S04]  /*1d1b0*/  LDL.LU R26, [R1+0x45c] ;  /* 0x00045c00011a7983 */ /* 0x002f680000300800 */
[----:B------:R-:W2:Y:S04]  /*1d1c0*/  LDL.LU R27, [R1+0x464] ;  /* 0x00046400011b7983 */ /* 0x000ea80000300800 */
[----:B------:R0:W-:Y:S04]  /*1d1d0*/  STL [R1+0x12a4], R8 ;  /* 0x0012a40801007387 */ /* 0x0001e80000100800 */
[----:B------:R1:W-:Y:S04]  /*1d1e0*/  STL [R1+0x12a0], R9 ;  /* 0x0012a00901007387 */ /* 0x0003e80000100800 */
[----:B------:R1:W-:Y:S04]  /*1d1f0*/  STL [R1+0x129c], R10 ;  /* 0x00129c0a01007387 */ /* 0x0003e80000100800 */
[----:B------:R1:W-:Y:S04]  /*1d200*/  STL [R1+0x1298], R11 ;  /* 0x0012980b01007387 */ /* 0x0003e80000100800 */
[----:B0-----:R-:W3:Y:S04]  /*1d210*/  LDL.LU R8, [R1+0x70] ;  /* 0x0000700001087983 */ /* 0x001ee80000300800 */
[----:B-1----:R-:W3:Y:S04]  /*1d220*/  LDL.LU R9, [R1+0x74] ;  /* 0x0000740001097983 */ /* 0x002ee80000300800 */
[----:B------:R-:W4:Y:S04]  /*1d230*/  LDL.LU R10, [R1+0x78] ;  /* 0x00007800010a7983 */ /* 0x000f280000300800 */
[----:B------:R-:W4:Y:S04]  /*1d240*/  LDL.LU R11, [R1+0x7c] ;  /* 0x00007c00010b7983 */ /* 0x000f280000300800 */
[----:B----4-:R0:W-:Y:S04]  /*1d250*/  STL.64 [R1+0x1338], R10 ;  /* 0x0013380a01007387 */ /* 0x0101e80000100a00 */
[----:B0-----:R-:W4:Y:S04]  /*1d260*/  LDL.LU R10, [R1+0x48c] ;  /* 0x00048c00010a7983 */ /* 0x001f280000300800 */
[----:B------:R-:W4:Y:S04]  /*1d270*/  LDL.LU R11, [R1+0x488] ;  /* 0x00048800010b7983 */ /* 0x000f280000300800 */
[----:B---3--:R0:W-:Y:S04]  /*1d280*/  STL.64 [R1+0x1330], R8 ;  /* 0x0013300801007387 */ /* 0x0081e80000100a00 */
[----:B0-----:R-:W3:Y:S04]  /*1d290*/  LDL.LU R8, [R1+0x484] ;  /* 0x0004840001087983 */ /* 0x001ee80000300800 */
[----:B------:R-:W3:Y:S04]  /*1d2a0*/  LDL.LU R9, [R1+0x480] ;  /* 0x0004800001097983 */ /* 0x000ee80000300800 */
[----:B----4-:R-:W-:Y:S04]  /*1d2b0*/  STL.64 [R1+0x1348], R10 ;  /* 0x0013480a01007387 */ /* 0x010fe80000100a00 */
[----:B---3--:R0:W-:Y:S04]  /*1d2c0*/  STL.64 [R1+0x1340], R8 ;  /* 0x0013400801007387 */ /* 0x0081e80000100a00 */
[----:B0-----:R-:W3:Y:S04]  /*1d2d0*/  LDL.LU R8, [R1+0xc0] ;  /* 0x0000c00001087983 */ /* 0x001ee80000300800 */
[----:B------:R-:W3:Y:S04]  /*1d2e0*/  LDL.LU R9, [R1+0xc4] ;  /* 0x0000c40001097983 */ /* 0x000ee80000300800 */
[----:B------:R-:W4:Y:S01]  /*1d2f0*/  LDL.LU R10, [R1+0xc8] ;  /* 0x0000c800010a7983 */ /* 0x000f220000300800 */
[----:B------:R-:W-:-:S03]  /*1d300*/  IMAD.MOV.U32 R11, RZ, RZ, R28 ;  /* 0x000000ffff0b7224 */ /* 0x000fc600078e001c */
[----:B------:R-:W2:Y:S04]  /*1d310*/  LDL.LU R28, [R1+0x13c0] ;  /* 0x0013c000011c7983 */ /* 0x000ea80000300800 */
[----:B----4-:R-:W-:Y:S04]  /*1d320*/  STL.64 [R1+0x1358], R10 ;  /* 0x0013580a01007387 */ /* 0x010fe80000100a00 */
[----:B---3--:R0:W-:Y:S04]  /*1d330*/  STL.64 [R1+0x1350], R8 ;  /* 0x0013500801007387 */ /* 0x0081e80000100a00 */
[----:B0-----:R-:W3:Y:S04]  /*1d340*/  LDL.LU R8, [R1+0xa0] ;  /* 0x0000a00001087983 */ /* 0x001ee80000300800 */
[----:B------:R-:W3:Y:S04]  /*1d350*/  LDL.LU R9, [R1+0xa4] ;  /* 0x0000a40001097983 */ /* 0x000ee80000300800 */
[----:B------:R-:W4:Y:S04]  /*1d360*/  LDL.LU R10, [R1+0xa8] ;  /* 0x0000a800010a7983 */ /* 0x000f280000300800 */
[----:B------:R-:W4:Y:S01]  /*1d370*/  LDL.LU R11, [R1+0xac] ;  /* 0x0000ac00010b7983 */ /* 0x000f220000300800 */
[----:B------:R-:W-:-:S02]  /*1d380*/  IMAD R19, R19, 0x100, R24 ;  /* 0x0000010013137824 */ /* 0x000fc400078e0218 */
[----:B------:R-:W-:Y:S02]  /*1d390*/  IMAD R0, R0, 0x100, R25 ;  /* 0x0000010000007824 */ /* 0x000fe400078e0219 */
[----:B-----5:R-:W-:Y:S01]  /*1d3a0*/  IMAD R22, R22, 0x100, R26 ;  /* 0x0000010016167824 */ /* 0x020fe200078e021a */
[----:B----4-:R-:W-:Y:S04]  /*1d3b0*/  STL.64 [R1+0x1368], R10 ;  /* 0x0013680a01007387 */ /* 0x010fe80000100a00 */
[----:B---3--:R0:W-:Y:S04]  /*1d3c0*/  STL.64 [R1+0x1360], R8 ;  /* 0x0013600801007387 */ /* 0x0081e80000100a00 */
[----:B0-----:R-:W3:Y:S04]  /*1d3d0*/  LDL.LU R8, [R1+0x90] ;  /* 0x0000900001087983 */ /* 0x001ee80000300800 */
[----:B------:R-:W3:Y:S04]  /*1d3e0*/  LDL.LU R9, [R1+0x94] ;  /* 0x0000940001097983 */ /* 0x000ee80000300800 */
[----:B------:R-:W4:Y:S01]  /*1d3f0*/  LDL.LU R10, [R1+0x98] ;  /* 0x00009800010a7983 */ /* 0x000f220000300800 */
[----:B--2---:R-:W-:-:S03]  /*1d400*/  IMAD.MOV.U32 R11, RZ, RZ, R28 ;  /* 0x000000ffff0b7224 */ /* 0x004fc600078e001c */
[----:B------:R-:W2:Y:S04]  /*1d410*/  LDL.LU R28, [R1+0x13bc] ;  /* 0x0013bc00011c7983 */ /* 0x000ea80000300800 */
[----:B------:R-:W5:Y:S04]  /*1d420*/  LDL.LU R24, [R1] ;  /* 0x0000000001187983 */ /* 0x000f680000300800 */
[----:B------:R-:W5:Y:S01]  /*1d430*/  LDL.LU R25, [R1+0x4] ;  /* 0x0000040001197983 */ /* 0x000f620000300800 */
[----:B------:R-:W-:-:S03]  /*1d440*/  IMAD R23, R23, 0x100, R27 ;  /* 0x0000010017177824 */ /* 0x000fc600078e021b */
[----:B------:R-:W5:Y:S04]  /*1d450*/  LDL.LU R26, [R1+0x8] ;  /* 0x00000800011a7983 */ /* 0x000f680000300800 */
[----:B------:R-:W5:Y:S04]  /*1d460*/  LDL.LU R27, [R1+0xc] ;  /* 0x00000c00011b7983 */ /* 0x000f680000300800 */
[----:B------:R-:W5:Y:S04]  /*1d470*/  LDL.LU R6, [R1+0x178] ;  /* 0x0001780001067983 */ /* 0x000f680000300800 */
[----:B------:R-:W5:Y:S01]  /*1d480*/  LDL.LU R7, [R1+0x17c] ;  /* 0x00017c0001077983 */ /* 0x000f620000300800 */
[----:B------:R-:W-:-:S03]  /*1d490*/  IMAD R18, R18, 0x100, R5 ;  /* 0x0000010012127824 */ /* 0x000fc600078e0205 */
[----:B------:R-:W5:Y:S04]  /*1d4a0*/  LDL.LU R4, [R1+0x18c] ;  /* 0x00018c0001047983 */ /* 0x000f680000300800 */
[----:B------:R-:W5:Y:S04]  /*1d4b0*/  LDL.LU R5, [R1+0x198] ;  /* 0x0001980001057983 */ /* 0x000f680000300800 */
[----:B----4-:R-:W-:Y:S04]  /*1d4c0*/  STL.64 [R1+0x1378], R10 ;  /* 0x0013780a01007387 */ /* 0x010fe80000100a00 */
[----:B---3--:R0:W-:Y:S04]  /*1d4d0*/  STL.64 [R1+0x1370], R8 ;  /* 0x0013700801007387 */ /* 0x0081e80000100a00 */
[----:B0-----:R-:W3:Y:S04]  /*1d4e0*/  LDL.LU R8, [R1+0x80] ;  /* 0x0000800001087983 */ /* 0x001ee80000300800 */
[----:B------:R-:W3:Y:S04]  /*1d4f0*/  LDL.LU R9, [R1+0x84] ;  /* 0x0000840001097983 */ /* 0x000ee80000300800 */
[----:B------:R-:W4:Y:S04]  /*1d500*/  LDL.LU R10, [R1+0x88] ;  /* 0x00008800010a7983 */ /* 0x000f280000300800 */
[----:B------:R-:W4:Y:S04]  /*1d510*/  LDL.LU R11, [R1+0x8c] ;  /* 0x00008c00010b7983 */ /* 0x000f280000300800 */
[----:B----4-:R-:W-:Y:S04]  /*1d520*/  STL.64 [R1+0x1388], R10 ;  /* 0x0013880a01007387 */ /* 0x010fe80000100a00 */
[----:B---3--:R0:W-:Y:S04]  /*1d530*/  STL.64 [R1+0x1380], R8 ;  /* 0x0013800801007387 */ /* 0x0081e80000100a00 */
[----:B0-----:R-:W3:Y:S04]  /*1d540*/  LDL.LU R8, [R1+0x130] ;  /* 0x0001300001087983 */ /* 0x001ee80000300800 */
[----:B------:R-:W3:Y:S04]  /*1d550*/  LDL.LU R9, [R1+0x134] ;  /* 0x0001340001097983 */ /* 0x000ee80000300800 */
[----:B------:R-:W4:Y:S01]  /*1d560*/  LDL.LU R10, [R1+0x138] ;  /* 0x00013800010a7983 */ /* 0x000f220000300800 */
[----:B--2---:R-:W-:-:S03]  /*1d570*/  IMAD.MOV.U32 R11, RZ, RZ, R28 ;  /* 0x000000ffff0b7224 */ /* 0x004fc600078e001c */
[----:B------:R-:W2:Y:S04]  /*1d580*/  LDL.LU R28, [R1+0x13b8] ;  /* 0x0013b800011c7983 */ /* 0x000ea80000300800 */
[----:B----4-:R-:W-:Y:S04]  /*1d590*/  STL.64 [R1+0x1398], R10 ;  /* 0x0013980a01007387 */ /* 0x010fe80000100a00 */
[----:B---3--:R0:W-:Y:S04]  /*1d5a0*/  STL.64 [R1+0x1390], R8 ;  /* 0x0013900801007387 */ /* 0x0081e80000100a00 */
[----:B0-----:R-:W3:Y:S04]  /*1d5b0*/  LDL.LU R8, [R1+0x150] ;  /* 0x0001500001087983 */ /* 0x001ee80000300800 */
[----:B------:R-:W3:Y:S04]  /*1d5c0*/  LDL.LU R9, [R1+0x154] ;  /* 0x0001540001097983 */ /* 0x000ee80000300800 */
[----:B------:R-:W4:Y:S04]  /*1d5d0*/  LDL.LU R10, [R1+0x158] ;  /* 0x00015800010a7983 */ /* 0x000f280000300800 */
[----:B------:R-:W4:Y:S01]  /*1d5e0*/  LDL.LU R11, [R1+0x15c] ;  /* 0x00015c00010b7983 */ /* 0x000f220000300800 */
[----:B------:R-:W-:-:S02]  /*1d5f0*/  F2FP.F16.E5M2.UNPACK_B R2, R2.H1 ;  /* 0x00000002ff02723e */ /* 0x000fc400030004ff */
[----:B------:R-:W-:Y:S01]  /*1d600*/  F2FP.F16.E5M2.UNPACK_B R3, R3.H1 ;  /* 0x00000003ff03723e */ /* 0x000fe200030004ff */
[----:B----4-:R-:W-:Y:S04]  /*1d610*/  STL.64 [R1+0x13b0], R10 ;  /* 0x0013b00a01007387 */ /* 0x010fe80000100a00 */
[----:B---3--:R0:W-:Y:S04]  /*1d620*/  STL.64 [R1+0x13a8], R8 ;  /* 0x0013a80801007387 */ /* 0x0081e80000100a00 */
[----:B0-----:R-:W3:Y:S04]  /*1d630*/  LDL.LU R8, [R1+0x60] ;  /* 0x0000600001087983 */ /* 0x001ee80000300800 */
[----:B------:R-:W3:Y:S04]  /*1d640*/  LDL.LU R9, [R1+0x64] ;  /* 0x0000640001097983 */ /* 0x000ee80000300800 */
[----:B------:R-:W3:Y:S04]  /*1d650*/  LDL.LU R10, [R1+0x68] ;  /* 0x00006800010a7983 */ /* 0x000ee80000300800 */
[----:B------:R-:W3:Y:S01]  /*1d660*/  LDL.LU R11, [R1+0x6c] ;  /* 0x00006c00010b7983 */ /* 0x000ee20000300800 */
[----:B------:R-:W-:-:S02]  /*1d670*/  F2FP.F16.E5M2.UNPACK_B R16, R16 ;  /* 0x00000010ff10723e */ /* 0x000fc400020004ff */
[----:B------:R-:W-:Y:S02]  /*1d680*/  F2FP.F16.E5M2.UNPACK_B R17, R17 ;  /* 0x00000011ff11723e */ /* 0x000fe400020004ff */
[----:B------:R-:W-:Y:S02]  /*1d690*/  F2FP.F16.E5M2.UNPACK_B R18, R18 ;  /* 0x00000012ff12723e */ /* 0x000fe400020004ff */
[----:B------:R-:W-:Y:S01]  /*1d6a0*/  F2FP.F16.E5M2.UNPACK_B R19, R19 ;  /* 0x00000013ff13723e */ /* 0x000fe200020004ff */
[----:B-----5:R-:W-:Y:S01]  /*1d6b0*/  HMMA.16816.F32 R24, R12, R20, R24 ;  /* 0x000000140c18723c */ /* 0x020fe20000001818 */
[----:B------:R-:W4:Y:S04]  /*1d6c0*/  LDL.LU R15, [R1+0x46c] ;  /* 0x00046c00010f7983 */ /* 0x000f280000300800 */
[----:B------:R-:W4:Y:S04]  /*1d6d0*/  LDL.LU R20, [R1+0x468] ;  /* 0x0004680001147983 */ /* 0x000f280000300800 */
[----:B------:R-:W5:-:S14]  /*1d6e0*/  LDL.LU R21, [R1+0x188] ;  /* 0x0001880001157983 */ /* 0x000f5c0000300800 */
[----:B------:R0:W-:Y:S04]  /*1d6f0*/  STL [R1+0x12a8], R27 ;  /* 0x0012a81b01007387 */ /* 0x0001e80000100800 */
[----:B0-----:R-:W2:Y:S01]  /*1d700*/  LDL.LU R27, [R1+0x478] ;  /* 0x00047800011b7983 */ /* 0x001ea20000300800 */
[----:B---3--:R-:W-:-:S15]  /*1d710*/  HMMA.16816.F32 R8, R16, R2, R8 ;  /* 0x000000021008723c */ /* 0x008fde0000001808 */
[----:B------:R-:W-:-:S08]  /*1d720*/  NOP ;  /* 0x0000000000007918 */ /* 0x000fd00000000000 */
[----:B------:R-:W-:Y:S04]  /*1d730*/  STL.64 [R1+0x20], R8 ;  /* 0x0000200801007387 */ /* 0x000fe80000100a00 */
[----:B------:R0:W-:Y:S04]  /*1d740*/  STL.64 [R1+0x28], R10 ;  /* 0x0000280a01007387 */ /* 0x0001e80000100a00 */
[----:B0-----:R-:W3:Y:S04]  /*1d750*/  LDL.LU.64 R10, [R1+0x13b0] ;  /* 0x0013b000010a7983 */ /* 0x001ee80000300a00 */
[----:B------:R-:W3:Y:S01]  /*1d760*/  LDL.LU.64 R8, [R1+0x13a8] ;  /* 0x0013a80001087983 */ /* 0x000ee20000300a00 */
[----:B------:R-:W-:-:S02]  /*1d770*/  F2FP.F16.E5M2.UNPACK_B R6, R6.H1 ;  /* 0x00000006ff06723e */ /* 0x000fc400030004ff */
[----:B------:R-:W-:Y:S01]  /*1d780*/  F2FP.F16.E5M2.UNPACK_B R7, R7.H1 ;  /* 0x00000007ff07723e */ /* 0x000fe200030004ff */
[----:B----4-:R-:W-:Y:S01]  /*1d790*/  IMAD R15, R20, 0x100, R15 ;  /* 0x00000100140f7824 */ /* 0x010fe200078e020f */
[----:B-----5:R-:W-:Y:S02]  /*1d7a0*/  F2FP.F16.E5M2.UNPACK_B R20, R21.H1 ;  /* 0x00000015ff14723e */ /* 0x020fe400030004ff */
[----:B------:R-:W-:Y:S02]  /*1d7b0*/  F2FP.F16.E5M2.UNPACK_B R21, R4.H1 ;  /* 0x00000004ff15723e */ /* 0x000fe400030004ff */
[----:B------:R-:W-:Y:S02]  /*1d7c0*/  F2FP.F16.E5M2.UNPACK_B R4, R5.H1 ;  /* 0x00000005ff04723e */ /* 0x000fe400030004ff */
[----:B--2---:R-:W-:Y:S02]  /*1d7d0*/  F2FP.F16.E5M2.UNPACK_B R5, R28.H1 ;  /* 0x0000001cff05723e */ /* 0x004fe400030004ff */
[----:B------:R-:W-:Y:S01]  /*1d7e0*/  F2FP.F16.E5M2.UNPACK_B R13, R22 ;  /* 0x00000016ff0d723e */ /* 0x000fe200020004ff */
[----:B------:R-:W2:Y:S04]  /*1d7f0*/  LDL.LU R28, [R1+0x13a0] ;  /* 0x0013a000011c7983 */ /* 0x000ea80000300800 */
[----:B------:R-:W4:Y:S01]  /*1d800*/  LDL.LU R22, [R1+0x47c] ;  /* 0x00047c0001167983 */ /* 0x000f220000300800 */
[----:B------:R-:W-:-:S03]  /*1d810*/  F2FP.F16.E5M2.UNPACK_B R14, R23 ;  /* 0x00000017ff0e723e */ /* 0x000fc600020004ff */
[----:B------:R-:W5:Y:S01]  /*1d820*/  LDL.LU R23, [R1+0x470] ;  /* 0x0004700001177983 */ /* 0x000f620000300800 */
[----:B---3--:R-:W-:-:S15]  /*1d830*/  HMMA.16816.F32 R8, R16, R6, R8 ;  /* 0x000000061008723c */ /* 0x008fde0000001808 */
[----:B------:R-:W-:-:S08]  /*1d840*/  NOP ;  /* 0x0000000000007918 */ /* 0x000fd00000000000 */
[----:B------:R-:W-:Y:S04]  /*1d850*/  STL.64 [R1+0x100], R8 ;  /* 0x0001000801007387 */ /* 0x000fe80000100a00 */
[----:B------:R0:W-:Y:S04]  /*1d860*/  STL.64 [R1+0x108], R10 ;  /* 0x0001080a01007387 */ /* 0x0001e80000100a00 */
[----:B0-----:R-:W3:Y:S04]  /*1d870*/  LDL.LU.64 R10, [R1+0x1398] ;  /* 0x00139800010a7983 */ /* 0x001ee80000300a00 */
[----:B------:R-:W3:Y:S02]  /*1d880*/  LDL.LU.64 R8, [R1+0x1390] ;  /* 0x0013900001087983 */ /* 0x000ee40000300a00 */
[----:B---3--:R-:W-:-:S15]  /*1d890*/  HMMA.16816.F32 R8, R16, R20, R8 ;  /* 0x000000141008723c */ /* 0x008fde0000001808 */
[----:B------:R-:W-:-:S08]  /*1d8a0*/  NOP ;  /* 0x0000000000007918 */ /* 0x000fd00000000000 */
[----:B------:R-:W-:Y:S04]  /*1d8b0*/  STL.64 [R1+0xf0], R8 ;  /* 0x0000f00801007387 */ /* 0x000fe80000100a00 */
[----:B------:R0:W-:Y:S04]  /*1d8c0*/  STL.64 [R1+0xf8], R10 ;  /* 0x0000f80a01007387 */ /* 0x0001e80000100a00 */
[----:B0-----:R-:W3:Y:S04]  /*1d8d0*/  LDL.LU.64 R10, [R1+0x1388] ;  /* 0x00138800010a7983 */ /* 0x001ee80000300a00 */
[----:B------:R-:W3:Y:S01]  /*1d8e0*/  LDL.LU.64 R8, [R1+0x1380] ;  /* 0x0013800001087983 */ /* 0x000ee20000300a00 */
[----:B------:R-:W-:-:S02]  /*1d8f0*/  F2FP.F16.E5M2.UNPACK_B R12, R0 ;  /* 0x00000000ff0c723e */ /* 0x000fc400020004ff */
[----:B------:R-:W-:Y:S01]  /*1d900*/  F2FP.F16.E5M2.UNPACK_B R15, R15 ;  /* 0x0000000fff0f723e */ /* 0x000fe200020004ff */
[----:B---3--:R-:W-:Y:S01]  /*1d910*/  HMMA.16816.F32 R16, R16, R4, R8 ;  /* 0x000000041010723c */ /* 0x008fe20000001808 */
[----:B------:R-:W3:Y:S04]  /*1d920*/  LDL.LU.64 R10, [R1+0x1378] ;  /* 0x00137800010a7983 */ /* 0x000ee80000300a00 */
[----:B------:R-:W3:-:S15]  /*1d930*/  LDL.LU.64 R8, [R1+0x1370] ;  /* 0x0013700001087983 */ /* 0x000ede0000300a00 */
[----:B------:R-:W-:-:S03]  /*1d940*/  NOP ;  /* 0x0000000000007918 */ /* 0x000fc60000000000 */
[----:B------:R-:W-:Y:S04]  /*1d950*/  STL.64 [R1+0x50], R16 ;  /* 0x0000501001007387 */ /* 0x000fe80000100a00 */
[----:B------:R0:W-:Y:S04]  /*1d960*/  STL.64 [R1+0x58], R18 ;  /* 0x0000581201007387 */ /* 0x0001e80000100a00 */
[----:B0-----:R-:W5:Y:S01]  /*1d970*/  LDL.LU R19, [R1+0x474] ;  /* 0x0004740001137983 */ /* 0x001f620000300800 */
        /* <DEDUP_REMOVED lines=11> */
[----:B------:R-:W3:Y:S04]  /*1da30*/  LDL.LU.64 R8, [R1+0x1350] ;  /* 0x0013500001087983 */ /* 0x000ee80000300a00 */
[----:B------:R-:W-:Y:S01]  /*1da40*/  STL [R1+0x1308], R7 ;  /* 0x0013080701007387 */ /* 0x000fe20000100800 */
[----:B---3--:R-:W-:-:S15]  /*1da50*/  HMMA.16816.F32 R8, R12, R20, R8 ;  /* 0x000000140c08723c */ /* 0x008fde0000001808 */
[----:B------:R-:W-:-:S08]  /*1da60*/  NOP ;  /* 0x0000000000007918 */ /* 0x000fd00000000000 */
[----:B------:R-:W-:Y:S04]  /*1da70*/  STL.64 [R1+0xc0], R8 ;  /* 0x0000c00801007387 */ /* 0x000fe80000100a00 */
[----:B------:R0:W-:Y:S04]  /*1da80*/  STL.64 [R1+0xc8], R10 ;  /* 0x0000c80a01007387 */ /* 0x0001e80000100a00 */
[----:B0-----:R-:W3:Y:S04]  /*1da90*/  LDL.LU.64 R10, [R1+0x1348] ;  /* 0x00134800010a7983 */ /* 0x001ee80000300a00 */
[----:B------:R-:W4:Y:S01]  /*1daa0*/  LDL.LU.64 R8, [R1+0x1340] ;  /* 0x0013400001087983 */ /* 0x000f220000300a00 */
[----:B--2---:R-:W-:Y:S01]  /*1dab0*/  LOP3.LUT R0, R28, 0x40, RZ, 0x3c, !PT ;  /* 0x000000401c007812 */ /* 0x004fe200078e3cff */
[----:B-----5:R-:W-:-:S02]  /*1dac0*/  IMAD R16, R23, 0x100, R19 ;  /* 0x0000010017107824 */ /* 0x020fc400078e0213 */
[----:B---3--:R-:W-:Y:S02]  /*1dad0*/  IMAD R19, R11, 0x100, R10 ;  /* 0x000001000b137824 */ /* 0x008fe400078e020a */
[----:B----4-:R-:W-:Y:S02]  /*1dae0*/  IMAD R18, R9, 0x100, R8 ;  /* 0x0000010009127824 */ /* 0x010fe400078e0208 */
[----:B------:R-:W0:Y:S04]  /*1daf0*/  LDSM.16.M88.4 R8, [R0+UR4] ;  /* 0x000000040008783b */ /* 0x000e280008000200 */
[----:B0-----:R-:W-:Y:S04]  /*1db00*/  STL.64 [R1+0x150], R8 ;  /* 0x0001500801007387 */ /* 0x001fe80000100a00 */
[----:B------:R0:W-:Y:S01]  /*1db10*/  STL.64 [R1+0x158], R10 ;  /* 0x0001580a01007387 */ /* 0x0001e20000100a00 */
[----:B------:R-:W-:-:S03]  /*1db20*/  IMAD.MOV.U32 R23, RZ, RZ, R11 ;  /* 0x000000ffff177224 */ /* 0x000fc600078e000b */
[----:B0-----:R-:W2:Y:S04]  /*1db30*/  LDL.LU.64 R10, [R1+0x1338] ;  /* 0x00133800010a7983 */ /* 0x001ea80000300a00 */
[----:B------:R-:W2:Y:S01]  /*1db40*/  LDL.LU.64 R8, [R1+0x1330] ;  /* 0x0013300001087983 */ /* 0x000ea20000300a00 */
[----:B------:R-:W-:-:S03]  /*1db50*/  IMAD R17, R27, 0x100, R22 ;  /* 0x000001001b117824 */ /* 0x000fc600078e0216 */
[----:B------:R-:W-:Y:S01]  /*1db60*/  STL [R1+0x10f0], R23 ;  /* 0x0010f01701007387 */ /* 0x000fe20000100800 */
[----:B--2---:R-:W-:Y:S07]  /*1db70*/  HMMA.16816.F32 R8, R12, R4, R8 ;  /* 0x000000040c08723c */ /* 0x004fee0000001808 */
[----:B------:R-:W-:Y:S02]  /*1db80*/  F2FP.F16.E5M2.UNPACK_B R14, R18 ;  /* 0x00000012ff0e723e */ /* 0x000fe400020004ff */
[----:B------:R-:W-:-:S02]  /*1db90*/  F2FP.F16.E5M2.UNPACK_B R15, R19 ;  /* 0x00000013ff0f723e */ /* 0x000fc400020004ff */
[----:B------:R-:W-:Y:S02]  /*1dba0*/  F2FP.F16.E5M2.UNPACK_B R12, R16 ;  /* 0x00000010ff0c723e */ /* 0x000fe400020004ff */
[----:B------:R-:W-:-:S10]  /*1dbb0*/  F2FP.F16.E5M2.UNPACK_B R13, R17 ;  /* 0x00000011ff0d723e */ /* 0x000fd400020004ff */
[----:B------:R-:W-:Y:S04]  /*1dbc0*/  STL.64 [R1+0xa0], R8 ;  /* 0x0000a00801007387 */ /* 0x000fe80000100a00 */
[----:B------:R-:W-:Y:S04]  /*1dbd0*/  STL.64 [R1+0xa8], R10 ;  /* 0x0000a80a01007387 */ /* 0x000fe80000100a00 */
[----:B------:R-:W-:Y:S04]  /*1dbe0*/  STL.64 [R1+0x1328], R14 ;  /* 0x0013280e01007387 */ /* 0x000fe80000100a00 */
[----:B------:R-:W-:Y:S04]  /*1dbf0*/  STL.64 [R1+0x1320], R12 ;  /* 0x0013200c01007387 */ /* 0x000fe80000100a00 */
[----:B------:R-:W2:Y:S04]  /*1dc00*/  LDL.LU R27, [R1+0x4c4] ;  /* 0x0004c400011b7983 */ /* 0x000ea80000300800 */
[----:B------:R-:W0:Y:S04]  /*1dc10*/  LDSM.16.M88.4 R8, [R0+UR4+0x800] ;  /* 0x000800040008783b */ /* 0x000e280008000200 */
[----:B------:R-:W1:Y:S04]  /*1dc20*/  LDSM.16.M88.4 R12, [R0+UR4+0x1000] ;  /* 0x00100004000c783b */ /* 0x000e680008000200 */
[----:B--2---:R-:W-:Y:S04]  /*1dc30*/  STL.64 [R1+0x12b8], R26 ;  /* 0x0012b81a01007387 */ /* 0x004fe80000100a00 */
[----:B0-----:R-:W-:Y:S04]  /*1dc40*/  STL.64 [R1+0x160], R8 ;  /* 0x0001600801007387 */ /* 0x001fe80000100a00 */
[----:B------:R-:W-:Y:S04]  /*1dc50*/  STL.64 [R1+0x168], R10 ;  /* 0x0001680a01007387 */ /* 0x000fe80000100a00 */
[----:B------:R0:W-:Y:S04]  /*1dc60*/  STL.64 [R1+0x12b0], R24 ;  /* 0x0012b01801007387 */ /* 0x0001e80000100a00 */
[----:B0-----:R-:W2:Y:S04]  /*1dc70*/  LDL.LU R24, [R1+0x10] ;  /* 0x0000100001187983 */ /* 0x001ea80000300800 */
[----:B--2---:R-:W-:Y:S04]  /*1dc80*/  STL [R1+0x12c0], R24 ;  /* 0x0012c01801007387 */ /* 0x004fe80000100800 */
[----:B------:R-:W2:Y:S04]  /*1dc90*/  LDL.LU R25, [R1+0x14] ;  /* 0x0000140001197983 */ /* 0x000ea80000300800 */
[----:B--2---:R0:W-:Y:S04]  /*1dca0*/  STL [R1+0x12c4], R25 ;  /* 0x0012c41901007387 */ /* 0x0041e80000100800 */
[----:B------:R-:W2:Y:S04]  /*1dcb0*/  LDL.LU R26, [R1+0x18] ;  /* 0x00001800011a7983 */ /* 0x000ea80000300800 */
[----:B------:R-:W2:Y:S04]  /*1dcc0*/  LDL.LU R27, [R1+0x1c] ;  /* 0x00001c00011b7983 */ /* 0x000ea80000300800 */
[----:B0-----:R-:W3:Y:S04]  /*1dcd0*/  LDL.LU R25, [R1+0x4b4] ;  /* 0x0004b40001197983 */ /* 0x001ee80000300800 */
[----:B------:R-:W3:Y:S04]  /*1dce0*/  LDL.LU R24, [R1+0x4bc] ;  /* 0x0004bc0001187983 */ /* 0x000ee80000300800 */
[----:B--2---:R0:W-:Y:S04]  /*1dcf0*/  STL.64 [R1+0x12d0], R26 ;  /* 0x0012d01a01007387 */ /* 0x0041e80000100a00 */
[----:B---3--:R2:W-:Y:S01]  /*1dd00*/  STL.64 [R1+0x12c8], R24 ;  /* 0x0012c81801007387 */ /* 0x0085e20000100a00 */
[----:B0-----:R-:W-:-:S03]  /*1dd10*/  IMAD.MOV.U32 R27, RZ, RZ, R29 ;  /* 0x000000ffff1b7224 */ /* 0x001fc600078e001d */
[----:B--2---:R-:W2:Y:S04]  /*1dd20*/  LDL.LU R24, [R1+0x30] ;  /* 0x0000300001187983 */ /* 0x004ea80000300800 */
[----:B------:R-:W2:Y:S04]  /*1dd30*/  LDL.LU R25, [R1+0x34] ;  /* 0x0000340001197983 */ /* 0x000ea80000300800 */
[----:B------:R-:W3:Y:S04]  /*1dd40*/  LDL.LU R26, [R1+0x38] ;  /* 0x00003800011a7983 */ /* 0x000ee80000300800 */
[----:B------:R-:W4:Y:S04]  /*1dd50*/  LDL.LU R17, [R1+0x494] ;  /* 0x0004940001117983 */ /* 0x000f280000300800 */
[----:B------:R-:W4:Y:S04]  /*1dd60*/  LDL.LU R16, [R1+0x490] ;  /* 0x0004900001107983 */ /* 0x000f280000300800 */
[----:B------:R-:W5:Y:S04]  /*1dd70*/  LDL.LU R28, [R1+0x49c] ;  /* 0x00049c00011c7983 */ /* 0x000f680000300800 */
[----:B------:R-:W5:Y:S04]  /*1dd80*/  LDL.LU R29, [R1+0x498] ;  /* 0x00049800011d7983 */ /* 0x000f680000300800 */
[----:B------:R-:W2:Y:S04]  /*1dd90*/  LDL.LU R7, [R1+0x4a4] ;  /* 0x0004a40001077983 */ /* 0x000ea80000300800 */
[----:B--2---:R-:W-:Y:S04]  /*1dda0*/  STL.64 [R1+0x1318], R6 ;  /* 0x0013180601007387 */ /* 0x004fe80000100a00 */
[----:B------:R0:W-:Y:S04]  /*1ddb0*/  STL.64 [R1+0x1310], R4 ;  /* 0x0013100401007387 */ /* 0x0001e80000100a00 */
[----:B0-----:R-:W2:Y:S04]  /*1ddc0*/  LDL.LU R4, [R1+0xb0] ;  /* 0x0000b00001047983 */ /* 0x001ea80000300800 */
[----:B------:R-:W2:Y:S04]  /*1ddd0*/  LDL.LU R5, [R1+0xb4] ;  /* 0x0000b40001057983 */ /* 0x000ea80000300800 */
[----:B------:R-:W2:Y:S04]  /*1dde0*/  LDL.LU R6, [R1+0xb8] ;  /* 0x0000b80001067983 */ /* 0x000ea80000300800 */
[----:B------:R-:W2:Y:S04]  /*1ddf0*/  LDL.LU R7, [R1+0xbc] ;  /* 0x0000bc0001077983 */ /* 0x000ea80000300800 */
        /* <DEDUP_REMOVED lines=13> */
[----:B------:R-:W4:Y:S04]  /*1ded0*/  LDL.LU R26, [R1+0xd8] ;  /* 0x0000d800011a7983 */ /* 0x000f280000300800 */
[----:B------:R-:W4:Y:S01]  /*1dee0*/  LDL.LU R27, [R1+0xdc] ;  /* 0x0000dc00011b7983 */ /* 0x000f220000300800 */
[----:B------:R-:W-:-:S02]  /*1def0*/  IMAD R16, R16, 0x100, R17 ;  /* 0x0000010010107824 */ /* 0x000fc400078e0211 */
[----:B-----5:R-:W-:Y:S01]  /*1df00*/  IMAD R17, R29, 0x100, R28 ;  /* 0x000001001d117824 */ /* 0x020fe200078e021c */
[----:B----4-:R-:W-:Y:S04]  /*1df10*/  STL.64 [R1+0x1300], R26 ;  /* 0x0013001a01007387 */ /* 0x010fe80000100a00 */
[----:B---3--:R0:W-:Y:S04]  /*1df20*/  STL.64 [R1+0x12f8], R24 ;  /* 0x0012f81801007387 */ /* 0x0081e80000100a00 */
[----:B0-----:R-:W3:Y:S04]  /*1df30*/  LDL.LU R24, [R1+0xe0] ;  /* 0x0000e00001187983 */ /* 0x001ee80000300800 */
[----:B------:R-:W3:Y:S04]  /*1df40*/  LDL.LU R25, [R1+0xe4] ;  /* 0x0000e40001197983 */ /* 0x000ee80000300800 */
[----:B------:R-:W3:Y:S04]  /*1df50*/  LDL.LU R26, [R1+0xe8] ;  /* 0x0000e800011a7983 */ /* 0x000ee80000300800 */
[----:B------:R-:W3:Y:S04]  /*1df60*/  LDL.LU R27, [R1+0xec] ;  /* 0x0000ec00011b7983 */ /* 0x000ee80000300800 */
[----:B------:R-:W4:Y:S04]  /*1df70*/  LDL.LU R8, [R1+0x4d4] ;  /* 0x0004d40001087983 */ /* 0x000f280000300800 */
[----:B------:R-:W5:Y:S04]  /*1df80*/  LDL.LU R9, [R1+0x4cc] ;  /* 0x0004cc0001097983 */ /* 0x000f680000300800 */
[----:B------:R-:W5:Y:S04]  /*1df90*/  LDL.LU R10, [R1+0x4dc] ;  /* 0x0004dc00010a7983 */ /* 0x000f680000300800 */
[----:B------:R-:W5:Y:S04]  /*1dfa0*/  LDL.LU R11, [R1+0x4e4] ;  /* 0x0004e400010b7983 */ /* 0x000f680000300800 */
[----:B------:R-:W5:Y:S04]  /*1dfb0*/  LDL.LU R22, [R1+0x4e0] ;  /* 0x0004e00001167983 */ /* 0x000f680000300800 */
[----:B-1----:R-:W-:Y:S04]  /*1dfc0*/  STL.64 [R1+0x170], R12 ;  /* 0x0001700c01007387 */ /* 0x002fe80000100a00 */
[----:B------:R-:W-:Y:S04]  /*1dfd0*/  STL.64 [R1+0x178], R14 ;  /* 0x0001780e01007387 */ /* 0x000fe80000100a00 */
[----:B------:R-:W0:Y:S04]  /*1dfe0*/  LDSM.16.M88.4 R12, [R0+UR4+0x1800] ;  /* 0x00180004000c783b */ /* 0x000e280008000200 */
[----:B0-----:R-:W-:Y:S04]  /*1dff0*/  STL.64 [R1+0x180], R12 ;  /* 0x0001800c01007387 */ /* 0x001fe80000100a00 */
[----:B------:R0:W-:Y:S01]  /*1e000*/  STL.64 [R1+0x188], R14 ;  /* 0x0001880e01007387 */ /* 0x0001e20000100a00 */
[----:B------:R-:W-:-:S02]  /*1e010*/  IMAD.MOV.U32 R29, RZ, RZ, R12 ;  /* 0x000000ffff1d7224 */ /* 0x000fc400078e000c */
[----:B------:R-:W-:Y:S01]  /*1e020*/  IMAD.MOV.U32 R28, RZ, RZ, R13 ;  /* 0x000000ffff1c7224 */ /* 0x000fe200078e000d */
[----:B0-----:R-:W2:Y:S04]  /*1e030*/  LDL.LU.64 R14, [R1+0x1328] ;  /* 0x00132800010e7983 */ /* 0x001ea80000300a00 */
[----:B------:R-:W2:Y:S04]  /*1e040*/  LDL.LU.64 R12, [R1+0x1320] ;  /* 0x00132000010c7983 */ /* 0x000ea80000300a00 */
[----:B------:R-:W5:Y:S01]  /*1e050*/  LDL.LU R0, [R1+0x4c8] ;  /* 0x0004c80001007983 */ /* 0x000f620000300800 */
[----:B--2---:R-:W-:-:S15]  /*1e060*/  HMMA.16816.F32 R4, R12, R2, R4 ;  /* 0x000000020c04723c */ /* 0x004fde0000001804 */
[----:B------:R-:W-:-:S08]  /*1e070*/  NOP ;  /* 0x0000000000007918 */ /* 0x000fd00000000000 */
[----:B------:R-:W-:Y:S04]  /*1e080*/  STL.64 [R1+0xb0], R4 ;  /* 0x0000b00401007387 */ /* 0x000fe80000100a00 */
[----:B------:R0:W-:Y:S04]  /*1e090*/  STL.64 [R1+0xb8], R6 ;  /* 0x0000b80601007387 */ /* 0x0001e80000100a00 */
[----:B0-----:R-:W2:Y:S04]  /*1e0a0*/  LDL.LU.64 R6, [R1+0x1318] ;  /* 0x0013180001067983 */ /* 0x001ea80000300a00 */
[----:B------:R-:W4:Y:S01]  /*1e0b0*/  LDL.LU.64 R4, [R1+0x1310] ;  /* 0x0013100001047983 */ /* 0x000f220000300a00 */
[----:B--2---:R-:W-:-:S03]  /*1e0c0*/  IMAD R18, R18, 0x100, R7 ;  /* 0x0000010012127824 */ /* 0x004fc600078e0207 */
[----:B------:R-:W3:Y:S01]  /*1e0d0*/  LDL.LU R7, [R1+0x1308] ;  /* 0x0013080001077983 */ /* 0x000ee20000300800 */
[----:B------:R-:W-:Y:S01]  /*1e0e0*/  IMAD R19, R23, 0x100, R19 ;  /* 0x0000010017137824 */ /* 0x000fe200078e0213 */
[----:B---3--:R-:W-:-:S15]  /*1e0f0*/  HMMA.16816.F32 R24, R12, R6, R24 ;  /* 0x000000060c18723c */ /* 0x008fde0000001818 */
[----:B------:R-:W-:-:S08]  /*1e100*/  NOP ;  /* 0x0000000000007918 */ /* 0x000fd00000000000 */
[----:B------:R-:W-:Y:S04]  /*1e110*/  STL.64 [R1+0xe0], R24 ;  /* 0x0000e01801007387 */ /* 0x000fe80000100a00 */
[----:B------:R0:W-:Y:S01]  /*1e120*/  STL [R1+0xe8], R26 ;  /* 0x0000e81a01007387 */ /* 0x0001e20000100800 */
[----:B------:R-:W-:-:S03]  /*1e130*/  IMAD.MOV.U32 R23, RZ, RZ, R27 ;  /* 0x000000ffff177224 */ /* 0x000fc600078e001b */
[----:B0-----:R-:W2:Y:S04]  /*1e140*/  LDL.LU.64 R26, [R1+0x1300] ;  /* 0x00130000011a7983 */ /* 0x001ea80000300a00 */
[----:B------:R-:W2:Y:S04]  /*1e150*/  LDL.LU.64 R24, [R1+0x12f8] ;  /* 0x0012f80001187983 */ /* 0x000ea80000300a00 */
[----:B------:R-:W-:Y:S01]  /*1e160*/  STL [R1+0x1250], R23 ;  /* 0x0012501701007387 */ /* 0x000fe20000100800 */
[----:B--2---:R-:W-:-:S15]  /*1e170*/  HMMA.16816.F32 R24, R12, R20, R24 ;  /* 0x000000140c18723c */ /* 0x004fde0000001818 */
[----:B------:R-:W-:-:S08]  /*1e180*/  NOP ;  /* 0x0000000000007918 */ /* 0x000fd00000000000 */
[----:B------:R-:W-:Y:S04]  /*1e190*/  STL.64 [R1+0xd0], R24 ;  /* 0x0000d01801007387 */ /* 0x000fe80000100a00 */
[----:B------:R0:W-:Y:S04]  /*1e1a0*/  STL.64 [R1+0xd8], R26 ;  /* 0x0000d81a01007387 */ /* 0x0001e80000100a00 */
[----:B0-----:R-:W4:Y:S04]  /*1e1b0*/  LDL.LU.64 R26, [R1+0x12f0] ;  /* 0x0012f000011a7983 */ /* 0x001f280000300a00 */
[----:B------:R-:W4:Y:S04]  /*1e1c0*/  LDL.LU.64 R24, [R1+0x12e8] ;  /* 0x0012e80001187983 */ /* 0x000f280000300a00 */
[----:B------:R-:W2:Y:S01]  /*1e1d0*/  LDL R23, [R1+0x164] ;  /* 0x0001640001177983 */ /* 0x000ea20000100800 */
[----:B------:R-:W-:-:S02]  /*1e1e0*/  F2FP.F16.E5M2.UNPACK_B R16, R16 ;  /* 0x00000010ff10723e */ /* 0x000fc400020004ff */
[----:B------:R-:W-:Y:S02]  /*1e1f0*/  F2FP.F16.E5M2.UNPACK_B R17, R17 ;  /* 0x00000011ff11723e */ /* 0x000fe400020004ff */
[----:B------:R-:W-:Y:S02]  /*1e200*/  F2FP.F16.E5M2.UNPACK_B R18, R18 ;  /* 0x00000012ff12723e */ /* 0x000fe400020004ff */
[----:B------:R-:W-:Y:S01]  /*1e210*/  F2FP.F16.E5M2.UNPACK_B R19, R19 ;  /* 0x00000013ff13723e */ /* 0x000fe200020004ff */
[----:B----4-:R-:W-:Y:S01]  /*1e220*/  HMMA.16816.F32 R12, R12, R4, R24 ;  /* 0x000000040c0c723c */ /* 0x010fe20000001818 */
[----:B------:R-:W3:Y:S04]  /*1e230*/  LDL.LU.64 R26, [R1+0x12e0] ;  /* 0x0012e000011a7983 */ /* 0x000ee80000300a00 */
[----:B------:R-:W3:-:S15]  /*1e240*/  LDL.LU.64 R24, [R1+0x12d8] ;  /* 0x0012d80001187983 */ /* 0x000ede0000300a00 */
[----:B------:R-:W-:-:S03]  /*1e250*/  NOP ;  /* 0x0000000000007918 */ /* 0x000fc60000000000 */
[----:B------:R0:W-:Y:S04]  /*1e260*/  STL.64 [R1+0x90], R12 ;  /* 0x0000900c01007387 */ /* 0x0001e80000100a00 */
[----:B------:R1:W-:Y:S04]  /*1e270*/  STL.64 [R1+0x98], R14 ;  /* 0x0000980e01007387 */ /* 0x0003e80000100a00 */
[----:B0-----:R-:W4:Y:S04]  /*1e280*/  LDL.LU R12, [R1+0x4b0] ;  /* 0x0004b000010c7983 */ /* 0x001f280000300800 */
[----:B------:R-:W5:Y:S04]  /*1e290*/  LDL.LU R13, [R1+0x4b8] ;  /* 0x0004b800010d7983 */ /* 0x000f680000300800 */
[----:B-1----:R-:W2:Y:S04]  /*1e2a0*/  LDL.LU R14, [R1+0x4c0] ;  /* 0x0004c000010e7983 */ /* 0x002ea80000300800 */
[----:B------:R-:W2:Y:S01]  /*1e2b0*/  LDL.LU R15, [R1+0x4d0] ;  /* 0x0004d000010f7983 */ /* 0x000ea20000300800 */
[----:B---3--:R-:W-:-:S15]  /*1e2c0*/  HMMA.16816.F32 R24, R16, R2, R24 ;  /* 0x000000021018723c */ /* 0x008fde0000001818 */
[----:B------:R-:W-:-:S08]  /*1e2d0*/  NOP ;  /* 0x0000000000007918 */ /* 0x000fd00000000000 */
[----:B------:R-:W-:Y:S04]  /*1e2e0*/  STL.64 [R1+0x40], R24 ;  /* 0x0000401801007387 */ /* 0x000fe80000100a00 */
[----:B------:R0:W-:Y:S04]  /*1e2f0*/  STL.64 [R1+0x48], R26 ;  /* 0x0000481a01007387 */ /* 0x0001e80000100a00 */
[----:B0-----:R-:W3:Y:S04]  /*1e300*/  LDL.LU.64 R26, [R1+0x12d0] ;  /* 0x0012d000011a7983 */ /* 0x001ee80000300a00 */
[----:B------:R-:W4:Y:S04]  /*1e310*/  LDL.LU.64 R24, [R1+0x12c8] ;  /* 0x0012c80001187983 */ /* 0x000f280000300a00 */
[----:B------:R-:W2:Y:S04]  /*1e320*/  LDL R2, [R1+0x150] ;  /* 0x0001500001027983 */ /* 0x000ea80000100800 */
[----:B------:R-:W2:Y:S01]  /*1e330*/  LDL R3, [R1+0x154] ;  /* 0x0001540001037983 */ /* 0x000ea20000100800 */
[----:B----4-:R-:W-:-:S02]  /*1e340*/  IMAD R12, R12, 0x100, R25 ;  /* 0x000001000c0c7824 */ /* 0x010fc400078e0219 */
[----:B-----5:R-:W-:Y:S01]  /*1e350*/  IMAD R13, R13, 0x100, R24 ;  /* 0x000001000d0d7824 */ /* 0x020fe200078e0218 */
[----:B------:R-:W3:Y:S04]  /*1e360*/  LDL.LU R25, [R1+0x12c4] ;  /* 0x0012c40001197983 */ /* 0x000ee80000300800 */
[----:B------:R-:W3:Y:S02]  /*1e370*/  LDL.LU R24, [R1+0x12c0] ;  /* 0x0012c00001187983 */ /* 0x000ee40000300800 */
[----:B---3--:R-:W-:-:S15]  /*1e380*/  HMMA.16816.F32 R24, R16, R6, R24 ;  /* 0x000000061018723c */ /* 0x008fde0000001818 */
[----:B------:R-:W-:-:S08]  /*1e390*/  NOP ;  /* 0x0000000000007918 */ /* 0x000fd00000000000 */
[----:B------:R-:W-:Y:S04]  /*1e3a0*/  STL.64 [R1+0x10], R24 ;  /* 0x0000101801007387 */ /* 0x000fe80000100a00 */
[----:B------:R0:W-:Y:S04]  /*1e3b0*/  STL.64 [R1+0x18], R26 ;  /* 0x0000181a01007387 */ /* 0x0001e80000100a00 */
[----:B0-----:R-:W3:Y:S04]  /*1e3c0*/  LDL.LU.64 R26, [R1+0x12b8] ;  /* 0x0012b800011a7983 */ /* 0x001ee80000300a00 */
[----:B------:R-:W4:Y:S04]  /*1e3d0*/  LDL.LU.64 R24, [R1+0x12b0] ;  /* 0x0012b00001187983 */ /* 0x000f280000300a00 */
[----:B------:R-:W5:Y:S04]  /*1e3e0*/  LDL.LU R6, [R1+0x4d8] ;  /* 0x0004d80001067983 */ /* 0x000f680000300800 */
[----:B------:R-:W4:Y:S01]  /*1e3f0*/  LDL R7, [R1+0x160] ;  /* 0x0001600001077983 */ /* 0x000f220000100800 */
[----:B--2---:R-:W-:-:S02]  /*1e400*/  IMAD R15, R15, 0x100, R8 ;  /* 0x000001000f0f7824 */ /* 0x004fc400078e0208 */
[----:B------:R-:W-:Y:S02]  /*1e410*/  IMAD R0, R0, 0x100, R9 ;  /* 0x0000010000007824 */ /* 0x000fe400078e0209 */
[----:B------:R-:W-:Y:S02]  /*1e420*/  IMAD R22, R22, 0x100, R11 ;  /* 0x0000010016167824 */ /* 0x000fe400078e020b */
[----:B---3--:R-:W-:Y:S02]  /*1e430*/  IMAD R14, R14, 0x100, R27 ;  /* 0x000001000e0e7824 */ /* 0x008fe400078e021b */
[----:B------:R-:W4:Y:S04]  /*1e440*/  LDL.LU R27, [R1+0x12a8] ;  /* 0x0012a800011b7983 */ /* 0x000f280000300800 */
[----:B------:R-:W2:Y:S04]  /*1e450*/  LDL.LU R8, [R1+0x12a4] ;  /* 0x0012a40001087983 */ /* 0x000ea80000300800 */
[----:B------:R-:W2:Y:S01]  /*1e460*/  LDL.LU R9, [R1+0x12a0] ;  /* 0x0012a00001097983 */ /* 0x000ea20000300800 */
[----:B-----5:R-:W-:-:S03]  /*1e470*/  IMAD R6, R6, 0x100, R10 ;  /* 0x0000010006067824 */ /* 0x020fc600078e020a */
[----:B------:R-:W2:Y:S04]  /*1e480*/  LDL.LU R10, [R1+0x129c] ;  /* 0x00129c00010a7983 */ /* 0x000ea80000300800 */
[----:B------:R-:W2:Y:S02]  /*1e490*/  LDL.LU R11, [R1+0x1298] ;  /* 0x00129800010b7983 */ /* 0x000ea40000300800 */
[----:B--2---:R-:W-:Y:S02]  /*1e4a0*/  HMMA.16816.F32 R8, R16, R20, R8 ;  /* 0x000000141008723c */ /* 0x004fe40000001808 */
[----:B------:R-:W2:Y:S04]  /*1e4b0*/  LDL.LU R20, [R1+0x4ec] ;  /* 0x0004ec0001147983 */ /* 0x000ea80000300800 */
[----:B------:R-:W2:-:S15]  /*1e4c0*/  LDL.LU R21, [R1+0x4e8] ;  /* 0x0004e80001157983 */ /* 0x000e9e0000300800 */
[----:B------:R-:W-:-:S02]  /*1e4d0*/  NOP ;  /* 0x0000000000007918 */ /* 0x000fc40000000000 */
[----:B------:R0:W-:Y:S04]  /*1e4e0*/  STL [R1+0x11c4], R8 ;  /* 0x0011c40801007387 */ /* 0x0001e80000100800 */
[----:B------:R1:W-:Y:S04]  /*1e4f0*/  STL [R1+0x11c0], R9 ;  /* 0x0011c00901007387 */ /* 0x0003e80000100800 */
[----:B------:R3:W-:Y:S04]  /*1e500*/  STL [R1+0x11bc], R10 ;  /* 0x0011bc0a01007387 */ /* 0x0007e80000100800 */
[----:B------:R5:W-:Y:S04]  /*1e510*/  STL [R1+0x11b8], R11 ;  /* 0x0011b80b01007387 */ /* 0x000be80000100800 */
[----:B0-----:R-:W2:Y:S04]  /*1e520*/  LDL.LU R8, [R1+0x20] ;  /* 0x0000200001087983 */ /* 0x001ea80000300800 */
[----:B-1----:R-:W2:Y:S04]  /*1e530*/  LDL.LU R9, [R1+0x24] ;  /* 0x0000240001097983 */ /* 0x002ea80000300800 */
[----:B---3--:R-:W2:Y:S04]  /*1e540*/  LDL.LU R10, [R1+0x28] ;  /* 0x00002800010a7983 */ /* 0x008ea80000300800 */
[----:B-----5:R-:W2:Y:S01]  /*1e550*/  LDL.LU R11, [R1+0x2c] ;  /* 0x00002c00010b7983 */ /* 0x020ea20000300800 */
[----:B------:R-:W-:-:S02]  /*1e560*/  F2FP.F16.E5M2.UNPACK_B R12, R12 ;  /* 0x0000000cff0c723e */ /* 0x000fc400020004ff */
[----:B------:R-:W-:Y:S02]  /*1e570*/  F2FP.F16.E5M2.UNPACK_B R13, R13 ;  /* 0x0000000dff0d723e */ /* 0x000fe400020004ff */
[----:B------:R-:W-:Y:S02]  /*1e580*/  F2FP.F16.E5M2.UNPACK_B R14, R14 ;  /* 0x0000000eff0e723e */ /* 0x000fe400020004ff */
[----:B------:R-:W-:Y:S02]  /*1e590*/  F2FP.F16.E5M2.UNPACK_B R15, R15 ;  /* 0x0000000fff0f723e */ /* 0x000fe400020004ff */
[----:B------:R-:W-:Y:S02]  /*1e5a0*/  F2FP.F16.E5M2.UNPACK_B R2, R2 ;  /* 0x00000002ff02723e */ /* 0x000fe400020004ff */
[----:B------:R-:W-:Y:S01]  /*1e5b0*/  F2FP.F16.E5M2.UNPACK_B R3, R3 ;  /* 0x00000003ff03723e */ /* 0x000fe200020004ff */
[----:B----4-:R-:W-:Y:S07]  /*1e5c0*/  HMMA.16816.F32 R24, R16, R4, R24 ;  /* 0x000000041018723c */ /* 0x010fee0000001818 */
[----:B------:R-:W-:-:S15]  /*1e5d0*/  F2FP.F16.E5M2.UNPACK_B R16, R0 ;  /* 0x00000000ff10723e */ /* 0x000fde00020004ff */
[----:B------:R-:W-:-:S01]  /*1e5e0*/  NOP ;  /* 0x0000000000007918 */ /* 0x000fc20000000000 */
[----:B------:R0:W-:Y:S04]  /*1e5f0*/  STL.64 [R1], R24 ;  /* 0x0000001801007387 */ /* 0x0001e80000100a00 */
[----:B------:R1:W-:Y:S04]  /*1e600*/  STL.64 [R1+0x8], R26 ;  /* 0x0000081a01007387 */ /* 0x0003e80000100a00 */
[----:B------:R-:W3:Y:S04]  /*1e610*/  LDL.LU R0, [R1+0x508] ;  /* 0x0005080001007983 */ /* 0x000ee80000300800 */
[----:B0-----:R-:W4:Y:S01]  /*1e620*/  LDL.LU R24, [R1+0x514] ;  /* 0x0005140001187983 */ /* 0x001f220000300800 */
[----:B--2---:R-:W-:-:S15]  /*1e630*/  HMMA.16816.F32 R8, R12, R2, R8 ;  /* 0x000000020c08723c */ /* 0x004fde0000001808 */
[----:B------:R-:W-:-:S08]  /*1e640*/  NOP ;  /* 0x0000000000007918 */ /* 0x000fd00000000000 */
[----:B------:R-:W-:Y:S04]  /*1e650*/  STL.64 [R1+0x20], R8 ;  /* 0x0000200801007387 */ /* 0x000fe80000100a00 */
[----:B------:R-:W-:Y:S04]  /*1e660*/  STL.64 [R1+0x28], R10 ;  /* 0x0000280a01007387 */ /* 0x000fe80000100a00 */
[----:B------:R-:W4:Y:S04]  /*1e670*/  LDL.LU R25, [R1+0x510] ;  /* 0x0005100001197983 */ /* 0x000f280000300800 */
[----:B-1----:R-:W2:Y:S04]  /*1e680*/  LDL.LU R26, [R1+0x51c] ;  /* 0x00051c00011a7983 */ /* 0x002ea80000300800 */
[----:B------:R-:W2:Y:S04]  /*1e690*/  LDL.LU R27, [R1+0x518] ;  /* 0x00051800011b7983 */ /* 0x000ea80000300800 */
[----:B--2---:R-:W-:Y:S04]  /*1e6a0*/  STL.64 [R1+0x1228], R26 ;  /* 0x0012281a01007387 */ /* 0x004fe80000100a00 */
[----:B----4-:R0:W-:Y:S04]  /*1e6b0*/  STL.64 [R1+0x1220], R24 ;  /* 0x0012201801007387 */ /* 0x0101e80000100a00 */
[----:B0-----:R-:W2:Y:S04]  /*1e6c0*/  LDL.LU R24, [R1+0xa0] ;  /* 0x0000a00001187983 */ /* 0x001ea80000300800 */
[----:B------:R-:W2:Y:S04]  /*1e6d0*/  LDL.LU R25, [R1+0xa4] ;  /* 0x0000a40001197983 */ /* 0x000ea80000300800 */
[----:B------:R-:W4:Y:S04]  /*1e6e0*/  LDL.LU R26, [R1+0xa8] ;  /* 0x0000a800011a7983 */ /* 0x000f280000300800 */
[----:B------:R-:W4:Y:S01]  /*1e6f0*/  LDL.LU R27, [R1+0xac] ;  /* 0x0000ac00011b7983 */ /* 0x000f220000300800 */
[----:B------:R-:W-:-:S02]  /*1e700*/  F2FP.F16.E5M2.UNPACK_B R17, R6 ;  /* 0x00000006ff11723e */ /* 0x000fc400020004ff */
[----:B------:R-:W-:Y:S02]  /*1e710*/  F2FP.F16.E5M2.UNPACK_B R6, R7 ;  /* 0x00000007ff06723e */ /* 0x000fe400020004ff */
[----:B------:R-:W-:Y:S02]  /*1e720*/  F2FP.F16.E5M2.UNPACK_B R7, R23 ;  /* 0x00000017ff07723e */ /* 0x000fe400020004ff */
[----:B------:R-:W5:Y:S04]  /*1e730*/  LDL.LU R23, [R1+0x4f4] ;  /* 0x0004f40001177983 */ /* 0x000f680000300800 */
[----:B----4-:R-:W-:Y:S04]  /*1e740*/  STL.64 [R1+0x1238], R26 ;  /* 0x0012381a01007387 */ /* 0x010fe80000100a00 */
[----:B--2---:R0:W-:Y:S04]  /*1e750*/  STL.64 [R1+0x1230], R24 ;  /* 0x0012301801007387 */ /* 0x0041e80000100a00 */
[----:B0-----:R-:W2:Y:S04]  /*1e760*/  LDL.LU R24, [R1+0xc0] ;  /* 0x0000c00001187983 */ /* 0x001ea80000300800 */
[----:B------:R-:W2:Y:S04]  /*1e770*/  LDL.LU R25, [R1+0xc4] ;  /* 0x0000c40001197983 */ /* 0x000ea80000300800 */
[----:B------:R-:W4:Y:S04]  /*1e780*/  LDL.LU R26, [R1+0xc8] ;  /* 0x0000c800011a7983 */ /* 0x000f280000300800 */
[----:B------:R-:W4:Y:S01]  /*1e790*/  LDL.LU R27, [R1+0xcc] ;  /* 0x0000cc00011b7983 */ /* 0x000f220000300800 */
[----:B------:R-:W-:-:S03]  /*1e7a0*/  IMAD R19, R21, 0x100, R20 ;  /* 0x0000010015137824 */ /* 0x000fc600078e0214 */
[----:B------:R-:W3:Y:S04]  /*1e7b0*/  LDL R20, [R1+0x170] ;  /* 0x0001700001147983 */ /* 0x000ee80000100800 */
[----:B------:R-:W5:Y:S04]  /*1e7c0*/  LDL R21, [R1+0x174] ;  /* 0x0001740001157983 */ /* 0x000f680000100800 */
[----:B----4-:R-:W-:Y:S04]  /*1e7d0*/  STL.64 [R1+0x1248], R26 ;  /* 0x0012481a01007387 */ /* 0x010fe80000100a00 */
[----:B--2---:R0:W-:Y:S04]  /*1e7e0*/  STL.64 [R1+0x1240], R24 ;  /* 0x0012401801007387 */ /* 0x0041e80000100a00 */
[----:B0-----:R-:W2:Y:S04]  /*1e7f0*/  LDL.LU R24, [R1+0x80] ;  /* 0x0000800001187983 */ /* 0x001ea80000300800 */
[----:B------:R-:W2:Y:S04]  /*1e800*/  LDL.LU R25, [R1+0x84] ;  /* 0x0000840001197983 */ /* 0x000ea80000300800 */
[----:B------:R-:W4:Y:S04]  /*1e810*/  LDL.LU R26, [R1+0x88] ;  /* 0x00008800011a7983 */ /* 0x000f280000300800 */
[----:B------:R-:W4:Y:S04]  /*1e820*/  LDL.LU R27, [R1+0x8c] ;  /* 0x00008c00011b7983 */ /* 0x000f280000300800 */
        /* <DEDUP_REMOVED lines=22> */
[----:B------:R-:W2:Y:S04]  /*1e990*/  LDL.LU R26, [R1+0x108] ;  /* 0x00010800011a7983 */ /* 0x000ea80000300800 */
[----:B------:R-:W2:Y:S04]  /*1e9a0*/  LDL.LU R27, [R1+0x10c] ;  /* 0x00010c00011b7983 */ /* 0x000ea80000300800 */
[----:B------:R-:W4:Y:S04]  /*1e9b0*/  LDL.LU R11, [R1+0x524] ;  /* 0x00052400010b7983 */ /* 0x000f280000300800 */
[----:B------:R-:W4:Y:S01]  /*1e9c0*/  LDL.LU R10, [R1+0x520] ;  /* 0x00052000010a7983 */ /* 0x000f220000300800 */
[----:B------:R-:W-:-:S03]  /*1e9d0*/  F2FP.F16.E5M2.UNPACK_B R18, R22 ;  /* 0x00000016ff12723e */ /* 0x000fc600020004ff */
[----:B------:R-:W4:Y:S04]  /*1e9e0*/  LDL.LU R22, [R1+0x50c] ;  /* 0x00050c0001167983 */ /* 0x000f280000300800 */
[----:B------:R-:W4:Y:S04]  /*1e9f0*/  LDL.LU R9, [R1+0x52c] ;  /* 0x00052c0001097983 */ /* 0x000f280000300800 */
[----:B------:R-:W4:Y:S01]  /*1ea00*/  LDL.LU R8, [R1+0x528] ;  /* 0x0005280001087983 */ /* 0x000f220000300800 */
[----:B--2---:R-:W-:-:S15]  /*1ea10*/  HMMA.16816.F32 R24, R12, R6, R24 ;  /* 0x000000060c18723c */ /* 0x004fde0000001818 */
[----:B------:R-:W-:-:S08]  /*1ea20*/  NOP ;  /* 0x0000000000007918 */ /* 0x000fd00000000000 */
[----:B------:R-:W-:Y:S04]  /*1ea30*/  STL.64 [R1+0x110], R24 ;  /* 0x0001101801007387 */ /* 0x000fe80000100a00 */
[----:B------:R0:W-:Y:S04]  /*1ea40*/  STL.64 [R1+0x118], R26 ;  /* 0x0001181a01007387 */ /* 0x0001e80000100a00 */
[----:B0-----:R-:W2:Y:S04]  /*1ea50*/  LDL.LU.64 R26, [R1+0x1290] ;  /* 0x00129000011a7983 */ /* 0x001ea80000300a00 */
[----:B------:R-:W2:Y:S01]  /*1ea60*/  LDL.LU.64 R24, [R1+0x1288] ;  /* 0x0012880001187983 */ /* 0x000ea20000300a00 */
[----:B---3--:R-:W-:-:S02]  /*1ea70*/  F2FP.F16.E5M2.UNPACK_B R20, R20 ;  /* 0x00000014ff14723e */ /* 0x008fc400020004ff */
[----:B-----5:R-:W-:-:S07]  /*1ea80*/  F2FP.F16.E5M2.UNPACK_B R21, R21 ;  /* 0x00000015ff15723e */ /* 0x020fce00020004ff */
[----:B--2---:R-:W-:-:S15]  /*1ea90*/  HMMA.16816.F32 R24, R12, R20, R24 ;  /* 0x000000140c18723c */ /* 0x004fde0000001818 */
[----:B------:R-:W-:-:S08]  /*1eaa0*/  NOP ;  /* 0x0000000000007918 */ /* 0x000fd00000000000 */
[----:B------:R-:W-:Y:S04]  /*1eab0*/  STL.64 [R1+0x100], R24 ;  /* 0x0001001801007387 */ /* 0x000fe80000100a00 */
[----:B------:R0:W-:Y:S04]  /*1eac0*/  STL.64 [R1+0x108], R26 ;  /* 0x0001081a01007387 */ /* 0x0001e80000100a00 */
[----:B0-----:R-:W2:Y:S04]  /*1ead0*/  LDL.LU.64 R26, [R1+0x1280] ;  /* 0x00128000011a7983 */ /* 0x001ea80000300a00 */
[----:B------:R-:W2:Y:S01]  /*1eae0*/  LDL.LU.64 R24, [R1+0x1278] ;  /* 0x0012780001187983 */ /* 0x000ea20000300a00 */
[----:B------:R-:W-:-:S02]  /*1eaf0*/  F2FP.F16.E5M2.UNPACK_B R4, R29 ;  /* 0x0000001dff04723e */ /* 0x000fc400020004ff */
[----:B------:R-:W-:Y:S02]  /*1eb00*/  F2FP.F16.E5M2.UNPACK_B R5, R28 ;  /* 0x0000001cff05723e */ /* 0x000fe400020004ff */
[----:B------:R-:W-:-:S05]  /*1eb10*/  F2FP.F16.E5M2.UNPACK_B R19, R19 ;  /* 0x00000013ff13723e */ /* 0x000fca00020004ff */
[----:B--2---:R-:W-:Y:S01]  /*1eb20*/  HMMA.16816.F32 R12, R12, R4, R24 ;  /* 0x000000040c0c723c */ /* 0x004fe20000001818 */
[----:B------:R-:W2:Y:S04]  /*1eb30*/  LDL.LU.64 R26, [R1+0x1270] ;  /* 0x00127000011a7983 */ /* 0x000ea80000300a00 */
[----:B------:R-:W2:-:S15]  /*1eb40*/  LDL.LU.64 R24, [R1+0x1268] ;  /* 0x0012680001187983 */ /* 0x000e9e0000300a00 */
[----:B------:R-:W-:-:S03]  /*1eb50*/  NOP ;  /* 0x0000000000007918 */ /* 0x000fc60000000000 */
[----:B------:R0:W-:Y:S01]  /*1eb60*/  STL.64 [R1+0x30], R12 ;  /* 0x0000300c01007387 */ /* 0x0001e20000100a00 */
[----:B------:R-:W-:Y:S02]  /*1eb70*/  IMAD.MOV.U32 R29, RZ, RZ, R14 ;  /* 0x000000ffff1d7224 */ /* 0x000fe400078e000e */
[----:B------:R-:W-:Y:S01]  /*1eb80*/  IMAD.MOV.U32 R28, RZ, RZ, R15 ;  /* 0x000000ffff1c7224 */ /* 0x000fe200078e000f */
[----:B0-----:R-:W3:Y:S04]  /*1eb90*/  LDL.LU R12, [R1+0x4f0] ;  /* 0x0004f000010c7983 */ /* 0x001ee80000300800 */
[----:B------:R-:W5:Y:S04]  /*1eba0*/  LDL.LU R13, [R1+0x4f8] ;  /* 0x0004f800010d7983 */ /* 0x000f680000300800 */
[----:B------:R-:W4:Y:S04]  /*1ebb0*/  LDL.LU R14, [R1+0x504] ;  /* 0x00050400010e7983 */ /* 0x000f280000300800 */
[----:B------:R-:W4:Y:S04]  /*1ebc0*/  LDL.LU R15, [R1+0x500] ;  /* 0x00050000010f7983 */ /* 0x000f280000300800 */
[----:B------:R0:W-:Y:S04]  /*1ebd0*/  STL [R1+0x11c8], R29 ;  /* 0x0011c81d01007387 */ /* 0x0001e80000100800 */
[----:B0-----:R-:W5:Y:S01]  /*1ebe0*/  LDL.LU R29, [R1+0x4fc] ;  /* 0x0004fc00011d7983 */ /* 0x001f620000300800 */
        /* <DEDUP_REMOVED lines=19> */
[----:B------:R-:W2:Y:S02]  /*1ed20*/  LDL.LU.64 R24, [R1+0x1230] ;  /* 0x0012300001187983 */ /* 0x000ea40000300a00 */
[----:B--2---:R-:W-:Y:S02]  /*1ed30*/  HMMA.16816.F32 R16, R16, R4, R24 ;  /* 0x000000041010723c */ /* 0x004fe40000001818 */
[----:B------:R-:W2:Y:S04]  /*1ed40*/  LDL.LU.64 R26, [R1+0x1228] ;  /* 0x00122800011a7983 */ /* 0x000ea80000300a00 */
[----:B------:R-:W3:-:S15]  /*1ed50*/  LDL.LU.64 R24, [R1+0x1220] ;  /* 0x0012200001187983 */ /* 0x000ede0000300a00 */
[----:B------:R-:W-:-:S02]  /*1ed60*/  NOP ;  /* 0x0000000000007918 */ /* 0x000fc40000000000 */
[----:B------:R0:W-:Y:S04]  /*1ed70*/  STL.64 [R1+0xa0], R16 ;  /* 0x0000a01001007387 */ /* 0x0001e80000100a00 */
[----:B------:R1:W-:Y:S04]  /*1ed80*/  STL.64 [R1+0xa8], R18 ;  /* 0x0000a81201007387 */ /* 0x0003e80000100a00 */
[----:B0-----:R-:W2:Y:S04]  /*1ed90*/  LDL.LU R16, [R1+0xb0] ;  /* 0x0000b00001107983 */ /* 0x001ea80000300800 */
[----:B------:R-:W2:Y:S04]  /*1eda0*/  LDL.LU R17, [R1+0xb4] ;  /* 0x0000b40001117983 */ /* 0x000ea80000300800 */
[----:B-1----:R-:W2:Y:S04]  /*1edb0*/  LDL.LU R18, [R1+0xb8] ;  /* 0x0000b80001127983 */ /* 0x002ea80000300800 */
[----:B------:R-:W2:Y:S01]  /*1edc0*/  LDL.LU R19, [R1+0xbc] ;  /* 0x0000bc0001137983 */ /* 0x000ea20000300800 */
[----:B----4-:R-:W-:-:S02]  /*1edd0*/  IMAD R14, R15, 0x100, R14 ;  /* 0x000001000f0e7824 */ /* 0x010fc400078e020e */
[----:B-----5:R-:W-:Y:S02]  /*1ede0*/  IMAD R13, R13, 0x100, R29 ;  /* 0x000001000d0d7824 */ /* 0x020fe400078e021d */
[----:B------:R-:W-:Y:S01]  /*1edf0*/  IMAD R15, R0, 0x100, R22 ;  /* 0x00000100000f7824 */ /* 0x000fe200078e0216 */
[----:B------:R-:W-:Y:S02]  /*1ee00*/  F2FP.F16.E5M2.UNPACK_B R12, R12 ;  /* 0x0000000cff0c723e */ /* 0x000fe400020004ff */
[----:B------:R-:W-:Y:S02]  /*1ee10*/  F2FP.F16.E5M2.UNPACK_B R14, R14 ;  /* 0x0000000eff0e723e */ /* 0x000fe400020004ff */
[----:B------:R-:W-:Y:S02]  /*1ee20*/  F2FP.F16.E5M2.UNPACK_B R13, R13 ;  /* 0x0000000dff0d723e */ /* 0x000fe400020004ff */
[----:B------:R-:W-:-:S07]  /*1ee30*/  F2FP.F16.E5M2.UNPACK_B R15, R15 ;  /* 0x0000000fff0f723e */ /* 0x000fce00020004ff */
[----:B--2---:R-:W-:-:S15]  /*1ee40*/  HMMA.16816.F32 R16, R12, R2, R16 ;  /* 0x000000020c10723c */ /* 0x004fde0000001810 */
[----:B------:R-:W-:-:S08]  /*1ee50*/  NOP ;  /* 0x0000000000007918 */ /* 0x000fd00000000000 */
[----:B------:R0:W-:Y:S04]  /*1ee60*/  STL.64 [R1+0xc0], R16 ;  /* 0x0000c01001007387 */ /* 0x0001e80000100a00 */
[----:B------:R-:W-:Y:S04]  /*1ee70*/  STL.64 [R1+0xc8], R18 ;  /* 0x0000c81201007387 */ /* 0x000fe80000100a00 */
[----:B0-----:R-:W2:Y:S04]  /*1ee80*/  LDL.LU R16, [R1+0x534] ;  /* 0x0005340001107983 */ /* 0x001ea80000300800 */
[----:B------:R-:W2:Y:S04]  /*1ee90*/  LDL.LU R17, [R1+0x540] ;  /* 0x0005400001117983 */ /* 0x000ea80000300800 */
[----:B------:R-:W4:Y:S01]  /*1eea0*/  LDL.LU R22, [R1+0x53c] ;  /* 0x00053c0001167983 */ /* 0x000f220000300800 */
[----:B---3--:R-:W-:-:S02]  /*1eeb0*/  IMAD R24, R25, 0x100, R24 ;  /* 0x0000010019187824 */ /* 0x008fc400078e0218 */
[----:B------:R-:W-:Y:S02]  /*1eec0*/  IMAD R25, R27, 0x100, R26 ;  /* 0x000001001b197824 */ /* 0x000fe400078e021a */
[----:B------:R-:W-:Y:S01]  /*1eed0*/  IMAD R27, R8, 0x100, R9 ;  /* 0x00000100081b7824 */ /* 0x000fe200078e0209 */
[----:B----4-:R-:W-:Y:S04]  /*1eee0*/  STL [R1+0x1218], R22 ;  /* 0x0012181601007387 */ /* 0x010fe80000100800 */
[----:B------:R0:W-:Y:S04]  /*1eef0*/  STL.64 [R1+0x1210], R20 ;  /* 0x0012101401007387 */ /* 0x0001e80000100a00 */
[----:B0-----:R-:W3:Y:S04]  /*1ef00*/  LDL.LU R20, [R1+0xe0] ;  /* 0x0000e00001147983 */ /* 0x001ee80000300800 */
[----:B------:R-:W3:Y:S04]  /*1ef10*/  LDL.LU R21, [R1+0xe4] ;  /* 0x0000e40001157983 */ /* 0x000ee80000300800 */
[----:B------:R-:W3:Y:S04]  /*1ef20*/  LDL.LU R22, [R1+0xe8] ;  /* 0x0000e80001167983 */ /* 0x000ee80000300800 */
[----:B------:R-:W4:Y:S04]  /*1ef30*/  LDL.LU R29, [R1+0x548] ;  /* 0x00054800011d7983 */ /* 0x000f280000300800 */
[----:B------:R-:W5:Y:S04]  /*1ef40*/  LDL.LU R18, [R1+0x544] ;  /* 0x0005440001127983 */ /* 0x000f680000300800 */
[----:B------:R-:W4:Y:S04]  /*1ef50*/  LDL.LU R8, [R1+0x558] ;  /* 0x0005580001087983 */ /* 0x000f280000300800 */
[----:B------:R-:W5:Y:S04]  /*1ef60*/  LDL.LU R19, [R1+0x554] ;  /* 0x0005540001137983 */ /* 0x000f680000300800 */
[----:B-----5:R-:W-:Y:S04]  /*1ef70*/  STL.64 [R1+0x11e8], R18 ;  /* 0x0011e81201007387 */ /* 0x020fe80000100a00 */
[----:B--2---:R0:W-:Y:S04]  /*1ef80*/  STL.64 [R1+0x11e0], R16 ;  /* 0x0011e01001007387 */ /* 0x0041e80000100a00 */
[----:B0-----:R-:W2:Y:S04]  /*1ef90*/  LDL.LU R16, [R1+0x40] ;  /* 0x0000400001107983 */ /* 0x001ea80000300800 */
[----:B------:R-:W2:Y:S04]  /*1efa0*/  LDL.LU R17, [R1+0x44] ;  /* 0x0000440001117983 */ /* 0x000ea80000300800 */
[----:B------:R-:W5:Y:S04]  /*1efb0*/  LDL.LU R18, [R1+0x48] ;  /* 0x0000480001127983 */ /* 0x000f680000300800 */
[----:B------:R-:W5:Y:S04]  /*1efc0*/  LDL.LU R19, [R1+0x4c] ;  /* 0x00004c0001137983 */ /* 0x000f680000300800 */
[----:B-----5:R-:W-:Y:S04]  /*1efd0*/  STL.64 [R1+0x11f8], R18 ;  /* 0x0011f81201007387 */ /* 0x020fe80000100a00 */
[----:B--2---:R0:W-:Y:S04]  /*1efe0*/  STL.64 [R1+0x11f0], R16 ;  /* 0x0011f01001007387 */ /* 0x0041e80000100a00 */
[----:B0-----:R-:W2:Y:S04]  /*1eff0*/  LDL.LU R16, [R1+0x90] ;  /* 0x0000900001107983 */ /* 0x001ea80000300800 */
[----:B------:R-:W2:Y:S04]  /*1f000*/  LDL.LU R17, [R1+0x94] ;  /* 0x0000940001117983 */ /* 0x000ea80000300800 */
[----:B------:R-:W5:Y:S04]  /*1f010*/  LDL.LU R18, [R1+0x98] ;  /* 0x0000980001127983 */ /* 0x000f680000300800 */
[----:B------:R-:W5:Y:S01]  /*1f020*/  LDL.LU R19, [R1+0x9c] ;  /* 0x00009c0001137983 */ /* 0x000f620000300800 */
[----:B------:R-:W-:Y:S01]  /*1f030*/  IMAD R26, R10, 0x100, R11 ;  /* 0x000001000a1a7824 */ /* 0x000fe200078e020b */
[C---:B---3--:R-:W-:Y:S02]  /*1f040*/  HMMA.16816.F32 R20, R12.reuse, R6, R20 ;  /* 0x000000060c14723c */ /* 0x048fe40000001814 */
[----:B-----5:R-:W-:Y:S04]  /*1f050*/  STL.64 [R1+0x1208], R18 ;  /* 0x0012081201007387 */ /* 0x020fe80000100a00 */
[----:B--2---:R0:W-:Y:S04]  /*1f060*/  STL.64 [R1+0x1200], R16 ;  /* 0x0012001001007387 */ /* 0x0041e80000100a00 */
[----:B0-----:R-:W2:Y:S04]  /*1f070*/  LDL.LU R16, [R1+0xd0] ;  /* 0x0000d00001107983 */ /* 0x001ea80000300800 */
[----:B------:R-:W2:Y:S04]  /*1f080*/  LDL.LU R17, [R1+0xd4] ;  /* 0x0000d40001117983 */ /* 0x000ea80000300800 */
[----:B------:R-:W2:Y:S04]  /*1f090*/  LDL.LU R18, [R1+0xd8] ;  /* 0x0000d80001127983 */ /* 0x000ea80000300800 */
[----:B------:R-:W2:Y:S04]  /*1f0a0*/  LDL.LU R19, [R1+0xdc] ;  /* 0x0000dc0001137983 */ /* 0x000ea80000300800 */
[----:B------:R-:W4:Y:S04]  /*1f0b0*/  LDL.LU R9, [R1+0x550] ;  /* 0x0005500001097983 */ /* 0x000f280000300800 */
[----:B------:R-:W3:Y:S04]  /*1f0c0*/  LDL.LU R0, [R1+0x54c] ;  /* 0x00054c0001007983 */ /* 0x000ee80000300800 */
[----:B------:R-:W5:Y:S04]  /*1f0d0*/  LDL.LU R10, [R1+0x560] ;  /* 0x00056000010a7983 */ /* 0x000f680000300800 */
[----:B------:R-:W5:Y:S04]  /*1f0e0*/  LDL.LU R11, [R1+0x568] ;  /* 0x00056800010b7983 */ /* 0x000f680000300800 */
[----:B-----5:R-:W-:Y:S04]  /*1f0f0*/  STL.64 [R1+0x11d8], R10 ;  /* 0x0011d80a01007387 */ /* 0x020fe80000100a00 */
[----:B----4-:R0:W-:Y:S04]  /*1f100*/  STL.64 [R1+0x11d0], R8 ;  /* 0x0011d00801007387 */ /* 0x0101e80000100a00 */
[----:B0-----:R-:W4:Y:S04]  /*1f110*/  LDL.LU R8, [R1+0x10] ;  /* 0x0000100001087983 */ /* 0x001f280000300800 */
[----:B------:R-:W4:Y:S04]  /*1f120*/  LDL.LU R9, [R1+0x14] ;  /* 0x0000140001097983 */ /* 0x000f280000300800 */
[----:B------:R-:W4:Y:S04]  /*1f130*/  LDL.LU R10, [R1+0x18] ;  /* 0x00001800010a7983 */ /* 0x000f280000300800 */
[----:B------:R-:W4:Y:S04]  /*1f140*/  LDL.LU R11, [R1+0x1c] ;  /* 0x00001c00010b7983 */ /* 0x000f280000300800 */
[----:B------:R-:W-:Y:S04]  /*1f150*/  STL.64 [R1+0xe0], R20 ;  /* 0x0000e01401007387 */ /* 0x000fe80000100a00 */
[----:B------:R0:W-:Y:S04]  /*1f160*/  STL [R1+0xe8], R22 ;  /* 0x0000e81601007387 */ /* 0x0001e80000100800 */
[----:B0-----:R-:W5:Y:S04]  /*1f170*/  LDL.LU R22, [R1+0x1218] ;  /* 0x0012180001167983 */ /* 0x001f680000300800 */
[----:B------:R-:W2:Y:S04]  /*1f180*/  LDL.LU.64 R20, [R1+0x1210] ;  /* 0x0012100001147983 */ /* 0x000ea80000300a00 */
[----:B------:R-:W-:Y:S01]  /*1f190*/  STL [R1+0x1150], R23 ;  /* 0x0011501701007387 */ /* 0x000fe20000100800 */
        /* <DEDUP_REMOVED lines=8> */
[----:B------:R-:W-:Y:S02]  /*1f220*/  F2FP.F16.E5M2.UNPACK_B R26, R26 ;  /* 0x0000001aff1a723e */ /* 0x000fe400020004ff */
[----:B------:R-:W-:Y:S01]  /*1f230*/  F2FP.F16.E5M2.UNPACK_B R27, R27 ;  /* 0x0000001bff1b723e */ /* 0x000fe200020004ff */
[----:B--2---:R-:W-:Y:S01]  /*1f240*/  HMMA.16816.F32 R12, R12, R4, R16 ;  /* 0x000000040c0c723c */ /* 0x004fe20000001810 */
[----:B------:R-:W2:Y:S04]  /*1f250*/  LDL.LU.64 R18, [R1+0x11f8] ;  /* 0x0011f80001127983 */ /* 0x000ea80000300a00 */
[----:B------:R-:W2:-:S15]  /*1f260*/  LDL.LU.64 R16, [R1+0x11f0] ;  /* 0x0011f00001107983 */ /* 0x000e9e0000300a00 */
[----:B------:R-:W-:-:S04]  /*1f270*/  NOP ;  /* 0x0000000000007918 */ /* 0x000fc80000000000 */
[----:B------:R-:W-:Y:S01]  /*1f280*/  IMAD.MOV.U32 R23, RZ, RZ, R15 ;  /* 0x000000ffff177224 */ /* 0x000fe200078e000f */
[----:B------:R-:W-:Y:S04]  /*1f290*/  STL.64 [R1+0xb0], R12 ;  /* 0x0000b00c01007387 */ /* 0x000fe80000100a00 */
[----:B------:R-:W-:Y:S04]  /*1f2a0*/  STL [R1+0xb8], R14 ;  /* 0x0000b80e01007387 */ /* 0x000fe80000100800 */
[----:B------:R-:W3:Y:S04]  /*1f2b0*/  LDL.LU R15, [R1+0x538] ;  /* 0x00053800010f7983 */ /* 0x000ee80000300800 */
[----:B------:R-:W-:Y:S01]  /*1f2c0*/  STL [R1+0x1154], R23 ;  /* 0x0011541701007387 */ /* 0x000fe20000100800 */
[----:B--2---:R-:W-:-:S15]  /*1f2d0*/  HMMA.16816.F32 R16, R24, R2, R16 ;  /* 0x000000021810723c */ /* 0x004fde0000001810 */
[----:B------:R-:W-:-:S08]  /*1f2e0*/  NOP ;  /* 0x0000000000007918 */ /* 0x000fd00000000000 */
[----:B------:R-:W-:Y:S04]  /*1f2f0*/  STL.64 [R1+0x90], R16 ;  /* 0x0000901001007387 */ /* 0x000fe80000100a00 */
[----:B------:R0:W-:Y:S04]  /*1f300*/  STL.64 [R1+0x98], R18 ;  /* 0x0000981201007387 */ /* 0x0001e80000100a00 */
[----:B0-----:R-:W2:Y:S04]  /*1f310*/  LDL.LU.64 R18, [R1+0x11e8] ;  /* 0x0011e80001127983 */ /* 0x001ea80000300a00 */
[----:B------:R-:W3:Y:S04]  /*1f320*/  LDL.LU.64 R16, [R1+0x11e0] ;  /* 0x0011e00001107983 */ /* 0x000ee80000300a00 */
[----:B------:R-:W2:Y:S04]  /*1f330*/  LDL.LU R2, [R1+0x150] ;  /* 0x0001500001027983 */ /* 0x000ea80000300800 */
[----:B------:R-:W2:Y:S04]  /*1f340*/  LDL.LU R3, [R1+0x154] ;  /* 0x0001540001037983 */ /* 0x000ea80000300800 */
[----:B------:R-:W2:Y:S04]  /*1f350*/  LDL.LU R12, [R1+0x20] ;  /* 0x00002000010c7983 */ /* 0x000ea80000300800 */
[----:B------:R-:W2:Y:S04]  /*1f360*/  LDL.LU R13, [R1+0x24] ;  /* 0x00002400010d7983 */ /* 0x000ea80000300800 */
[----:B------:R-:W2:Y:S01]  /*1f370*/  LDL.LU R14, [R1+0x28] ;  /* 0x00002800010e7983 */ /* 0x000ea20000300800 */
[----:B----4-:R-:W-:Y:S01]  /*1f380*/  HMMA.16816.F32 R8, R24, R6, R8 ;  /* 0x000000061808723c */ /* 0x010fe20000001808 */
[----:B---3--:R-:W-:-:S02]  /*1f390*/  IMAD R16, R16, 0x100, R15 ;  /* 0x0000010010107824 */ /* 0x008fc400078e020f */
[----:B------:R-:W2:Y:S01]  /*1f3a0*/  LDL.LU R15, [R1+0x2c] ;  /* 0x00002c00010f7983 */ /* 0x000ea20000300800 */
[----:B-----5:R-:W-:-:S15]  /*1f3b0*/  IMAD R17, R22, 0x100, R17 ;  /* 0x0000010016117824 */ /* 0x020fde00078e0211 */
[----:B------:R-:W-:-:S05]  /*1f3c0*/  NOP ;  /* 0x0000000000007918 */ /* 0x000fca0000000000 */
[----:B------:R-:W-:Y:S02]  /*1f3d0*/  IMAD.MOV.U32 R23, RZ, RZ, R10 ;  /* 0x000000ffff177224 */ /* 0x000fe400078e000a */
[----:B------:R-:W-:Y:S01]  /*1f3e0*/  IMAD.MOV.U32 R22, RZ, RZ, R11 ;  /* 0x000000ffff167224 */ /* 0x000fe200078e000b */
[----:B--2---:R-:W-:Y:S04]  /*1f3f0*/  STL.64 [R1+0x11b0], R14 ;  /* 0x0011b00e01007387 */ /* 0x004fe80000100a00 */
[----:B------:R0:W-:Y:S04]  /*1f400*/  STL.64 [R1+0x11a8], R12 ;  /* 0x0011a80c01007387 */ /* 0x0001e80000100a00 */
[----:B0-----:R-:W2:Y:S04]  /*1f410*/  LDL.LU R12, [R1] ;  /* 0x00000000010c7983 */ /* 0x001ea80000300800 */
[----:B------:R-:W2:Y:S04]  /*1f420*/  LDL.LU R13, [R1+0x4] ;  /* 0x00000400010d7983 */ /* 0x000ea80000300800 */
[----:B------:R-:W2:Y:S04]  /*1f430*/  LDL.LU R14, [R1+0x8] ;  /* 0x00000800010e7983 */ /* 0x000ea80000300800 */
[----:B------:R-:W2:Y:S04]  /*1f440*/  LDL.LU R15, [R1+0xc] ;  /* 0x00000c00010f7983 */ /* 0x000ea80000300800 */
[----:B------:R0:W-:Y:S04]  /*1f450*/  STL.64 [R1+0x60], R8 ;  /* 0x0000600801007387 */ /* 0x0001e80000100a00 */
[----:B------:R-:W3:Y:S04]  /*1f460*/  LDL.LU.64 R10, [R1+0x11d8] ;  /* 0x0011d800010a7983 */ /* 0x000ee80000300a00 */
[----:B0-----:R-:W4:Y:S04]  /*1f470*/  LDL.LU.64 R8, [R1+0x11d0] ;  /* 0x0011d00001087983 */ /* 0x001f280000300a00 */
[----:B------:R-:W3:Y:S04]  /*1f480*/  LDL.LU R6, [R1+0x55c] ;  /* 0x00055c0001067983 */ /* 0x000ee80000300800 */
[----:B------:R-:W5:Y:S01]  /*1f490*/  LDL.LU R7, [R1+0x564] ;  /* 0x0005640001077983 */ /* 0x000f620000300800 */
[----:B------:R-:W-:-:S03]  /*1f4a0*/  IMAD R18, R18, 0x100, R29 ;  /* 0x0000010012127824 */ /* 0x000fc600078e021d */
[----:B------:R-:W2:Y:S01]  /*1f4b0*/  LDL.LU R29, [R1+0x11c8] ;  /* 0x0011c800011d7983 */ /* 0x000ea20000300800 */
[----:B----4-:R-:W-:Y:S02]  /*1f4c0*/  IMAD R19, R19, 0x100, R8 ;  /* 0x0000010013137824 */ /* 0x010fe400078e0208 */
[----:B------:R-:W-:Y:S01]  /*1f4d0*/  IMAD R0, R0, 0x100, R9 ;  /* 0x0000010000007824 */ /* 0x000fe200078e0209 */
[----:B------:R-:W4:Y:S04]  /*1f4e0*/  LDL.LU R8, [R1+0x11c4] ;  /* 0x0011c40001087983 */ /* 0x000f280000300800 */
[----:B------:R-:W4:Y:S01]  /*1f4f0*/  LDL.LU R9, [R1+0x11c0] ;  /* 0x0011c00001097983 */ /* 0x000f220000300800 */
[----:B---3--:R-:W-:Y:S02]  /*1f500*/  IMAD R6, R6, 0x100, R10 ;  /* 0x0000010006067824 */ /* 0x008fe400078e020a */
[----:B-----5:R-:W-:Y:S01]  /*1f510*/  IMAD R7, R7, 0x100, R11 ;  /* 0x0000010007077824 */ /* 0x020fe200078e020b */
[----:B------:R-:W4:Y:S04]  /*1f520*/  LDL.LU R10, [R1+0x11bc] ;  /* 0x0011bc00010a7983 */ /* 0x000f280000300800 */
[----:B------:R-:W4:Y:S02]  /*1f530*/  LDL.LU R11, [R1+0x11b8] ;  /* 0x0011b800010b7983 */ /* 0x000f240000300800 */
[C---:B----4-:R-:W-:Y:S06]  /*1f540*/  HMMA.16816.F32 R8, R24.reuse, R20, R8 ;  /* 0x000000141808723c */ /* 0x050fec0000001808 */
[----:B--2---:R-:W-:-:S15]  /*1f550*/  HMMA.16816.F32 R24, R24, R4, R12 ;  /* 0x000000041818723c */ /* 0x004fde000000180c */
[----:B------:R-:W-:-:S02]  /*1f560*/  NOP ;  /* 0x0000000000007918 */ /* 0x000fc40000000000 */
[----:B------:R0:W-:Y:S04]  /*1f570*/  STL.64 [R1+0x10], R8 ;  /* 0x0000100801007387 */ /* 0x0001e80000100a00 */
[----:B------:R1:W-:Y:S04]  /*1f580*/  STL.64 [R1+0x18], R10 ;  /* 0x0000180a01007387 */ /* 0x0003e80000100a00 */
[----:B0-----:R-:W2:Y:S04]  /*1f590*/  LDL.LU R9, [R1+0x570] ;  /* 0x0005700001097983 */ /* 0x001ea80000300800 */
[----:B-1----:R-:W2:Y:S04]  /*1f5a0*/  LDL.LU R11, [R1+0x56c] ;  /* 0x00056c00010b7983 */ /* 0x002ea80000300800 */
[----:B------:R-:W3:Y:S04]  /*1f5b0*/  LDL.LU R10, [R1+0x164] ;  /* 0x00016400010a7983 */ /* 0x000ee80000300800 */
[----:B------:R-:W4:Y:S04]  /*1f5c0*/  LDL.LU R20, [R1+0x180] ;  /* 0x0001800001147983 */ /* 0x000f280000300800 */
[----:B------:R-:W5:Y:S04]  /*1f5d0*/  LDL.LU R21, [R1+0x184] ;  /* 0x0001840001157983 */ /* 0x000f680000300800 */
[----:B------:R-:W2:Y:S04]  /*1f5e0*/  LDL.LU.64 R14, [R1+0x11b0] ;  /* 0x0011b000010e7983 */ /* 0x000ea80000300a00 */
[----:B------:R-:W2:Y:S01]  /*1f5f0*/  LDL.LU.64 R12, [R1+0x11a8] ;  /* 0x0011a800010c7983 */ /* 0x000ea20000300a00 */
[----:B------:R-:W-:-:S02]  /*1f600*/  F2FP.F16.E5M2.UNPACK_B R16, R16 ;  /* 0x00000010ff10723e */ /* 0x000fc400020004ff */
[----:B------:R-:W-:Y:S02]  /*1f610*/  F2FP.F16.E5M2.UNPACK_B R17, R17 ;  /* 0x00000011ff11723e */ /* 0x000fe400020004ff */
[----:B------:R-:W-:Y:S02]  /*1f620*/  F2FP.F16.E5M2.UNPACK_B R18, R18 ;  /* 0x00000012ff12723e */ /* 0x000fe400020004ff */
[----:B------:R-:W-:Y:S02]  /*1f630*/  F2FP.F16.E5M2.UNPACK_B R19, R19 ;  /* 0x00000013ff13723e */ /* 0x000fe400020004ff */
[----:B------:R-:W-:Y:S02]  /*1f640*/  F2FP.F16.E5M2.UNPACK_B R2, R2.H1 ;  /* 0x00000002ff02723e */ /* 0x000fe400030004ff */
[----:B------:R-:W-:Y:S01]  /*1f650*/  F2FP.F16.E5M2.UNPACK_B R3, R3.H1 ;  /* 0x00000003ff03723e */ /* 0x000fe200030004ff */
[----:B------:R-:W3:Y:S04]  /*1f660*/  LDL.LU R5, [R1+0x160] ;  /* 0x0001600001057983 */ /* 0x000ee80000300800 */
[----:B------:R-:W-:Y:S04]  /*1f670*/  STL.64 [R1+0x10e8], R26 ;  /* 0x0010e81a01007387 */ /* 0x000fe80000100a00 */
[----:B------:R0:W-:Y:S01]  /*1f680*/  STL.64 [R1+0x10e0], R24 ;  /* 0x0010e01801007387 */ /* 0x0001e20000100a00 */
[----:B------:R-:W-:-:S03]  /*1f690*/  F2FP.F16.E5M2.UNPACK_B R8, R0 ;  /* 0x00000000ff08723e */ /* 0x000fc600020004ff */
[----:B0-----:R-:W4:Y:S04]  /*1f6a0*/  LDL.LU R24, [R1+0x100] ;  /* 0x0001000001187983 */ /* 0x001f280000300800 */
[----:B------:R-:W4:Y:S04]  /*1f6b0*/  LDL.LU R25, [R1+0x104] ;  /* 0x0001040001197983 */ /* 0x000f280000300800 */
[----:B------:R-:W4:Y:S04]  /*1f6c0*/  LDL.LU R26, [R1+0x108] ;  /* 0x00010800011a7983 */ /* 0x000f280000300800 */
[----:B------:R-:W4:Y:S04]  /*1f6d0*/  LDL.LU R27, [R1+0x10c] ;  /* 0x00010c00011b7983 */ /* 0x000f280000300800 */
[----:B------:R-:W5:Y:S01]  /*1f6e0*/  LDL.LU R0, [R1+0x174] ;  /* 0x0001740001007983 */ /* 0x000f620000300800 */
[----:B--2---:R-:W-:Y:S01]  /*1f6f0*/  HMMA.16816.F32 R12, R16, R2, R12 ;  /* 0x00000002100c723c */ /* 0x004fe2000000180c */
[----:B------:R-:W-:Y:S01]  /*1f700*/  IMAD R11, R11, 0x100, R9 ;  /* 0x000001000b0b7824 */ /* 0x000fe200078e0209 */
[----:B------:R-:W-:-:S02]  /*1f710*/  F2FP.F16.E5M2.UNPACK_B R9, R6 ;  /* 0x00000006ff09723e */ /* 0x000fc400020004ff */
[----:B------:R-:W2:-:S15]  /*1f720*/  LDL.LU R6, [R1+0x170] ;  /* 0x0001700001067983 */ /* 0x000e9e0000300800 */
[----:B------:R-:W-:-:S04]  /*1f730*/  NOP ;  /* 0x0000000000007918 */ /* 0x000fc80000000000 */
[----:B------:R0:W-:Y:S04]  /*1f740*/  STL [R1+0x10cc], R12 ;  /* 0x0010cc0c01007387 */ /* 0x0001e80000100800 */
[----:B------:R1:W-:Y:S04]  /*1f750*/  STL [R1+0x10c8], R13 ;  /* 0x0010c80d01007387 */ /* 0x0003e80000100800 */
[----:B------:R3:W-:Y:S04]  /*1f760*/  STL [R1+0x10c4], R14 ;  /* 0x0010c40e01007387 */ /* 0x0007e80000100800 */
[----:B------:R4:W-:Y:S04]  /*1f770*/  STL [R1+0x10c0], R15 ;  /* 0x0010c00f01007387 */ /* 0x0009e80000100800 */
[----:B0-----:R-:W2:Y:S04]  /*1f780*/  LDL.LU R12, [R1+0x110] ;  /* 0x00011000010c7983 */ /* 0x001ea80000300800 */
[----:B-1----:R-:W2:Y:S04]  /*1f790*/  LDL.LU R13, [R1+0x114] ;  /* 0x00011400010d7983 */ /* 0x002ea80000300800 */
[----:B---3--:R-:W3:Y:S04]  /*1f7a0*/  LDL.LU R14, [R1+0x118] ;  /* 0x00011800010e7983 */ /* 0x008ee80000300800 */
[----:B----4-:R-:W3:Y:S01]  /*1f7b0*/  LDL.LU R15, [R1+0x11c] ;  /* 0x00011c00010f7983 */ /* 0x010ee20000300800 */
[----:B------:R-:W-:-:S02]  /*1f7c0*/  F2FP.F16.E5M2.UNPACK_B R4, R5.H1 ;  /* 0x00000005ff04723e */ /* 0x000fc400030004ff */
[----:B------:R-:W-:Y:S02]  /*1f7d0*/  F2FP.F16.E5M2.UNPACK_B R5, R10.H1 ;  /* 0x0000000aff05723e */ /* 0x000fe400030004ff */
[----:B------:R-:W-:Y:S02]  /*1f7e0*/  F2FP.F16.E5M2.UNPACK_B R10, R7 ;  /* 0x00000007ff0a723e */ /* 0x000fe400020004ff */
[----:B-----5:R-:W-:Y:S02]  /*1f7f0*/  F2FP.F16.E5M2.UNPACK_B R7, R0.H1 ;  /* 0x00000000ff07723e */ /* 0x020fe400030004ff */
[----:B------:R-:W-:-:S05]  /*1f800*/  F2FP.F16.E5M2.UNPACK_B R11, R11 ;  /* 0x0000000bff0b723e */ /* 0x000fca00020004ff */
[----:B------:R0:W-:Y:S02]  /*1f810*/  STL.64 [R1+0x11a0], R10 ;  /* 0x0011a00a01007387 */ /* 0x0001e40000100a00 */
[----:B0-----:R-:W-:Y:S02]  /*1f820*/  IMAD.MOV.U32 R11, RZ, RZ, R28 ;  /* 0x000000ffff0b7224 */ /* 0x001fe400078e001c */
[----:B------:R-:W-:Y:S01]  /*1f830*/  IMAD.MOV.U32 R10, RZ, RZ, R29 ;  /* 0x000000ffff0a7224 */ /* 0x000fe200078e001d */
[----:B--2---:R-:W-:-:S07]  /*1f840*/  F2FP.F16.E5M2.UNPACK_B R6, R6.H1 ;  /* 0x00000006ff06723e */ /* 0x004fce00030004ff */
[C---:B------:R-:W-:Y:S06]  /*1f850*/  HMMA.16816.F32 R24, R16.reuse, R6, R24 ;  /* 0x000000061018723c */ /* 0x040fec0000001818 */
[----:B---3--:R-:W-:-:S15]  /*1f860*/  HMMA.16816.F32 R12, R16, R4, R12 ;  /* 0x00000004100c723c */ /* 0x008fde000000180c */
[----:B------:R-:W-:-:S08]  /*1f870*/  NOP ;  /* 0x0000000000007918 */ /* 0x000fd00000000000 */
[----:B------:R-:W-:Y:S04]  /*1f880*/  STL.64 [R1+0x110], R12 ;  /* 0x0001100c01007387 */ /* 0x000fe80000100a00 */
[----:B------:R-:W-:Y:S04]  /*1f890*/  STL.64 [R1+0x118], R14 ;  /* 0x0001180e01007387 */ /* 0x000fe80000100a00 */
[----:B------:R-:W-:Y:S04]  /*1f8a0*/  STL.64 [R1+0x1198], R8 ;  /* 0x0011980801007387 */ /* 0x000fe80000100a00 */
[----:B------:R-:W-:Y:S04]  /*1f8b0*/  STL.64 [R1+0x1190], R6 ;  /* 0x0011900601007387 */ /* 0x000fe80000100a00 */
[----:B------:R0:W-:Y:S04]  /*1f8c0*/  STL.64 [R1+0x1188], R4 ;  /* 0x0011880401007387 */ /* 0x0001e80000100a00 */
[----:B0-----:R-:W2:Y:S04]  /*1f8d0*/  LDL.LU R4, [R1+0x70] ;  /* 0x0000700001047983 */ /* 0x001ea80000300800 */
[----:B------:R-:W2:Y:S04]  /*1f8e0*/  LDL.LU R5, [R1+0x74] ;  /* 0x0000740001057983 */ /* 0x000ea80000300800 */
[----:B------:R-:W2:Y:S04]  /*1f8f0*/  LDL.LU R6, [R1+0x78] ;  /* 0x0000780001067983 */ /* 0x000ea80000300800 */
[----:B------:R-:W2:Y:S04]  /*1f900*/  LDL.LU R7, [R1+0x7c] ;  /* 0x00007c0001077983 */ /* 0x000ea80000300800 */
[----:B------:R-:W3:Y:S04]  /*1f910*/  LDL.LU R8, [R1+0x30] ;  /* 0x0000300001087983 */ /* 0x000ee80000300800 */
[----:B------:R-:W3:Y:S04]  /*1f920*/  LDL.LU R9, [R1+0x34] ;  /* 0x0000340001097983 */ /* 0x000ee80000300800 */
[----:B------:R-:W4:Y:S04]  /*1f930*/  LDL.LU R0, [R1+0x584] ;  /* 0x0005840001007983 */ /* 0x000f280000300800 */
[----:B------:R-:W5:Y:S01]  /*1f940*/  LDL.LU R28, [R1+0x590] ;  /* 0x00059000011c7983 */ /* 0x000f620000300800 */
[----:B------:R-:W-:-:S03]  /*1f950*/  IMAD.MOV.U32 R12, RZ, RZ, R24 ;  /* 0x000000ffff0c7224 */ /* 0x000fc600078e0018 */
[----:B------:R-:W5:Y:S01]  /*1f960*/  LDL.LU R29, [R1+0x58c] ;  /* 0x00058c00011d7983 */ /* 0x000f620000300800 */
[----:B------:R-:W-:-:S03]  /*1f970*/  IMAD.MOV.U32 R13, RZ, RZ, R25 ;  /* 0x000000ffff0d7224 */ /* 0x000fc600078e0019 */
[----:B------:R-:W2:Y:S01]  /*1f980*/  LDL.LU R24, [R1+0x598] ;  /* 0x0005980001187983 */ /* 0x000ea20000300800 */
[----:B------:R-:W-:-:S03]  /*1f990*/  IMAD.MOV.U32 R14, RZ, RZ, R26 ;  /* 0x000000ffff0e7224 */ /* 0x000fc600078e001a */
[----:B------:R-:W2:Y:S01]  /*1f9a0*/  LDL.LU R25, [R1+0x594] ;  /* 0x0005940001197983 */ /* 0x000ea20000300800 */
[----:B------:R-:W-:-:S03]  /*1f9b0*/  IMAD.MOV.U32 R15, RZ, RZ, R27 ;  /* 0x000000ffff0f7224 */ /* 0x000fc600078e001b */
        /* <DEDUP_REMOVED lines=13> */
[----:B------:R-:W3:Y:S01]  /*1fa90*/  LDL.LU R27, [R1+0xfc] ;  /* 0x0000fc00011b7983 */ /* 0x000ee20000300800 */
[----:B------:R-:W-:-:S02]  /*1faa0*/  F2FP.F16.E5M2.UNPACK_B R20, R20.H1 ;  /* 0x00000014ff14723e */ /* 0x000fc400030004ff */
[----:B------:R-:W-:-:S07]  /*1fab0*/  F2FP.F16.E5M2.UNPACK_B R21, R21.H1 ;  /* 0x00000015ff15723e */ /* 0x000fce00030004ff */
[----:B------:R-:W-:Y:S01]  /*1fac0*/  HMMA.16816.F32 R16, R16, R20, R8 ;  /* 0x000000141010723c */ /* 0x000fe20000001808 */
[----:B---3--:R-:W-:Y:S04]  /*1fad0*/  STL.64 [R1+0x1180], R26 ;  /* 0x0011801a01007387 */ /* 0x008fe80000100a00 */
[----:B--2---:R0:W-:Y:S04]  /*1fae0*/  STL.64 [R1+0x1178], R24 ;  /* 0x0011781801007387 */ /* 0x0041e80000100a00 */
[----:B0-----:R-:W2:Y:S04]  /*1faf0*/  LDL.LU R24, [R1+0x80] ;  /* 0x0000800001187983 */ /* 0x001ea80000300800 */
[----:B------:R-:W2:Y:S04]  /*1fb00*/  LDL.LU R25, [R1+0x84] ;  /* 0x0000840001197983 */ /* 0x000ea80000300800 */
[----:B------:R-:W2:Y:S04]  /*1fb10*/  LDL.LU R26, [R1+0x88] ;  /* 0x00008800011a7983 */ /* 0x000ea80000300800 */
[----:B------:R-:W2:Y:S04]  /*1fb20*/  LDL.LU R27, [R1+0x8c] ;  /* 0x00008c00011b7983 */ /* 0x000ea80000300800 */
[----:B------:R0:W-:Y:S04]  /*1fb30*/  STL [R1+0x10dc], R15 ;  /* 0x0010dc0f01007387 */ /* 0x0001e80000100800 */
[----:B0-----:R-:W3:Y:S04]  /*1fb40*/  LDL.LU R15, [R1+0x574] ;  /* 0x00057400010f7983 */ /* 0x001ee80000300800 */
[----:B------:R0:W-:Y:S04]  /*1fb50*/  STL [R1+0x10d8], R14 ;  /* 0x0010d80e01007387 */ /* 0x0001e80000100800 */
[----:B0-----:R-:W3:Y:S04]  /*1fb60*/  LDL.LU R14, [R1+0x578] ;  /* 0x00057800010e7983 */ /* 0x001ee80000300800 */
[----:B------:R-:W-:Y:S04]  /*1fb70*/  STL [R1+0x10d4], R13 ;  /* 0x0010d40d01007387 */ /* 0x000fe80000100800 */
[----:B------:R-:W-:Y:S04]  /*1fb80*/  STL [R1+0x10d0], R12 ;  /* 0x0010d00c01007387 */ /* 0x000fe80000100800 */
[----:B------:R-:W4:Y:S04]  /*1fb90*/  LDL.LU.64 R10, [R1+0x11a0] ;  /* 0x0011a000010a7983 */ /* 0x000f280000300a00 */
[----:B------:R-:W4:Y:S04]  /*1fba0*/  LDL.LU.64 R8, [R1+0x1198] ;  /* 0x0011980001087983 */ /* 0x000f280000300a00 */
[----:B------:R0:W-:Y:S04]  /*1fbb0*/  STL.64 [R1+0x50], R16 ;  /* 0x0000501001007387 */ /* 0x0001e80000100a00 */
[----:B------:R1:W-:Y:S04]  /*1fbc0*/  STL.64 [R1+0x58], R18 ;  /* 0x0000581201007387 */ /* 0x0003e80000100a00 */
[----:B0-----:R-:W5:Y:S04]  /*1fbd0*/  LDL.LU R17, [R1+0x580] ;  /* 0x0005800001117983 */ /* 0x001f680000300800 */
[----:B-1----:R-:W5:Y:S04]  /*1fbe0*/  LDL.LU R18, [R1+0x57c] ;  /* 0x00057c0001127983 */ /* 0x002f680000300800 */
[----:B------:R-:W5:Y:S01]  /*1fbf0*/  LDL.LU R19, [R1+0x588] ;  /* 0x0005880001137983 */ /* 0x000f620000300800 */
[----:B----4-:R-:W-:-:S15]  /*1fc00*/  HMMA.16816.F32 R4, R8, R2, R4 ;  /* 0x000000020804723c */ /* 0x010fde0000001804 */
[----:B------:R-:W-:-:S08]  /*1fc10*/  NOP ;  /* 0x0000000000007918 */ /* 0x000fd00000000000 */
[----:B------:R-:W-:Y:S04]  /*1fc20*/  STL.64 [R1+0x40], R4 ;  /* 0x0000400401007387 */ /* 0x000fe80000100a00 */
[----:B------:R0:W-:Y:S04]  /*1fc30*/  STL.64 [R1+0x48], R6 ;  /* 0x0000480601007387 */ /* 0x0001e80000100a00 */
[----:B0-----:R-:W4:Y:S04]  /*1fc40*/  LDL.LU.64 R6, [R1+0x1190] ;  /* 0x0011900001067983 */ /* 0x001f280000300a00 */
[----:B------:R-:W2:Y:S01]  /*1fc50*/  LDL.LU.64 R4, [R1+0x1188] ;  /* 0x0011880001047983 */ /* 0x000ea20000300a00 */
[----:B---3--:R-:W-:Y:S01]  /*1fc60*/  IMAD R16, R15, 0x100, R14 ;  /* 0x000001000f107824 */ /* 0x008fe200078e020e */
[----:B--2---:R-:W-:-:S15]  /*1fc70*/  HMMA.16816.F32 R24, R8, R4, R24 ;  /* 0x000000040818723c */ /* 0x004fde0000001818 */
[----:B------:R-:W-:-:S09]  /*1fc80*/  NOP ;  /* 0x0000000000007918 */ /* 0x000fd20000000000 */
[----:B------:R-:W-:Y:S02]  /*1fc90*/  IMAD.MOV.U32 R13, RZ, RZ, R26 ;  /* 0x000000ffff0d7224 */ /* 0x000fe400078e001a */
[----:B------:R-:W-:Y:S02]  /*1fca0*/  IMAD.MOV.U32 R12, RZ, RZ, R27 ;  /* 0x000000ffff0c7224 */ /* 0x000fe400078e001b */
[----:B------:R-:W-:Y:S02]  /*1fcb0*/  IMAD.MOV.U32 R15, RZ, RZ, R24 ;  /* 0x000000ffff0f7224 */ /* 0x000fe400078e0018 */
[----:B------:R-:W-:Y:S01]  /*1fcc0*/  IMAD.MOV.U32 R14, RZ, RZ, R25 ;  /* 0x000000ffff0e7224 */ /* 0x000fe200078e0019 */
[----:B------:R-:W4:Y:S04]  /*1fcd0*/  LDL.LU.64 R26, [R1+0x1180] ;  /* 0x00118000011a7983 */ /* 0x000f280000300a00 */
[----:B------:R-:W4:Y:S04]  /*1fce0*/  LDL.LU.64 R24, [R1+0x1178] ;  /* 0x0011780001187983 */ /* 0x000f280000300a00 */
[----:B------:R-:W-:Y:S04]  /*1fcf0*/  STL.64 [R1+0x1100], R14 ;  /* 0x0011000e01007387 */ /* 0x000fe80000100a00 */
[----:B------:R0:W-:Y:S01]  /*1fd00*/  STL.64 [R1+0x10f8], R12 ;  /* 0x0010f80c01007387 */ /* 0x0001e20000100a00 */
[----:B-----5:R-:W-:-:S02]  /*1fd10*/  IMAD R17, R18, 0x100, R17 ;  /* 0x0000010012117824 */ /* 0x020fc400078e0211 */
[----:B------:R-:W-:Y:S02]  /*1fd20*/  IMAD R18, R0, 0x100, R19 ;  /* 0x0000010000127824 */ /* 0x000fe400078e0213 */
[----:B------:R-:W-:Y:S01]  /*1fd30*/  IMAD R19, R29, 0x100, R28 ;  /* 0x000001001d137824 */ /* 0x000fe200078e021c */
[----:B0-----:R-:W2:Y:S04]  /*1fd40*/  LDL.LU R12, [R1+0xc0] ;  /* 0x0000c000010c7983 */ /* 0x001ea80000300800 */
[----:B------:R-:W2:Y:S04]  /*1fd50*/  LDL.LU R13, [R1+0xc4] ;  /* 0x0000c400010d7983 */ /* 0x000ea80000300800 */
[----:B------:R-:W2:Y:S04]  /*1fd60*/  LDL.LU R14, [R1+0xc8] ;  /* 0x0000c800010e7983 */ /* 0x000ea80000300800 */
[----:B------:R-:W2:Y:S01]  /*1fd70*/  LDL.LU R15, [R1+0xcc] ;  /* 0x0000cc00010f7983 */ /* 0x000ea20000300800 */
[----:B----4-:R-:W-:-:S15]  /*1fd80*/  HMMA.16816.F32 R24, R8, R6, R24 ;  /* 0x000000060818723c */ /* 0x010fde0000001818 */
[----:B------:R-:W-:-:S08]  /*1fd90*/  NOP ;  /* 0x0000000000007918 */ /* 0x000fd00000000000 */
[----:B------:R0:W-:Y:S01]  /*1fda0*/  STL.64 [R1+0x140], R24 ;  /* 0x0001401801007387 */ /* 0x0001e20000100a00 */
[----:B------:R-:W-:Y:S02]  /*1fdb0*/  IMAD.MOV.U32 R29, RZ, RZ, R26 ;  /* 0x000000ffff1d7224 */ /* 0x000fe400078e001a */
[----:B------:R-:W-:Y:S02]  /*1fdc0*/  IMAD.MOV.U32 R28, RZ, RZ, R27 ;  /* 0x000000ffff1c7224 */ /* 0x000fe400078e001b */
[----:B------:R-:W3:Y:S04]  /*1fdd0*/  LDL.LU.64 R26, [R1+0x1170] ;  /* 0x00117000011a7983 */ /* 0x000ee80000300a00 */
[----:B0-----:R-:W3:Y:S04]  /*1fde0*/  LDL.LU.64 R24, [R1+0x1168] ;  /* 0x0011680001187983 */ /* 0x001ee80000300a00 */
[----:B------:R-:W-:Y:S04]  /*1fdf0*/  STL [R1+0x1064], R28 ;  /* 0x0010641c01007387 */ /* 0x000fe80000100800 */
[----:B------:R-:W-:Y:S01]  /*1fe00*/  STL [R1+0x1060], R29 ;  /* 0x0010601d01007387 */ /* 0x000fe20000100800 */
[----:B---3--:R-:W-:Y:S03]  /*1fe10*/  HMMA.16816.F32 R8, R8, R20, R24 ;  /* 0x000000140808723c */ /* 0x008fe60000001818 */
[----:B------:R-:W3:Y:S04]  /*1fe20*/  LDL.LU.64 R26, [R1+0x1160] ;  /* 0x00116000011a7983 */ /* 0x000ee80000300a00 */
[----:B------:R-:W4:-:S15]  /*1fe30*/  LDL.LU.64 R24, [R1+0x1158] ;  /* 0x0011580001187983 */ /* 0x000f1e0000300a00 */
[----:B------:R-:W-:-:S01]  /*1fe40*/  NOP ;  /* 0x0000000000007918 */ /* 0x000fc20000000000 */
[----:B------:R4:W-:Y:S04]  /*1fe50*/  STL.64 [R1+0x20], R8 ;  /* 0x0000200801007387 */ /* 0x0009e80000100a00 */
[----:B------:R-:W-:Y:S01]  /*1fe60*/  STL.64 [R1+0x28], R10 ;  /* 0x0000280a01007387 */ /* 0x000fe20000100a00 */
[----:B----4-:R-:W-:-:S03]  /*1fe70*/  IMAD R8, R25, 0x100, R24 ;  /* 0x0000010019087824 */ /* 0x010fc600078e0218 */
[----:B------:R-:W4:Y:S01]  /*1fe80*/  LDL.LU R24, [R1+0x10] ;  /* 0x0000100001187983 */ /* 0x000f220000300800 */
[----:B------:R-:W-:Y:S02]  /*1fe90*/  F2FP.F16.E5M2.UNPACK_B R16, R16 ;  /* 0x00000010ff10723e */ /* 0x000fe400020004ff */
[----:B------:R-:W-:Y:S02]  /*1fea0*/  F2FP.F16.E5M2.UNPACK_B R17, R17 ;  /* 0x00000011ff11723e */ /* 0x000fe400020004ff */
[----:B------:R-:W-:Y:S02]  /*1feb0*/  F2FP.F16.E5M2.UNPACK_B R18, R18 ;  /* 0x00000012ff12723e */ /* 0x000fe400020004ff */
[----:B------:R-:W-:-:S07]  /*1fec0*/  F2FP.F16.E5M2.UNPACK_B R19, R19 ;  /* 0x00000013ff13723e */ /* 0x000fce00020004ff */
[----:B--2---:R-:W-:Y:S01]  /*1fed0*/  HMMA.16816.F32 R12, R16, R2, R12 ;  /* 0x00000002100c723c */ /* 0x004fe2000000180c */
[----:B----4-:R-:W-:Y:S04]  /*1fee0*/  STL [R1+0x1108], R24 ;  /* 0x0011081801007387 */ /* 0x010fe80000100800 */
[----:B------:R-:W2:Y:S01]  /*1fef0*/  LDL.LU R25, [R1+0x14] ;  /* 0x0000140001197983 */ /* 0x000ea20000300800 */
[----:B---3--:R-:W-:-:S15]  /*1ff00*/  IMAD R9, R27, 0x100, R26 ;  /* 0x000001001b097824 */ /* 0x008fde00078e021a */
[----:B------:R-:W-:-:S03]  /*1ff10*/  NOP ;  /* 0x0000000000007918 */ /* 0x000fc60000000000 */
[----:B------:R-:W-:Y:S01]  /*1ff20*/  IMAD.MOV.U32 R28, RZ, RZ, R14 ;  /* 0x000000ffff1c7224 */ /* 0x000fe200078e000e */
[----:B--2---:R-:W-:Y:S04]  /*1ff30*/  STL [R1+0x110c], R25 ;  /* 0x00110c1901007387 */ /* 0x004fe80000100800 */
[----:B------:R-:W2:Y:S04]  /*1ff40*/  LDL.LU R26, [R1+0x18] ;  /* 0x00001800011a7983 */ /* 0x000ea80000300800 */
[----:B------:R-:W2:Y:S04]  /*1ff50*/  LDL.LU R27, [R1+0x1c] ;  /* 0x00001c00011b7983 */ /* 0x000ea80000300800 */
[----:B------:R0:W-:Y:S04]  /*1ff60*/  STL.64 [R1], R12 ;  /* 0x0000000c01007387 */ /* 0x0001e80000100a00 */
[----:B0-----:R-:W3:Y:S04]  /*1ff70*/  LDL.LU R12, [R1+0x60] ;  /* 0x00006000010c7983 */ /* 0x001ee80000300800 */
[----:B------:R-:W3:Y:S01]  /*1ff80*/  LDL.LU R13, [R1+0x64] ;  /* 0x00006400010d7983 */ /* 0x000ee20000300800 */
[----:B------:R-:W-:-:S02]  /*1ff90*/  IMAD.MOV.U32 R29, RZ, RZ, R15 ;  /* 0x000000ffff1d7224 */ /* 0x000fc400078e000f */
[----:B------:R-:W-:Y:S02]  /*1ffa0*/  IMAD.MOV.U32 R14, RZ, RZ, R23 ;  /* 0x000000ffff0e7224 */ /* 0x000fe400078e0017 */
[----:B------:R-:W-:Y:S01]  /*1ffb0*/  IMAD.MOV.U32 R15, RZ, RZ, R22 ;  /* 0x000000ffff0f7224 */ /* 0x000fe200078e0016 */
[----:B------:R-:W4:Y:S04]  /*1ffc0*/  LDL.LU R23, [R1+0x1154] ;  /* 0x0011540001177983 */ /* 0x000f280000300800 */
[----:B------:R-:W5:Y:S04]  /*1ffd0*/  LDL.LU R10, [R1+0x5a4] ;  /* 0x0005a400010a7983 */ /* 0x000f680000300800 */
[----:B------:R-:W2:Y:S04]  /*1ffe0*/  LDL.LU R11, [R1+0x5b0] ;  /* 0x0005b000010b7983 */ /* 0x000ea80000300800 */
[----:B------:R-:W2:Y:S04]  /*1fff0*/  LDL.LU R22, [R1+0x5ac] ;  /* 0x0005ac0001167983 */ /* 0x000ea80000300800 */
[----:B------:R-:W-:Y:S04]  /*20000*/  STL.64 [R1+0x1118], R14 ;  /* 0x0011180e01007387 */ /* 0x000fe80000100a00 */
        /* <DEDUP_REMOVED lines=10> */
[----:B------:R-:W-:-:S03]  /*200b0*/  IMAD.MOV.U32 R15, RZ, RZ, R23 ;  /* 0x000000ffff0f7224 */ /* 0x000fc600078e0017 */
        /* <DEDUP_REMOVED lines=11> */
[----:B------:R-:W3:Y:S01]  /*20170*/  LDL.LU R14, [R1+0xe8] ;  /* 0x0000e800010e7983 */ /* 0x000ee20000300800 */
[----:B-----5:R-:W-:-:S03]  /*20180*/  IMAD.MOV.U32 R15, RZ, RZ, R23 ;  /* 0x000000ffff0f7224 */ /* 0x020fc600078e0017 */
[----:B------:R-:W4:Y:S04]  /*20190*/  LDL.LU R25, [R1+0x5b8] ;  /* 0x0005b80001197983 */ /* 0x000f280000300800 */
[----:B------:R-:W5:Y:S04]  /*201a0*/  LDL.LU R24, [R1+0x5c0] ;  /* 0x0005c00001187983 */ /* 0x000f680000300800 */
[----:B------:R-:W4:Y:S04]  /*201b0*/  LDL.LU R23, [R1+0xdc0] ;  /* 0x000dc00001177983 */ /* 0x000f280000300800 */
[----:B------:R-:W4:Y:S04]  /*201c0*/  LDL.LU R0, [R1+0xdbc] ;  /* 0x000dbc0001007983 */ /* 0x000f280000300800 */
[----:B------:R0:W-:Y:S01]  /*201d0*/  STL [R1+0x106c], R29 ;  /* 0x00106c1d01007387 */ /* 0x0001e20000100800 */
[----:B--2---:R-:W-:-:S03]  /*201e0*/  IMAD R11, R22, 0x100, R11 ;  /* 0x00000100160b7824 */ /* 0x004fc600078e020b */
[----:B0-----:R-:W2:Y:S04]  /*201f0*/  LDL.LU R29, [R1+0x5a8] ;  /* 0x0005a800011d7983 */ /* 0x001ea80000300800 */
[----:B------:R-:W-:Y:S04]  /*20200*/  STL [R1+0x1068], R28 ;  /* 0x0010681c01007387 */ /* 0x000fe80000100800 */
[----:B------:R-:W4:Y:S01]  /*20210*/  LDL R22, [R1+0x158] ;  /* 0x0001580001167983 */ /* 0x000f220000100800 */
[----:B---3--:R-:W-:-:S15]  /*20220*/  HMMA.16816.F32 R12, R16, R4, R12 ;  /* 0x00000004100c723c */ /* 0x008fde000000180c */
[----:B------:R-:W-:-:S08]  /*20230*/  NOP ;  /* 0x0000000000007918 */ /* 0x000fd00000000000 */
[----:B------:R-:W-:Y:S04]  /*20240*/  STL.64 [R1+0x130], R12 ;  /* 0x0001300c01007387 */ /* 0x000fe80000100a00 */
[----:B------:R0:W-:Y:S04]  /*20250*/  STL.64 [R1+0x138], R14 ;  /* 0x0001380e01007387 */ /* 0x0001e80000100a00 */
[----:B0-----:R-:W3:Y:S04]  /*20260*/  LDL.LU.64 R14, [R1+0x1148] ;  /* 0x00114800010e7983 */ /* 0x001ee80000300a00 */
[----:B------:R-:W3:Y:S01]  /*20270*/  LDL.LU.64 R12, [R1+0x1140] ;  /* 0x00114000010c7983 */ /* 0x000ee20000300a00 */
[----:B--2---:R-:W-:Y:S01]  /*20280*/  IMAD R10, R10, 0x100, R29 ;  /* 0x000001000a0a7824 */ /* 0x004fe200078e021d */
[----:B---3--:R-:W-:-:S15]  /*20290*/  HMMA.16816.F32 R12, R16, R6, R12 ;  /* 0x00000006100c723c */ /* 0x008fde000000180c */
[----:B------:R-:W-:-:S08]  /*202a0*/  NOP ;  /* 0x0000000000007918 */ /* 0x000fd00000000000 */
[----:B------:R0:W-:Y:S01]  /*202b0*/  STL.64 [R1+0x120], R12 ;  /* 0x0001200c01007387 */ /* 0x0001e20000100a00 */
[----:B------:R-:W-:Y:S02]  /*202c0*/  IMAD.MOV.U32 R29, RZ, RZ, R14 ;  /* 0x000000ffff1d7224 */ /* 0x000fe400078e000e */
[----:B------:R-:W-:Y:S02]  /*202d0*/  IMAD.MOV.U32 R28, RZ, RZ, R15 ;  /* 0x000000ffff1c7224 */ /* 0x000fe400078e000f */
[----:B------:R-:W2:Y:S04]  /*202e0*/  LDL.LU.64 R14, [R1+0x1138] ;  /* 0x00113800010e7983 */ /* 0x000ea80000300a00 */
[----:B0-----:R-:W2:Y:S04]  /*202f0*/  LDL.LU.64 R12, [R1+0x1130] ;  /* 0x00113000010c7983 */ /* 0x001ea80000300a00 */
[----:B------:R-:W-:Y:S04]  /*20300*/  STL [R1+0x1074], R28 ;  /* 0x0010741c01007387 */ /* 0x000fe80000100800 */
[----:B------:R-:W-:Y:S01]  /*20310*/  STL [R1+0x1070], R29 ;  /* 0x0010701d01007387 */ /* 0x000fe20000100800 */
[----:B------:R-:W-:-:S02]  /*20320*/  F2FP.F16.E5M2.UNPACK_B R8, R8 ;  /* 0x00000008ff08723e */ /* 0x000fc400020004ff */
[----:B------:R-:W-:Y:S02]  /*20330*/  F2FP.F16.E5M2.UNPACK_B R9, R9 ;  /* 0x00000009ff09723e */ /* 0x000fe400020004ff */
[----:B------:R-:W-:Y:S01]  /*20340*/  F2FP.F16.E5M2.UNPACK_B R10, R10 ;  /* 0x0000000aff0a723e */ /* 0x000fe200020004ff */
[----:B--2---:R-:W-:Y:S01]  /*20350*/  HMMA.16816.F32 R16, R16, R20, R12 ;  /* 0x000000141010723c */ /* 0x004fe2000000180c */
[----:B------:R-:W2:Y:S04]  /*20360*/  LDL.LU.64 R14, [R1+0x1128] ;  /* 0x00112800010e7983 */ /* 0x000ea80000300a00 */
[----:B------:R-:W2:Y:S01]  /*20370*/  LDL.LU.64 R12, [R1+0x1120] ;  /* 0x00112000010c7983 */ /* 0x000ea20000300a00 */
[----:B------:R-:W-:-:S15]  /*20380*/  F2FP.F16.E5M2.UNPACK_B R11, R11 ;  /* 0x0000000bff0b723e */ /* 0x000fde00020004ff */
[----:B------:R-:W-:-:S02]  /*20390*/  NOP ;  /* 0x0000000000007918 */ /* 0x000fc40000000000 */
[----:B------:R0:W-:Y:S04]  /*203a0*/  STL.64 [R1+0xf0], R16 ;  /* 0x0000f01001007387 */ /* 0x0001e80000100a00 */
[----:B------:R1:W-:Y:S04]  /*203b0*/  STL.64 [R1+0xf8], R18 ;  /* 0x0000f81201007387 */ /* 0x0003e80000100a00 */
[----:B0-----:R-:W5:Y:S04]  /*203c0*/  LDL.LU R16, [R1+0x5bc] ;  /* 0x0005bc0001107983 */ /* 0x001f680000300800 */
[----:B------:R-:W3:Y:S04]  /*203d0*/  LDL.LU R17, [R1+0xdc4] ;  /* 0x000dc40001117983 */ /* 0x000ee80000300800 */
[----:B-1----:R-:W3:Y:S04]  /*203e0*/  LDL.LU R18, [R1+0xdd4] ;  /* 0x000dd40001127983 */ /* 0x002ee80000300800 */
[----:B------:R-:W3:Y:S01]  /*203f0*/  LDL.LU R19, [R1+0xddc] ;  /* 0x000ddc0001137983 */ /* 0x000ee20000300800 */
[----:B--2---:R-:W-:-:S15]  /*20400*/  HMMA.16816.F32 R12, R8, R2, R12 ;  /* 0x00000002080c723c */ /* 0x004fde000000180c */
[----:B------:R-:W-:-:S08]  /*20410*/  NOP ;  /* 0x0000000000007918 */ /* 0x000fd00000000000 */
[----:B------:R0:W-:Y:S01]  /*20420*/  STL.64 [R1+0xe0], R12 ;  /* 0x0000e00c01007387 */ /* 0x0001e20000100a00 */
[----:B------:R-:W-:Y:S02]  /*20430*/  IMAD.MOV.U32 R28, RZ, RZ, R14 ;  /* 0x000000ffff1c7224 */ /* 0x000fe400078e000e */
[----:B------:R-:W-:Y:S02]  /*20440*/  IMAD.MOV.U32 R29, RZ, RZ, R15 ;  /* 0x000000ffff1d7224 */ /* 0x000fe400078e000f */
[----:B------:R-:W2:Y:S04]  /*20450*/  LDL.LU.64 R14, [R1+0x1118] ;  /* 0x00111800010e7983 */ /* 0x000ea80000300a00 */
[----:B0-----:R-:W2:Y:S04]  /*20460*/  LDL.LU.64 R12, [R1+0x1110] ;  /* 0x00111000010c7983 */ /* 0x001ea80000300a00 */
[----:B------:R-:W4:Y:S04]  /*20470*/  LDL.LU R3, [R1+0x5b4] ;  /* 0x0005b40001037983 */ /* 0x000f280000300800 */
[----:B------:R-:W3:Y:S04]  /*20480*/  LDL.LU R2, [R1+0xdcc] ;  /* 0x000dcc0001027983 */ /* 0x000ee80000300800 */
[----:B------:R0:W-:Y:S01]  /*20490*/  STL [R1+0x107c], R29 ;  /* 0x00107c1d01007387 */ /* 0x0001e20000100800 */
[----:B-----5:R-:W-:-:S03]  /*204a0*/  IMAD R16, R16, 0x100, R24 ;  /* 0x0000010010107824 */ /* 0x020fc600078e0218 */
[----:B0-----:R-:W5:Y:S04]  /*204b0*/  LDL.LU R29, [R1+0xde0] ;  /* 0x000de000011d7983 */ /* 0x001f680000300800 */
[----:B------:R0:W-:Y:S04]  /*204c0*/  STL [R1+0x1078], R28 ;  /* 0x0010781c01007387 */ /* 0x0001e80000100800 */
[----:B0-----:R-:W5:Y:S01]  /*204d0*/  LDL.LU R28, [R1+0xdd8] ;  /* 0x000dd800011c7983 */ /* 0x001f620000300800 */
[----:B--2---:R-:W-:Y:S01]  /*204e0*/  HMMA.16816.F32 R12, R8, R4, R12 ;  /* 0x00000004080c723c */ /* 0x004fe2000000180c */
[----:B----4-:R-:W-:-:S02]  /*204f0*/  IMAD R3, R3, 0x100, R25 ;  /* 0x0000010003037824 */ /* 0x010fc400078e0219 */
[----:B------:R-:W2:Y:S04]  /*20500*/  LDL.LU R25, [R1+0x110c] ;  /* 0x00110c0001197983 */ /* 0x000ea80000300800 */
[----:B------:R-:W2:-:S15]  /*20510*/  LDL.LU R24, [R1+0x1108] ;  /* 0x0011080001187983 */ /* 0x000e9e0000300800 */
[----:B------:R-:W-:-:S01]  /*20520*/  NOP ;  /* 0x0000000000007918 */ /* 0x000fc20000000000 */
[----:B------:R-:W-:Y:S04]  /*20530*/  STL.64 [R1+0xb0], R12 ;  /* 0x0000b00c01007387 */ /* 0x000fe80000100a00 */
[----:B------:R0:W-:Y:S04]  /*20540*/  STL.64 [R1+0xb8], R14 ;  /* 0x0000b80e01007387 */ /* 0x0001e80000100a00 */
[----:B0-----:R-:W4:Y:S04]  /*20550*/  LDL.LU.64 R14, [R1+0x1100] ;  /* 0x00110000010e7983 */ /* 0x001f280000300a00 */
[----:B------:R-:W4:Y:S04]  /*20560*/  LDL.LU.64 R12, [R1+0x10f8] ;  /* 0x0010f800010c7983 */ /* 0x000f280000300a00 */
[----:B------:R-:W3:Y:S04]  /*20570*/  LDL.LU R4, [R1+0xdd0] ;  /* 0x000dd00001047983 */ /* 0x000ee80000300800 */
[----:B------:R-:W5:Y:S01]  /*20580*/  LDL.LU R5, [R1+0xdc8] ;  /* 0x000dc80001057983 */ /* 0x000f620000300800 */
[----:B------:R-:W-:-:S03]  /*20590*/  IMAD R0, R0, 0x100, R23 ;  /* 0x0000010000007824 */ /* 0x000fc600078e0217 */
[----:B------:R-:W4:Y:S01]  /*205a0*/  LDL.LU R23, [R1+0x10f0] ;  /* 0x0010f00001177983 */ /* 0x000f220000300800 */
[----:B---3--:R-:W-:Y:S02]  /*205b0*/  IMAD R2, R2, 0x100, R4 ;  /* 0x0000010002027824 */ /* 0x008fe400078e0204 */
[----:B-----5:R-:W-:Y:S02]  /*205c0*/  IMAD R17, R17, 0x100, R5 ;  /* 0x0000010011117824 */ /* 0x020fe400078e0205 */
[----:B--2---:R-:W-:Y:S01]  /*205d0*/  HMMA.16816.F32 R4, R8, R6, R24 ;  /* 0x000000060804723c */ /* 0x004fe20000001818 */
[----:B------:R-:W2:Y:S04]  /*205e0*/  LDL.LU.64 R26, [R1+0x10e8] ;  /* 0x0010e800011a7983 */ /* 0x000ea80000300a00 */
[----:B------:R-:W2:Y:S01]  /*205f0*/  LDL.LU.64 R24, [R1+0x10e0] ;  /* 0x0010e00001187983 */ /* 0x000ea20000300a00 */
[----:B------:R-:W-:-:S02]  /*20600*/  IMAD R18, R18, 0x100, R28 ;  /* 0x0000010012127824 */ /* 0x000fc400078e021c */
[----:B------:R-:W-:-:S15]  /*20610*/  IMAD R19, R19, 0x100, R29 ;  /* 0x0000010013137824 */ /* 0x000fde00078e021d */
[----:B------:R0:W-:Y:S01]  /*20620*/  STL.64 [R1+0x80], R4 ;  /* 0x0000800401007387 */ /* 0x0001e20000100a00 */
[----:B------:R-:W-:Y:S02]  /*20630*/  IMAD.MOV.U32 R28, RZ, RZ, R7 ;  /* 0x000000ffff1c7224 */ /* 0x000fe400078e0007 */
[----:B------:R-:W-:Y:S01]  /*20640*/  IMAD.MOV.U32 R29, RZ, RZ, R6 ;  /* 0x000000ffff1d7224 */ /* 0x000fe200078e0006 */
[----:B------:R-:W-:Y:S02]  /*20650*/  F2FP.F16.E5M2.UNPACK_B R7, R2 ;  /* 0x00000002ff07723e */ /* 0x000fe400020004ff */
[----:B------:R-:W-:Y:S02]  /*20660*/  F2FP.F16.E5M2.UNPACK_B R6, R0 ;  /* 0x00000000ff06723e */ /* 0x000fe400020004ff */
[----:B------:R-:W-:Y:S01]  /*20670*/  F2FP.F16.E5M2.UNPACK_B R2, R22 ;  /* 0x00000016ff02723e */ /* 0x000fe200020004ff */
[----:B------:R-:W3:Y:S01]  /*20680*/  LDL.LU R0, [R1+0xe04] ;  /* 0x000e040001007983 */ /* 0x000ee20000300800 */
[----:B0-----:R-:W-:-:S02]  /*20690*/  F2FP.F16.E5M2.UNPACK_B R4, R3 ;  /* 0x00000003ff04723e */ /* 0x001fc400020004ff */
[----:B----4-:R-:W-:Y:S02]  /*206a0*/  F2FP.F16.E5M2.UNPACK_B R3, R23 ;  /* 0x00000017ff03723e */ /* 0x010fe400020004ff */
[----:B--2---:R-:W-:Y:S01]  /*206b0*/  HMMA.16816.F32 R20, R8, R20, R24 ;  /* 0x000000140814723c */ /* 0x004fe20000001818 */
[----:B------:R-:W2:Y:S04]  /*206c0*/  LDL.LU R9, [R1+0xde8] ;  /* 0x000de80001097983 */ /* 0x000ea80000300800 */
[----:B------:R-:W2:Y:S04]  /*206d0*/  LDL.LU R11, [R1+0xde4] ;  /* 0x000de400010b7983 */ /* 0x000ea80000300800 */
[----:B------:R-:W4:Y:S04]  /*206e0*/  LDL.LU R24, [R1+0xdf4] ;  /* 0x000df40001187983 */ /* 0x000f280000300800 */
[----:B------:R-:W4:Y:S04]  /*206f0*/  LDL.LU R25, [R1+0xe00] ;  /* 0x000e000001197983 */ /* 0x000f280000300800 */
[----:B------:R-:W5:Y:S04]  /*20700*/  LDL.LU R26, [R1+0xdfc] ;  /* 0x000dfc00011a7983 */ /* 0x000f680000300800 */
[----:B------:R-:W5:Y:S01]  /*20710*/  LDL.LU R27, [R1+0xe08] ;  /* 0x000e0800011b7983 */ /* 0x000f620000300800 */
[----:B------:R-:W-:-:S03]  /*20720*/  F2FP.F16.E5M2.UNPACK_B R5, R16 ;  /* 0x00000010ff05723e */ /* 0x000fc600020004ff */
[----:B-----5:R0:W-:Y:S04]  /*20730*/  STL.64 [R1+0x1088], R26 ;  /* 0x0010881a01007387 */ /* 0x0201e80000100a00 */
[----:B----4-:R1:W-:Y:S01]  /*20740*/  STL.64 [R1+0x1080], R24 ;  /* 0x0010801801007387 */ /* 0x0103e20000100a00 */
[----:B0-----:R-:W-:Y:S02]  /*20750*/  IMAD.MOV.U32 R26, RZ, RZ, R13 ;  /* 0x000000ffff1a7224 */ /* 0x001fe400078e000d */
[----:B-1----:R-:W-:Y:S02]  /*20760*/  IMAD.MOV.U32 R24, RZ, RZ, R15 ;  /* 0x000000ffff187224 */ /* 0x002fe400078e000f */
[----:B------:R-:W-:Y:S01]  /*20770*/  IMAD.MOV.U32 R25, RZ, RZ, R14 ;  /* 0x000000ffff197224 */ /* 0x000fe200078e000e */
[----:B------:R-:W4:Y:S01]  /*20780*/  LDL.LU R15, [R1+0x10dc] ;  /* 0x0010dc00010f7983 */ /* 0x000f220000300800 */
[----:B------:R-:W-:-:S03]  /*20790*/  IMAD.MOV.U32 R27, RZ, RZ, R12 ;  /* 0x000000ffff1b7224 */ /* 0x000fc600078e000c */
[----:B------:R-:W5:Y:S04]  /*207a0*/  LDL.LU R14, [R1+0x10d8] ;  /* 0x0010d800010e7983 */ /* 0x000f680000300800 */
[----:B------:R-:W3:Y:S04]  /*207b0*/  LDL.LU R13, [R1+0x10d4] ;  /* 0x0010d400010d7983 */ /* 0x000ee80000300800 */
[----:B------:R-:W2:Y:S04]  /*207c0*/  LDL.LU R12, [R1+0x10d0] ;  /* 0x0010d000010c7983 */ /* 0x000ea80000300800 */
[----:B------:R-:W4:Y:S04]  /*207d0*/  LDL R16, [R1+0x168] ;  /* 0x0001680001107983 */ /* 0x000f280000100800 */
[----:B------:R-:W4:Y:S04]  /*207e0*/  LDL R10, [R1+0x16c] ;  /* 0x00016c00010a7983 */ /* 0x000f280000100800 */
[----:B------:R-:W-:Y:S04]  /*207f0*/  STL.64 [R1+0x1098], R26 ;  /* 0x0010981a01007387 */ /* 0x000fe80000100a00 */
[----:B------:R0:W-:Y:S04]  /*20800*/  STL.64 [R1+0x1090], R24 ;  /* 0x0010901801007387 */ /* 0x0001e80000100a00 */
[----:B0-----:R-:W5:Y:S04]  /*20810*/  LDL.LU R24, [R1+0x50] ;  /* 0x0000500001187983 */ /* 0x001f680000300800 */
[----:B------:R-:W5:Y:S04]  /*20820*/  LDL.LU R25, [R1+0x54] ;  /* 0x0000540001197983 */ /* 0x000f680000300800 */
[----:B------:R-:W3:Y:S04]  /*20830*/  LDL.LU R26, [R1+0x58] ;  /* 0x00005800011a7983 */ /* 0x000ee80000300800 */
[----:B------:R-:W3:Y:S04]  /*20840*/  LDL.LU R27, [R1+0x5c] ;  /* 0x00005c00011b7983 */ /* 0x000ee80000300800 */
[----:B---3--:R-:W-:Y:S04]  /*20850*/  STL.64 [R1+0x10a8], R26 ;  /* 0x0010a81a01007387 */ /* 0x008fe80000100a00 */
[----:B-----5:R2:W-:Y:S02]  /*20860*/  STL.64 [R1+0x10a0], R24 ;  /* 0x0010a01801007387 */ /* 0x0205e40000100a00 */
[----:B--2---:R-:W-:-:S02]  /*20870*/  IMAD.MOV.U32 R24, RZ, RZ, R12 ;  /* 0x000000ffff187224 */ /* 0x004fc400078e000c */
[----:B------:R-:W-:Y:S01]  /*20880*/  IMAD.MOV.U32 R25, RZ, RZ, R13 ;  /* 0x000000ffff197224 */ /* 0x000fe200078e000d */
[----:B------:R-:W2:Y:S04]  /*20890*/  LDL.LU R12, [R1+0x10cc] ;  /* 0x0010cc00010c7983 */ /* 0x000ea80000300800 */
[----:B------:R-:W2:Y:S01]  /*208a0*/  LDL.LU R13, [R1+0x10c8] ;  /* 0x0010c800010d7983 */ /* 0x000ea20000300800 */
[----:B------:R-:W-:Y:S02]  /*208b0*/  IMAD.MOV.U32 R26, RZ, RZ, R14 ;  /* 0x000000ffff1a7224 */ /* 0x000fe400078e000e */
[----:B----4-:R-:W-:Y:S01]  /*208c0*/  IMAD.MOV.U32 R27, RZ, RZ, R15 ;  /* 0x000000ffff1b7224 */ /* 0x010fe200078e000f */
        /* <DEDUP_REMOVED lines=8> */
[----:B------:R0:W-:Y:S01]  /*20950*/  STL [R1+0xfbc], R20 ;  /* 0x000fbc1401007387 */ /* 0x0001e20000100800 */
[----:B------:R-:W-:Y:S01]  /*20960*/  IMAD R11, R11, 0x100, R9 ;  /* 0x000001000b0b7824 */ /* 0x000fe200078e0209 */
[----:B------:R-:W-:-:S02]  /*20970*/  F2FP.F16.E5M2.UNPACK_B R9, R18 ;  /* 0x00000012ff09723e */ /* 0x000fc400020004ff */
[----:B0-----:R-:W4:Y:S04]  /*20980*/  LDL.LU R20, [R1+0xdf8] ;  /* 0x000df80001147983 */ /* 0x001f280000300800 */
[----:B------:R0:W-:Y:S04]  /*20990*/  STL [R1+0xfb8], R21 ;  /* 0x000fb81501007387 */ /* 0x0001e80000100800 */
[----:B0-----:R-:W5:Y:S04]  /*209a0*/  LDL R21, [R1+0x18c] ;  /* 0x00018c0001157983 */ /* 0x001f680000100800 */
[----:B------:R0:W-:Y:S04]  /*209b0*/  STL [R1+0xfb4], R22 ;  /* 0x000fb41601007387 */ /* 0x0001e80000100800 */
[----:B0-----:R-:W4:Y:S04]  /*209c0*/  LDL R22, [R1+0x188] ;  /* 0x0001880001167983 */ /* 0x001f280000100800 */
[----:B------:R0:W-:Y:S04]  /*209d0*/  STL [R1+0xfb0], R23 ;  /* 0x000fb01701007387 */ /* 0x0001e80000100800 */
[----:B0-----:R-:W4:Y:S04]  /*209e0*/  LDL R23, [R1+0x17c] ;  /* 0x00017c0001177983 */ /* 0x001f280000100800 */
[----:B------:R-:W4:Y:S01]  /*209f0*/  LDL.LU R18, [R1+0xdec] ;  /* 0x000dec0001127983 */ /* 0x000f220000300800 */
[----:B--2---:R-:W-:-:S15]  /*20a00*/  HMMA.16816.F32 R12, R4, R2, R12 ;  /* 0x00000002040c723c */ /* 0x004fde000000180c */
[----:B------:R-:W-:-:S08]  /*20a10*/  NOP ;  /* 0x0000000000007918 */ /* 0x000fd00000000000 */
[----:B------:R-:W-:Y:S04]  /*20a20*/  STL.64 [R1+0xd0], R12 ;  /* 0x0000d00c01007387 */ /* 0x000fe80000100a00 */
[----:B------:R0:W-:Y:S04]  /*20a30*/  STL.64 [R1+0xd8], R14 ;  /* 0x0000d80e01007387 */ /* 0x0001e80000100a00 */
[----:B0-----:R-:W2:Y:S01]  /*20a40*/  LDL R15, [R1+0x178] ;  /* 0x00017800010f7983 */ /* 0x001ea20000100800 */
[----:B------:R-:W-:Y:S02]  /*20a50*/  F2FP.F16.E5M2.UNPACK_B R8, R17 ;  /* 0x00000011ff08723e */ /* 0x000fe400020004ff */
[----:B------:R-:W-:-:S02]  /*20a60*/  F2FP.F16.E5M2.UNPACK_B R16, R16 ;  /* 0x00000010ff10723e */ /* 0x000fc400020004ff */
[----:B------:R-:W-:-:S07]  /*20a70*/  F2FP.F16.E5M2.UNPACK_B R17, R10 ;  /* 0x0000000aff11723e */ /* 0x000fce00020004ff */
[----:B---3--:R-:W-:Y:S01]  /*20a80*/  HMMA.16816.F32 R24, R4, R16, R24 ;  /* 0x000000100418723c */ /* 0x008fe20000001818 */
[----:B------:R-:W-:Y:S02]  /*20a90*/  F2FP.F16.E5M2.UNPACK_B R10, R19 ;  /* 0x00000013ff0a723e */ /* 0x000fe400020004ff */
[----:B-----5:R-:W-:Y:S01]  /*20aa0*/  F2FP.F16.E5M2.UNPACK_B R13, R21 ;  /* 0x00000015ff0d723e */ /* 0x020fe200020004ff */
[----:B------:R-:W3:Y:S01]  /*20ab0*/  LDL.LU R19, [R1+0xdf0] ;  /* 0x000df00001137983 */ /* 0x000ee20000300800 */
[----:B----4-:R-:W-:-:S15]  /*20ac0*/  F2FP.F16.E5M2.UNPACK_B R12, R22 ;  /* 0x00000016ff0c723e */ /* 0x010fde00020004ff */
[----:B------:R-:W-:-:S03]  /*20ad0*/  NOP ;  /* 0x0000000000007918 */ /* 0x000fc60000000000 */
[----:B------:R0:W-:Y:S01]  /*20ae0*/  STL [R1+0x11c], R27 ;  /* 0x00011c1b01007387 */ /* 0x0001e20000100800 */
[----:B------:R-:W-:Y:S02]  /*20af0*/  IMAD.MOV.U32 R21, RZ, RZ, R24 ;  /* 0x000000ffff157224 */ /* 0x000fe400078e0018 */
[----:B------:R-:W-:Y:S01]  /*20b00*/  IMAD.MOV.U32 R22, RZ, RZ, R25 ;  /* 0x000000ffff167224 */ /* 0x000fe200078e0019 */
[----:B--2---:R-:W-:Y:S02]  /*20b10*/  F2FP.F16.E5M2.UNPACK_B R14, R15 ;  /* 0x0000000fff0e723e */ /* 0x004fe400020004ff */
[----:B------:R-:W-:Y:S01]  /*20b20*/  F2FP.F16.E5M2.UNPACK_B R15, R23 ;  /* 0x00000017ff0f723e */ /* 0x000fe200020004ff */
[----:B------:R-:W-:Y:S02]  /*20b30*/  IMAD.MOV.U32 R23, RZ, RZ, R26 ;  /* 0x000000ffff177224 */ /* 0x000fe400078e001a */
[----:B0-----:R-:W2:Y:S04]  /*20b40*/  LDL.LU.64 R26, [R1+0x10b8] ;  /* 0x0010b800011a7983 */ /* 0x001ea80000300a00 */
[----:B------:R-:W2:Y:S04]  /*20b50*/  LDL.LU.64 R24, [R1+0x10b0] ;  /* 0x0010b00001187983 */ /* 0x000ea80000300a00 */
[----:B------:R-:W-:Y:S04]  /*20b60*/  STL [R1+0x1020], R23 ;  /* 0x0010201701007387 */ /* 0x000fe80000100800 */
[----:B------:R-:W-:Y:S04]  /*20b70*/  STL [R1+0xfd8], R22 ;  /* 0x000fd81601007387 */ /* 0x000fe80000100800 */
[----:B------:R-:W-:Y:S01]  /*20b80*/  STL [R1+0xfc0], R21 ;  /* 0x000fc01501007387 */ /* 0x000fe20000100800 */
        /* <DEDUP_REMOVED lines=12> */
[----:B0-----:R-:W4:Y:S04]  /*20c50*/  LDL.LU R4, [R1+0x40] ;  /* 0x0000400001047983 */ /* 0x001f280000300800 */
[----:B------:R-:W4:Y:S04]  /*20c60*/  LDL.LU R5, [R1+0x44] ;  /* 0x0000440001057983 */ /* 0x000f280000300800 */
[----:B-1----:R-:W4:Y:S04]  /*20c70*/  LDL.LU R6, [R1+0x48] ;  /* 0x0000480001067983 */ /* 0x002f280000300800 */
[----:B------:R-:W4:Y:S01]  /*20c80*/  LDL.LU R7, [R1+0x4c] ;  /* 0x00004c0001077983 */ /* 0x000f220000300800 */
[----:B------:R-:W-:-:S03]  /*20c90*/  F2FP.F16.E5M2.UNPACK_B R11, R11 ;  /* 0x0000000bff0b723e */ /* 0x000fc600020004ff */
[----:B------:R-:W-:Y:S04]  /*20ca0*/  STL [R1+0x103c], R2 ;  /* 0x00103c0201007387 */ /* 0x000fe80000100800 */
[----:B------:R-:W-:Y:S01]  /*20cb0*/  STL [R1+0x1038], R3 ;  /* 0x0010380301007387 */ /* 0x000fe20000100800 */
[C---:B--2---:R-:W-:Y:S06]  /*20cc0*/  HMMA.16816.F32 R24, R8.reuse, R16, R24 ;  /* 0x000000100818723c */ /* 0x044fec0000001818 */
[----:B----4-:R-:W-:-:S15]  /*20cd0*/  HMMA.16816.F32 R4, R8, R2, R4 ;  /* 0x000000020804723c */ /* 0x010fde0000001804 */
[----:B------:R-:W-:-:S08]  /*20ce0*/  NOP ;  /* 0x0000000000007918 */ /* 0x000fd00000000000 */
[----:B------:R-:W-:Y:S04]  /*20cf0*/  STL.64 [R1+0xa0], R4 ;  /* 0x0000a00401007387 */ /* 0x000fe80000100a00 */
[----:B------:R-:W-:Y:S04]  /*20d00*/  STL.64 [R1+0xa8], R6 ;  /* 0x0000a80601007387 */ /* 0x000fe80000100a00 */
[----:B------:R-:W-:Y:S04]  /*20d10*/  STL.64 [R1+0x70], R24 ;  /* 0x0000701801007387 */ /* 0x000fe80000100a00 */
[----:B------:R0:W-:Y:S04]  /*20d20*/  STL.64 [R1+0x78], R26 ;  /* 0x0000781a01007387 */ /* 0x0001e80000100a00 */
[----:B0-----:R-:W2:Y:S04]  /*20d30*/  LDL.LU.64 R26, [R1+0x1088] ;  /* 0x00108800011a7983 */ /* 0x001ea80000300a00 */
[----:B------:R-:W4:Y:S04]  /*20d40*/  LDL.LU.64 R24, [R1+0x1080] ;  /* 0x0010800001187983 */ /* 0x000f280000300a00 */
[----:B------:R-:W-:Y:S01]  /*20d50*/  STL [R1+0x1024], R17 ;  /* 0x0010241101007387 */ /* 0x000fe20000100800 */
[----:B----4-:R-:W-:-:S02]  /*20d60*/  IMAD R5, R24, 0x100, R20 ;  /* 0x0000010018057824 */ /* 0x010fc400078e0214 */
[----:B--2---:R-:W-:Y:S01]  /*20d70*/  IMAD R6, R26, 0x100, R25 ;  /* 0x000001001a067824 */ /* 0x004fe200078e0219 */
[----:B------:R-:W2:Y:S04]  /*20d80*/  LDL.LU R24, [R1+0x80] ;  /* 0x0000800001187983 */ /* 0x000ea80000300800 */
[----:B------:R-:W2:Y:S01]  /*20d90*/  LDL.LU R25, [R1+0x84] ;  /* 0x0000840001197983 */ /* 0x000ea20000300800 */
[----:B------:R-:W-:Y:S02]  /*20da0*/  IMAD R7, R0, 0x100, R27 ;  /* 0x0000010000077824 */ /* 0x000fe400078e021b */
[----:B------:R-:W-:Y:S02]  /*20db0*/  IMAD.MOV.U32 R26, RZ, RZ, R29 ;  /* 0x000000ffff1a7224 */ /* 0x000fe400078e001d */
[----:B------:R-:W-:Y:S01]  /*20dc0*/  IMAD.MOV.U32 R27, RZ, RZ, R28 ;  /* 0x000000ffff1b7224 */ /* 0x000fe200078e001c */
[----:B------:R-:W4:Y:S04]  /*20dd0*/  LDL.LU R29, [R1+0x107c] ;  /* 0x00107c00011d7983 */ /* 0x000f280000300800 */
[----:B------:R-:W5:Y:S04]  /*20de0*/  LDL.LU R28, [R1+0x1078] ;  /* 0x00107800011c7983 */ /* 0x000f680000300800 */
[----:B------:R-:W-:Y:S04]  /*20df0*/  STL.64 [R1+0xfd0], R26 ;  /* 0x000fd01a01007387 */ /* 0x000fe80000100a00 */
        /* <DEDUP_REMOVED lines=8> */
[----:B------:R-:W2:Y:S01]  /*20e80*/  LDL.LU R25, [R1+0xe4] ;  /* 0x0000e40001197983 */ /* 0x000ea20000300800 */
[----:B-----5:R-:W-:-:S02]  /*20e90*/  IMAD.MOV.U32 R26, RZ, RZ, R28 ;  /* 0x000000ffff1a7224 */ /* 0x020fc400078e001c */
[----:B----4-:R-:W-:Y:S01]  /*20ea0*/  IMAD.MOV.U32 R27, RZ, RZ, R29 ;  /* 0x000000ffff1b7224 */ /* 0x010fe200078e001d */
[----:B------:R-:W3:Y:S04]  /*20eb0*/  LDL.LU R28, [R1+0x1074] ;  /* 0x00107400011c7983 */ /* 0x000ee80000300800 */
[----:B------:R-:W4:Y:S04]  /*20ec0*/  LDL.LU R29, [R1+0x1070] ;  /* 0x00107000011d7983 */ /* 0x000f280000300800 */
[----:B------:R-:W-:Y:S04]  /*20ed0*/  STL.64 [R1+0xff8], R26 ;  /* 0x000ff81a01007387 */ /* 0x000fe80000100a00 */
[----:B--2---:R0:W-:Y:S04]  /*20ee0*/  STL.64 [R1+0xff0], R24 ;  /* 0x000ff01801007387 */ /* 0x0041e80000100a00 */
[----:B0-----:R-:W2:Y:S04]  /*20ef0*/  LDL.LU R24, [R1+0xf0] ;  /* 0x0000f00001187983 */ /* 0x001ea80000300800 */
[----:B------:R-:W2:Y:S04]  /*20f00*/  LDL.LU R25, [R1+0xf4] ;  /* 0x0000f40001197983 */ /* 0x000ea80000300800 */
[----:B------:R-:W5:Y:S04]  /*20f10*/  LDL.LU R26, [R1+0xf8] ;  /* 0x0000f800011a7983 */ /* 0x000f680000300800 */
[----:B------:R-:W5:Y:S04]  /*20f20*/  LDL.LU R27, [R1+0xfc] ;  /* 0x0000fc00011b7983 */ /* 0x000f680000300800 */
[----:B------:R-:W3:Y:S04]  /*20f30*/  LDL.LU R17, [R1+0xe20] ;  /* 0x000e200001117983 */ /* 0x000ee80000300800 */
[----:B------:R-:W3:Y:S04]  /*20f40*/  LDL.LU R23, [R1+0xe28] ;  /* 0x000e280001177983 */ /* 0x000ee80000300800 */
[----:B-----5:R-:W-:Y:S04]  /*20f50*/  STL.64 [R1+0x1008], R26 ;  /* 0x0010081a01007387 */ /* 0x020fe80000100a00 */
[----:B--2---:R0:W-:Y:S04]  /*20f60*/  STL.64 [R1+0x1000], R24 ;  /* 0x0010001801007387 */ /* 0x0041e80000100a00 */
[----:B0-----:R-:W2:Y:S04]  /*20f70*/  LDL.LU R24, [R1+0x120] ;  /* 0x0001200001187983 */ /* 0x001ea80000300800 */
[----:B------:R-:W2:Y:S01]  /*20f80*/  LDL.LU R25, [R1+0x124] ;  /* 0x0001240001197983 */ /* 0x000ea20000300800 */
[----:B----4-:R-:W-:-:S02]  /*20f90*/  IMAD.MOV.U32 R26, RZ, RZ, R29 ;  /* 0x000000ffff1a7224 */ /* 0x010fc400078e001d */
[----:B---3--:R-:W-:Y:S01]  /*20fa0*/  IMAD.MOV.U32 R27, RZ, RZ, R28 ;  /* 0x000000ffff1b7224 */ /* 0x008fe200078e001c */
[----:B------:R-:W3:Y:S04]  /*20fb0*/  LDL.LU R29, [R1+0x106c] ;  /* 0x00106c00011d7983 */ /* 0x000ee80000300800 */
        /* <DEDUP_REMOVED lines=11> */
[----:B0-----:R-:W2:Y:S04]  /*21070*/  LDL.LU R24, [R1] ;  /* 0x0000000001187983 */ /* 0x001ea80000300800 */
[----:B------:R-:W2:Y:S01]  /*21080*/  LDL.LU R25, [R1+0x4] ;  /* 0x0000040001197983 */ /* 0x000ea20000300800 */
[----:B----4-:R-:W-:-:S02]  /*21090*/  IMAD.MOV.U32 R26, RZ, RZ, R28 ;  /* 0x000000ffff1a7224 */ /* 0x010fc400078e001c */
[----:B------:R-:W-:Y:S01]  /*210a0*/  IMAD.MOV.U32 R27, RZ, RZ, R29 ;  /* 0x000000ffff1b7224 */ /* 0x000fe200078e001d */
        /* <DEDUP_REMOVED lines=11> */
[----:B------:R-:W2:Y:S01]  /*21160*/  LDL.LU R25, [R1+0x144] ;  /* 0x0001440001197983 */ /* 0x000ea20000300800 */
[----:B----4-:R-:W-:-:S02]  /*21170*/  IMAD.MOV.U32 R26, RZ, RZ, R29 ;  /* 0x000000ffff1a7224 */ /* 0x010fc400078e001d */
[----:B---3--:R-:W-:Y:S01]  /*21180*/  IMAD.MOV.U32 R27, RZ, RZ, R28 ;  /* 0x000000ffff1b7224 */ /* 0x008fe200078e001c */
[----:B------:R-:W3:Y:S01]  /*21190*/  LDL.LU R22, [R1+0xe30] ;  /* 0x000e300001167983 */ /* 0x000ee20000300800 */
[----:B------:R-:W-:-:S03]  /*211a0*/  IMAD R4, R18, 0x100, R19 ;  /* 0x0000010012047824 */ /* 0x000fc600078e0213 */
[----:B------:R-:W3:Y:S04]  /*211b0*/  LDL.LU R0, [R1+0xe2c] ;  /* 0x000e2c0001007983 */ /* 0x000ee80000300800 */
[----:B------:R-:W4:Y:S04]  /*211c0*/  LDL.LU R18, [R1+0xe40] ;  /* 0x000e400001127983 */ /* 0x000f280000300800 */
[----:B------:R-:W5:Y:S04]  /*211d0*/  LDL.LU R19, [R1+0xe3c] ;  /* 0x000e3c0001137983 */ /* 0x000f680000300800 */
[----:B------:R-:W5:Y:S04]  /*211e0*/  LDL.LU R21, [R1+0xe4c] ;  /* 0x000e4c0001157983 */ /* 0x000f680000300800 */
[----:B------:R-:W5:Y:S04]  /*211f0*/  LDL.LU R28, [R1+0xe48] ;  /* 0x000e4800011c7983 */ /* 0x000f680000300800 */
[----:B------:R-:W5:Y:S04]  /*21200*/  LDL.LU R20, [R1+0xe58] ;  /* 0x000e580001147983 */ /* 0x000f680000300800 */
[----:B------:R-:W5:Y:S01]  /*21210*/  LDL.LU R29, [R1+0xe54] ;  /* 0x000e5400011d7983 */ /* 0x000f620000300800 */
        /* <DEDUP_REMOVED lines=12> */
[----:B0-----:R-:W3:Y:S04]  /*212e0*/  LDL.LU R8, [R1+0xe0c] ;  /* 0x000e0c0001087983 */ /* 0x001ee80000300800 */
[----:B------:R-:W4:Y:S04]  /*212f0*/  LDL.LU R9, [R1+0xe14] ;  /* 0x000e140001097983 */ /* 0x000f280000300800 */
[----:B-1----:R-:W5:Y:S04]  /*21300*/  LDL.LU R10, [R1+0xe1c] ;  /* 0x000e1c00010a7983 */ /* 0x002f680000300800 */
[----:B------:R-:W2:Y:S01]  /*21310*/  LDL.LU R11, [R1+0xe24] ;  /* 0x000e2400010b7983 */ /* 0x000ea20000300800 */
[----:B------:R-:W-:-:S02]  /*21320*/  F2FP.F16.E5M2.UNPACK_B R4, R4 ;  /* 0x00000004ff04723e */ /* 0x000fc400020004ff */
[----:B------:R-:W-:Y:S01]  /*21330*/  F2FP.F16.E5M2.UNPACK_B R5, R5 ;  /* 0x00000005ff05723e */ /* 0x000fe200020004ff */
[----:B---3--:R-:W-:Y:S02]  /*21340*/  IMAD R8, R8, 0x100, R2 ;  /* 0x0000010008087824 */ /* 0x008fe400078e0202 */
[----:B----4-:R-:W-:Y:S01]  /*21350*/  IMAD R9, R9, 0x100, R3 ;  /* 0x0000010009097824 */ /* 0x010fe200078e0203 */
[----:B------:R-:W2:Y:S04]  /*21360*/  LDL.LU R2, [R1+0x103c] ;  /* 0x00103c0001027983 */ /* 0x000ea80000300800 */
[----:B------:R-:W2:Y:S01]  /*21370*/  LDL.LU R3, [R1+0x1038] ;  /* 0x0010380001037983 */ /* 0x000ea20000300800 */
[----:B------:R-:W-:Y:S02]  /*21380*/  F2FP.F16.E5M2.UNPACK_B R6, R6 ;  /* 0x00000006ff06723e */ /* 0x000fe400020004ff */
[----:B------:R-:W-:Y:S01]  /*21390*/  F2FP.F16.E5M2.UNPACK_B R7, R7 ;  /* 0x00000007ff07723e */ /* 0x000fe200020004ff */
[----:B-----5:R-:W-:-:S06]  /*213a0*/  IMAD R10, R10, 0x100, R17 ;  /* 0x000001000a0a7824 */ /* 0x020fcc00078e0211 */
[----:B--2---:R-:W-:-:S15]  /*213b0*/  HMMA.16816.F32 R24, R4, R2, R24 ;  /* 0x000000020418723c */ /* 0x004fde0000001818 */
[----:B------:R-:W-:-:S08]  /*213c0*/  NOP ;  /* 0x0000000000007918 */ /* 0x000fd00000000000 */
[----:B------:R-:W-:Y:S04]  /*213d0*/  STL.64 [R1+0x30], R24 ;  /* 0x0000301801007387 */ /* 0x000fe80000100a00 */
[----:B------:R0:W-:Y:S04]  /*213e0*/  STL.64 [R1+0x38], R26 ;  /* 0x0000381a01007387 */ /* 0x0001e80000100a00 */
[----:B0-----:R-:W2:Y:S04]  /*213f0*/  LDL.LU.64 R26, [R1+0x1030] ;  /* 0x00103000011a7983 */ /* 0x001ea80000300a00 */
[----:B------:R-:W2:Y:S04]  /*21400*/  LDL.LU.64 R24, [R1+0x1028] ;  /* 0x0010280001187983 */ /* 0x000ea80000300a00 */
[----:B------:R-:W2:Y:S01]  /*21410*/  LDL.LU R17, [R1+0x1024] ;  /* 0x0010240001117983 */ /* 0x000ea20000300800 */
[----:B------:R-:W-:-:S03]  /*21420*/  IMAD R11, R11, 0x100, R23 ;  /* 0x000001000b0b7824 */ /* 0x000fc600078e0217 */
        /* <DEDUP_REMOVED lines=24> */
[----:B------:R-:W4:Y:S04]  /*215b0*/  LDL.LU R5, [R1+0xe34] ;  /* 0x000e340001057983 */ /* 0x000f280000300800 */
[----:B-1----:R-:W5:Y:S04]  /*215c0*/  LDL.LU R6, [R1+0xe44] ;  /* 0x000e440001067983 */ /* 0x002f680000300800 */
[----:B------:R-:W3:Y:S01]  /*215d0*/  LDL.LU R7, [R1+0xe50] ;  /* 0x000e500001077983 */ /* 0x000ee20000300800 */
[----:B--2---:R-:W-:-:S15]  /*215e0*/  HMMA.16816.F32 R24, R8, R2, R24 ;  /* 0x000000020818723c */ /* 0x004fde0000001818 */
[----:B------:R-:W-:-:S08]  /*215f0*/  NOP ;  /* 0x0000000000007918 */ /* 0x000fd00000000000 */
[----:B------:R-:W-:Y:S04]  /*21600*/  STL.64 [R1+0x10], R24 ;  /* 0x0000101801007387 */ /* 0x000fe80000100a00 */
[----:B------:R0:W-:Y:S04]  /*21610*/  STL.64 [R1+0x18], R26 ;  /* 0x0000181a01007387 */ /* 0x0001e80000100a00 */
[----:B0-----:R-:W2:Y:S04]  /*21620*/  LDL.LU.64 R26, [R1+0xfe8] ;  /* 0x000fe800011a7983 */ /* 0x001ea80000300a00 */
[----:B------:R-:W2:Y:S04]  /*21630*/  LDL.LU.64 R24, [R1+0xfe0] ;  /* 0x000fe00001187983 */ /* 0x000ea80000300a00 */
[----:B------:R-:W2:Y:S04]  /*21640*/  LDL.LU R2, [R1+0x158] ;  /* 0x0001580001027983 */ /* 0x000ea80000300800 */
[----:B------:R-:W2:Y:S01]  /*21650*/  LDL.LU R3, [R1+0x15c] ;  /* 0x00015c0001037983 */ /* 0x000ea20000300800 */
[----:B------:R-:W-:-:S03]  /*21660*/  IMAD R0, R0, 0x100, R22 ;  /* 0x0000010000007824 */ /* 0x000fc600078e0216 */
[----:B------:R-:W2:Y:S01]  /*21670*/  LDL.LU R22, [R1+0xfd8] ;  /* 0x000fd80001167983 */ /* 0x000ea20000300800 */
[----:B----4-:R-:W-:Y:S02]  /*21680*/  IMAD R4, R5, 0x100, R4 ;  /* 0x0000010005047824 */ /* 0x010fe400078e0204 */
[----:B-----5:R-:W-:Y:S02]  /*21690*/  IMAD R18, R18, 0x100, R6 ;  /* 0x0000010012127824 */ /* 0x020fe400078e0206 */
[----:B---3--:R-:W-:Y:S02]  /*216a0*/  IMAD R19, R19, 0x100, R7 ;  /* 0x0000010013137824 */ /* 0x008fe400078e0207 */
[----:B------:R-:W-:Y:S01]  /*216b0*/  IMAD R28, R28, 0x100, R21 ;  /* 0x000001001c1c7824 */ /* 0x000fe200078e0215 */
[----:B--2---:R-:W-:-:S15]  /*216c0*/  HMMA.16816.F32 R24, R8, R16, R24 ;  /* 0x000000100818723c */ /* 0x004fde0000001818 */
[----:B------:R-:W-:-:S08]  /*216d0*/  NOP ;  /* 0x0000000000007918 */ /* 0x000fd00000000000 */
[----:B------:R-:W-:Y:S04]  /*216e0*/  STL.64 [R1], R24 ;  /* 0x0000001801007387 */ /* 0x000fe80000100a00 */
[----:B------:R0:W-:Y:S04]  /*216f0*/  STL.64 [R1+0x8], R26 ;  /* 0x0000081a01007387 */ /* 0x0001e80000100a00 */
[----:B0-----:R-:W2:Y:S04]  /*21700*/  LDL.LU.64 R26, [R1+0xfd0] ;  /* 0x000fd000011a7983 */ /* 0x001ea80000300a00 */
[----:B------:R-:W2:Y:S04]  /*21710*/  LDL.LU.64 R24, [R1+0xfc8] ;  /* 0x000fc80001187983 */ /* 0x000ea80000300a00 */
[----:B------:R-:W3:Y:S04]  /*21720*/  LDL.LU R16, [R1+0xe60] ;  /* 0x000e600001107983 */ /* 0x000ee80000300800 */
[----:B------:R-:W3:Y:S04]  /*21730*/  LDL.LU R17, [R1+0xe5c] ;  /* 0x000e5c0001117983 */ /* 0x000ee80000300800 */
[----:B------:R-:W4:Y:S04]  /*21740*/  LDL.LU R5, [R1+0x16c] ;  /* 0x00016c0001057983 */ /* 0x000f280000300800 */
[----:B------:R-:W5:Y:S04]  /*21750*/  LDL.LU R6, [R1+0x178] ;  /* 0x0001780001067983 */ /* 0x000f680000300800 */
[----:B------:R-:W5:Y:S04]  /*21760*/  LDL.LU R7, [R1+0x17c] ;  /* 0x00017c0001077983 */ /* 0x000f680000300800 */
[----:B------:R-:W4:Y:S01]  /*21770*/  LDL.LU R21, [R1+0xfc0] ;  /* 0x000fc00001157983 */ /* 0x000f220000300800 */
[----:B------:R-:W-:-:S03]  /*21780*/  IMAD R29, R29, 0x100, R20 ;  /* 0x000001001d1d7824 */ /* 0x000fc600078e0214 */
[----:B------:R-:W5:Y:S01]  /*21790*/  LDL.LU R20, [R1+0xfbc] ;  /* 0x000fbc0001147983 */ /* 0x000f620000300800 */
[----:B--2---:R-:W-:Y:S03]  /*217a0*/  HMMA.16816.F32 R24, R8, R14, R24 ;  /* 0x0000000e0818723c */ /* 0x004fe60000001818 */
[----:B------:R-:W2:Y:S01]  /*217b0*/  LDL.LU R14, [R1+0x18c] ;  /* 0x00018c00010e7983 */ /* 0x000ea20000300800 */
[----:B---3--:R-:W-:-:S05]  /*217c0*/  IMAD R16, R17, 0x100, R16 ;  /* 0x0000010011107824 */ /* 0x008fca00078e0210 */
[----:B------:R-:W-:Y:S04]  /*217d0*/  STL [R1+0xb0], R16 ;  /* 0x0000b01001007387 */ /* 0x000fe80000100800 */
[----:B------:R-:W3:Y:S10]  /*217e0*/  LDL.LU R15, [R1+0xb0] ;  /* 0x0000b000010f7983 */ /* 0x000ef40000300800 */
[----:B------:R-:W-:Y:S04]  /*217f0*/  STL.64 [R1+0xf08], R26 ;  /* 0x000f081a01007387 */ /* 0x000fe80000100a00 */
[----:B------:R4:W-:Y:S02]  /*21800*/  STL.64 [R1+0xf00], R24 ;  /* 0x000f001801007387 */ /* 0x0009e40000100a00 */
[----:B----4-:R-:W-:-:S02]  /*21810*/  IMAD.MOV.U32 R24, RZ, RZ, R21 ;  /* 0x000000ffff187224 */ /* 0x010fc400078e0015 */
[----:B------:R-:W-:Y:S01]  /*21820*/  IMAD.MOV.U32 R25, RZ, RZ, R22 ;  /* 0x000000ffff197224 */ /* 0x000fe200078e0016 */
[----:B------:R-:W5:Y:S04]  /*21830*/  LDL.LU R21, [R1+0xfb8] ;  /* 0x000fb80001157983 */ /* 0x000f680000300800 */
[----:B------:R-:W5:Y:S01]  /*21840*/  LDL.LU R22, [R1+0xfb4] ;  /* 0x000fb40001167983 */ /* 0x000f620000300800 */
[----:B------:R-:W-:-:S03]  /*21850*/  IMAD.MOV.U32 R26, RZ, RZ, R23 ;  /* 0x000000ffff1a7224 */ /* 0x000fc600078e0017 */
[----:B------:R-:W5:Y:S04]  /*21860*/  LDL.LU R23, [R1+0xfb0] ;  /* 0x000fb00001177983 */ /* 0x000f680000300800 */
[----:B------:R-:W4:Y:S01]  /*21870*/  LDL.LU R27, [R1+0x11c] ;  /* 0x00011c00011b7983 */ /* 0x000f220000300800 */
[----:B------:R-:W-:Y:S02]  /*21880*/  F2FP.F16.E5M2.UNPACK_B R16, R0 ;  /* 0x00000000ff10723e */ /* 0x000fe400020004ff */
[----:B------:R-:W-:Y:S01]  /*21890*/  F2FP.F16.E5M2.UNPACK_B R17, R4 ;  /* 0x00000004ff11723e */ /* 0x000fe200020004ff */
[----:B------:R-:W2:Y:S04]  /*218a0*/  LDL.LU R0, [R1+0xe64] ;  /* 0x000e640001007983 */ /* 0x000ea80000300800 */
[----:B------:R-:W3:Y:S01]  /*218b0*/  LDL.LU R4, [R1+0x168] ;  /* 0x0001680001047983 */ /* 0x000ee20000300800 */
[----:B-----5:R-:W-:Y:S03]  /*218c0*/  HMMA.16816.F32 R8, R8, R12, R20 ;  /* 0x0000000c0808723c */ /* 0x020fe60000001814 */
[----:B------:R-:W2:Y:S04]  /*218d0*/  LDL.LU R22, [R1+0xe68] ;  /* 0x000e680001167983 */ /* 0x000ea80000300800 */
[----:B------:R-:W5:-:S15]  /*218e0*/  LDL.LU R23, [R1+0x188] ;  /* 0x0001880001177983 */ /* 0x000f5e0000300800 */
[----:B------:R-:W-:-:S01]  /*218f0*/  NOP ;  /* 0x0000000000007918 */ /* 0x000fc20000000000 */
[----:B------:R-:W-:Y:S04]  /*21900*/  STL.64 [R1+0xf18], R10 ;  /* 0x000f180a01007387 */ /* 0x000fe80000100a00 */
[----:B------:R0:W-:Y:S04]  /*21910*/  STL.64 [R1+0xf10], R8 ;  /* 0x000f100801007387 */ /* 0x0001e80000100a00 */
[----:B0-----:R-:W2:Y:S04]  /*21920*/  LDL.LU R8, [R1+0xd0] ;  /* 0x0000d00001087983 */ /* 0x001ea80000300800 */
[----:B------:R-:W2:Y:S04]  /*21930*/  LDL.LU R9, [R1+0xd4] ;  /* 0x0000d40001097983 */ /* 0x000ea80000300800 */
[----:B------:R-:W2:Y:S04]  /*21940*/  LDL.LU R10, [R1+0xd8] ;  /* 0x0000d800010a7983 */ /* 0x000ea80000300800 */
[----:B------:R-:W2:Y:S01]  /*21950*/  LDL.LU R11, [R1+0xdc] ;  /* 0x0000dc00010b7983 */ /* 0x000ea20000300800 */
[----:B------:R-:W-:-:S02]  /*21960*/  F2FP.F16.E5M2.UNPACK_B R2, R2.H1 ;  /* 0x00000002ff02723e */ /* 0x000fc400030004ff */
[----:B------:R-:W-:Y:S02]  /*21970*/  F2FP.F16.E5M2.UNPACK_B R3, R3.H1 ;  /* 0x00000003ff03723e */ /* 0x000fe400030004ff */
[----:B------:R-:W-:Y:S02]  /*21980*/  F2FP.F16.E5M2.UNPACK_B R18, R18 ;  /* 0x00000012ff12723e */ /* 0x000fe400020004ff */
[----:B------:R-:W-:Y:S02]  /*21990*/  F2FP.F16.E5M2.UNPACK_B R19, R19 ;  /* 0x00000013ff13723e */ /* 0x000fe400020004ff */
[----:B---3--:R-:W-:Y:S02]  /*219a0*/  F2FP.F16.E5M2.UNPACK_B R4, R4.H1 ;  /* 0x00000004ff04723e */ /* 0x008fe400030004ff */
[----:B------:R-:W-:-:S07]  /*219b0*/  F2FP.F16.E5M2.UNPACK_B R5, R5.H1 ;  /* 0x00000005ff05723e */ /* 0x000fce00030004ff */
[----:B----4-:R-:W-:Y:S01]  /*219c0*/  HMMA.16816.F32 R24, R16, R4, R24 ;  /* 0x000000041018723c */ /* 0x010fe20000001818 */
[----:B------:R-:W-:-:S05]  /*219d0*/  F2FP.F16.E5M2.UNPACK_B R13, R29 ;  /* 0x0000001dff0d723e */ /* 0x000fca00020004ff */
[----:B--2---:R-:W-:-:S15]  /*219e0*/  HMMA.16816.F32 R8, R16, R2, R8 ;  /* 0x000000021008723c */ /* 0x004fde0000001808 */
[----:B------:R-:W-:-:S08]  /*219f0*/  NOP ;  /* 0x0000000000007918 */ /* 0x000fd00000000000 */
[----:B------:R0:W-:Y:S04]  /*21a00*/  STL.64 [R1+0x290], R8 ;  /* 0x0002900801007387 */ /* 0x0001e80000100a00 */
[----:B------:R1:W-:Y:S04]  /*21a10*/  STL.64 [R1+0x298], R10 ;  /* 0x0002980a01007387 */ /* 0x0003e80000100a00 */
[----:B0-----:R-:W2:Y:S04]  /*21a20*/  LDL.LU R8, [R1+0x20] ;  /* 0x0000200001087983 */ /* 0x001ea80000300800 */
[----:B------:R-:W-:Y:S04]  /*21a30*/  STL.64 [R1+0x250], R24 ;  /* 0x0002501801007387 */ /* 0x000fe80000100a00 */
[----:B------:R-:W-:Y:S04]  /*21a40*/  STL.64 [R1+0x258], R26 ;  /* 0x0002581a01007387 */ /* 0x000fe80000100a00 */
[----:B------:R-:W2:Y:S04]  /*21a50*/  LDL.LU R9, [R1+0x24] ;  /* 0x0000240001097983 */ /* 0x000ea80000300800 */
[----:B-1----:R-:W3:Y:S04]  /*21a60*/  LDL.LU R10, [R1+0x28] ;  /* 0x00002800010a7983 */ /* 0x002ee80000300800 */
[----:B------:R-:W3:Y:S04]  /*21a70*/  LDL.LU R11, [R1+0x2c] ;  /* 0x00002c00010b7983 */ /* 0x000ee80000300800 */
[----:B------:R-:W4:Y:S01]  /*21a80*/  LDL.LU R29, [R1+0xea4] ;  /* 0x000ea400011d7983 */ /* 0x000f220000300800 */
[----:B------:R-:W-:Y:S01]  /*21a90*/  F2FP.F16.E5M2.UNPACK_B R12, R28 ;  /* 0x0000001cff0c723e */ /* 0x000fe200020004ff */
[----:B------:R-:W-:Y:S01]  /*21aa0*/  IMAD R0, R0, 0x100, R22 ;  /* 0x0000010000007824 */ /* 0x000fe200078e0216 */
[----:B-----5:R-:W-:Y:S01]  /*21ab0*/  F2FP.F16.E5M2.UNPACK_B R20, R23.H1 ;  /* 0x00000017ff14723e */ /* 0x020fe200030004ff */
[----:B----4-:R-:W-:Y:S04]  /*21ac0*/  STL [R1+0xf70], R29 ;  /* 0x000f701d01007387 */ /* 0x010fe80000100800 */
[----:B------:R-:W4:Y:S04]  /*21ad0*/  LDL.LU R28, [R1+0xea0] ;  /* 0x000ea000011c7983 */ /* 0x000f280000300800 */
[----:B------:R-:W5:Y:S04]  /*21ae0*/  LDL.LU R22, [R1+0xea8] ;  /* 0x000ea80001167983 */ /* 0x000f680000300800 */
[----:B------:R-:W5:Y:S01]  /*21af0*/  LDL.LU R23, [R1+0xe9c] ;  /* 0x000e9c0001177983 */ /* 0x000f620000300800 */
[----:B------:R-:W-:-:S03]  /*21b00*/  F2FP.F16.E5M2.UNPACK_B R21, R14.H1 ;  /* 0x0000000eff15723e */ /* 0x000fc600030004ff */
[----:B-----5:R-:W-:Y:S04]  /*21b10*/  STL.64 [R1+0xfa8], R22 ;  /* 0x000fa81601007387 */ /* 0x020fe80000100a00 */
[----:B------:R-:W-:Y:S04]  /*21b20*/  STL.64 [R1+0xfa0], R20 ;  /* 0x000fa01401007387 */ /* 0x000fe80000100a00 */
[----:B---3--:R-:W-:Y:S04]  /*21b30*/  STL.64 [R1+0xf28], R10 ;  /* 0x000f280a01007387 */ /* 0x008fe80000100a00 */
[----:B--2---:R0:W-:Y:S04]  /*21b40*/  STL.64 [R1+0xf20], R8 ;  /* 0x000f200801007387 */ /* 0x0041e80000100a00 */
[----:B0-----:R-:W2:Y:S04]  /*21b50*/  LDL.LU R8, [R1+0x40] ;  /* 0x0000400001087983 */ /* 0x001ea80000300800 */
[----:B------:R-:W2:Y:S04]  /*21b60*/  LDL.LU R9, [R1+0x44] ;  /* 0x0000440001097983 */ /* 0x000ea80000300800 */
[----:B------:R-:W3:Y:S04]  /*21b70*/  LDL.LU R10, [R1+0x48] ;  /* 0x00004800010a7983 */ /* 0x000ee80000300800 */
[----:B------:R-:W3:Y:S04]  /*21b80*/  LDL.LU R11, [R1+0x4c] ;  /* 0x00004c00010b7983 */ /* 0x000ee80000300800 */
[----:B------:R-:W5:Y:S04]  /*21b90*/  LDL.LU R26, [R1+0xe78] ;  /* 0x000e7800011a7983 */ /* 0x000f680000300800 */
[----:B------:R-:W5:Y:S04]  /*21ba0*/  LDL.LU R27, [R1+0xe74] ;  /* 0x000e7400011b7983 */ /* 0x000f680000300800 */
[----:B-----5:R0:W-:Y:S04]  /*21bb0*/  STL.64 [R1+0xf78], R26 ;  /* 0x000f781a01007387 */ /* 0x0201e80000100a00 */
[----:B------:R-:W5:Y:S04]  /*21bc0*/  LDL.LU R24, [R1+0x70] ;  /* 0x0000700001187983 */ /* 0x000f680000300800 */
[----:B------:R-:W5:Y:S04]  /*21bd0*/  LDL.LU R25, [R1+0x74] ;  /* 0x0000740001197983 */ /* 0x000f680000300800 */
[----:B0-----:R-:W4:Y:S04]  /*21be0*/  LDL.LU R26, [R1+0x78] ;  /* 0x00007800011a7983 */ /* 0x001f280000300800 */
[----:B------:R-:W4:Y:S04]  /*21bf0*/  LDL.LU R27, [R1+0x7c] ;  /* 0x00007c00011b7983 */ /* 0x000f280000300800 */
[----:B----4-:R-:W-:Y:S04]  /*21c00*/  STL.64 [R1+0xf88], R26 ;  /* 0x000f881a01007387 */ /* 0x010fe80000100a00 */
[----:B-----5:R0:W-:Y:S04]  /*21c10*/  STL.64 [R1+0xf80], R24 ;  /* 0x000f801801007387 */ /* 0x0201e80000100a00 */
[----:B0-----:R-:W4:Y:S04]  /*21c20*/  LDL.LU R24, [R1+0xa0] ;  /* 0x0000a00001187983 */ /* 0x001f280000300800 */
[----:B------:R-:W4:Y:S04]  /*21c30*/  LDL.LU R25, [R1+0xa4] ;  /* 0x0000a40001197983 */ /* 0x000f280000300800 */
[----:B------:R-:W5:Y:S04]  /*21c40*/  LDL.LU R26, [R1+0xa8] ;  /* 0x0000a800011a7983 */ /* 0x000f680000300800 */
[----:B------:R-:W5:Y:S04]  /*21c50*/  LDL.LU R27, [R1+0xac] ;  /* 0x0000ac00011b7983 */ /* 0x000f680000300800 */
[----:B------:R-:W2:Y:S04]  /*21c60*/  LDL.LU R20, [R1+0x100] ;  /* 0x0001000001147983 */ /* 0x000ea80000300800 */
[----:B------:R-:W2:Y:S04]  /*21c70*/  LDL.LU R21, [R1+0x104] ;  /* 0x0001040001157983 */ /* 0x000ea80000300800 */
[----:B------:R-:W2:Y:S04]  /*21c80*/  LDL.LU R22, [R1+0x108] ;  /* 0x0001080001167983 */ /* 0x000ea80000300800 */
[----:B------:R-:W2:Y:S04]  /*21c90*/  LDL.LU R23, [R1+0x10c] ;  /* 0x00010c0001177983 */ /* 0x000ea80000300800 */
[----:B-----5:R-:W-:Y:S04]  /*21ca0*/  STL.64 [R1+0xf98], R26 ;  /* 0x000f981a01007387 */ /* 0x020fe80000100a00 */
[----:B----4-:R0:W-:Y:S04]  /*21cb0*/  STL.64 [R1+0xf90], R24 ;  /* 0x000f901801007387 */ /* 0x0101e80000100a00 */
[----:B0-----:R-:W4:Y:S04]  /*21cc0*/  LDL.LU R24, [R1+0xc0] ;  /* 0x0000c00001187983 */ /* 0x001f280000300800 */
[----:B------:R-:W4:Y:S04]  /*21cd0*/  LDL.LU R25, [R1+0xc4] ;  /* 0x0000c40001197983 */ /* 0x000f280000300800 */
[----:B------:R-:W4:Y:S04]  /*21ce0*/  LDL.LU R26, [R1+0xc8] ;  /* 0x0000c800011a7983 */ /* 0x000f280000300800 */
[----:B------:R-:W4:Y:S04]  /*21cf0*/  LDL.LU R27, [R1+0xcc] ;  /* 0x0000cc00011b7983 */ /* 0x000f280000300800 */
[----:B---3--:R-:W-:Y:S04]  /*21d00*/  STL.64 [R1+0xf38], R10 ;  /* 0x000f380a01007387 */ /* 0x008fe80000100a00 */
[----:B--2---:R0:W-:Y:S04]  /*21d10*/  STL.64 [R1+0xf30], R8 ;  /* 0x000f300801007387 */ /* 0x0041e80000100a00 */
[----:B0-----:R-:W2:Y:S04]  /*21d20*/  LDL.LU R8, [R1+0x50] ;  /* 0x0000500001087983 */ /* 0x001ea80000300800 */
[----:B------:R-:W2:Y:S04]  /*21d30*/  LDL.LU R9, [R1+0x54] ;  /* 0x0000540001097983 */ /* 0x000ea80000300800 */
[----:B------:R-:W3:Y:S04]  /*21d40*/  LDL.LU R10, [R1+0x58] ;  /* 0x00005800010a7983 */ /* 0x000ee80000300800 */
[----:B------:R-:W3:Y:S04]  /*21d50*/  LDL.LU R11, [R1+0x5c] ;  /* 0x00005c00010b7983 */ /* 0x000ee80000300800 */
[----:B------:R-:W5:Y:S04]  /*21d60*/  LDL.LU R29, [R1+0xe84] ;  /* 0x000e8400011d7983 */ /* 0x000f680000300800 */
        /* <DEDUP_REMOVED lines=13> */
[----:B------:R-:W3:Y:S04]  /*21e40*/  LDL.LU R10, [R1+0x68] ;  /* 0x00006800010a7983 */ /* 0x000ee80000300800 */
[----:B------:R-:W3:Y:S01]  /*21e50*/  LDL.LU R11, [R1+0x6c] ;  /* 0x00006c00010b7983 */ /* 0x000ee20000300800 */
[----:B------:R-:W-:-:S02]  /*21e60*/  F2FP.F16.E5M2.UNPACK_B R14, R15 ;  /* 0x0000000fff0e723e */ /* 0x000fc400020004ff */
[----:B------:R-:W-:Y:S01]  /*21e70*/  F2FP.F16.E5M2.UNPACK_B R15, R0 ;  /* 0x00000000ff0f723e */ /* 0x000fe200020004ff */
[----:B---3--:R-:W-:Y:S04]  /*21e80*/  STL.64 [R1+0xf68], R10 ;  /* 0x000f680a01007387 */ /* 0x008fe80000100a00 */
[----:B--2---:R0:W-:Y:S04]  /*21e90*/  STL.64 [R1+0xf60], R8 ;  /* 0x000f600801007387 */ /* 0x0041e80000100a00 */
[----:B0-----:R-:W2:Y:S04]  /*21ea0*/  LDL.LU R8, [R1+0x90] ;  /* 0x0000900001087983 */ /* 0x001ea80000300800 */
[----:B------:R-:W2:Y:S04]  /*21eb0*/  LDL.LU R9, [R1+0x94] ;  /* 0x0000940001097983 */ /* 0x000ea80000300800 */
[----:B------:R-:W2:Y:S04]  /*21ec0*/  LDL.LU R10, [R1+0x98] ;  /* 0x00009800010a7983 */ /* 0x000ea80000300800 */
[----:B------:R-:W2:Y:S04]  /*21ed0*/  LDL.LU R11, [R1+0x9c] ;  /* 0x00009c00010b7983 */ /* 0x000ea80000300800 */
[----:B------:R-:W3:Y:S04]  /*21ee0*/  LDL.LU R0, [R1+0xe6c] ;  /* 0x000e6c0001007983 */ /* 0x000ee80000300800 */
[----:B------:R-:W-:Y:S04]  /*21ef0*/  STL.64 [R1+0x220], R20 ;  /* 0x0002201401007387 */ /* 0x000fe80000100a00 */
[----:B------:R0:W-:Y:S04]  /*21f00*/  STL.64 [R1+0x228], R22 ;  /* 0x0002281601007387 */ /* 0x0001e80000100a00 */
[----:B0-----:R-:W5:Y:S04]  /*21f10*/  LDL.LU.64 R22, [R1+0xfa8] ;  /* 0x000fa80001167983 */ /* 0x001f680000300a00 */
[----:B------:R-:W4:Y:S02]  /*21f20*/  LDL.LU.64 R20, [R1+0xfa0] ;  /* 0x000fa00001147983 */ /* 0x000f240000300a00 */
[----:B----4-:R-:W-:Y:S02]  /*21f30*/  HMMA.16816.F32 R16, R16, R20, R24 ;  /* 0x000000141010723c */ /* 0x010fe40000001818 */
[----:B------:R-:W4:Y:S04]  /*21f40*/  LDL.LU.64 R26, [R1+0xf98] ;  /* 0x000f9800011a7983 */ /* 0x000f280000300a00 */
[----:B------:R-:W4:-:S15]  /*21f50*/  LDL.LU.64 R24, [R1+0xf90] ;  /* 0x000f900001187983 */ /* 0x000f1e0000300a00 */
[----:B------:R-:W-:-:S02]  /*21f60*/  NOP ;  /* 0x0000000000007918 */ /* 0x000fc40000000000 */
[----:B------:R0:W-:Y:S04]  /*21f70*/  STL.64 [R1+0x1f0], R16 ;  /* 0x0001f01001007387 */ /* 0x0001e80000100a00 */
[----:B------:R1:W-:Y:S04]  /*21f80*/  STL.64 [R1+0x1f8], R18 ;  /* 0x0001f81201007387 */ /* 0x0003e80000100a00 */
[----:B0-----:R-:W3:Y:S04]  /*21f90*/  LDL.LU R16, [R1+0xe70] ;  /* 0x000e700001107983 */ /* 0x001ee80000300800 */
[----:B-1----:R-:W5:Y:S04]  /*21fa0*/  LDL.LU R18, [R1+0xe80] ;  /* 0x000e800001127983 */ /* 0x002f680000300800 */
[----:B------:R-:W5:Y:S04]  /*21fb0*/  LDL.LU R17, [R1+0xe88] ;  /* 0x000e880001117983 */ /* 0x000f680000300800 */
[----:B------:R-:W5:Y:S01]  /*21fc0*/  LDL.LU R19, [R1+0xe7c] ;  /* 0x000e7c0001137983 */ /* 0x000f620000300800 */
[----:B----4-:R-:W-:-:S15]  /*21fd0*/  HMMA.16816.F32 R24, R12, R2, R24 ;  /* 0x000000020c18723c */ /* 0x010fde0000001818 */
[----:B------:R-:W-:-:S08]  /*21fe0*/  NOP ;  /* 0x0000000000007918 */ /* 0x000fd00000000000 */
[----:B------:R-:W-:Y:S04]  /*21ff0*/  STL.64 [R1+0x1e0], R24 ;  /* 0x0001e01801007387 */ /* 0x000fe80000100a00 */
[----:B------:R0:W-:Y:S04]  /*22000*/  STL.64 [R1+0x1e8], R26 ;  /* 0x0001e81a01007387 */ /* 0x0001e80000100a00 */
[----:B0-----:R-:W4:Y:S04]  /*22010*/  LDL.LU.64 R26, [R1+0xf88] ;  /* 0x000f8800011a7983 */ /* 0x001f280000300a00 */
[----:B------:R-:W4:Y:S02]  /*22020*/  LDL.LU.64 R24, [R1+0xf80] ;  /* 0x000f800001187983 */ /* 0x000f240000300a00 */
[----:B----4-:R-:W-:-:S15]  /*22030*/  HMMA.16816.F32 R24, R12, R4, R24 ;  /* 0x000000040c18723c */ /* 0x010fde0000001818 */
[----:B------:R-:W-:-:S08]  /*22040*/  NOP ;  /* 0x0000000000007918 */ /* 0x000fd00000000000 */
[----:B------:R-:W-:Y:S04]  /*22050*/  STL.64 [R1+0x210], R24 ;  /* 0x0002101801007387 */ /* 0x000fe80000100a00 */
[----:B------:R0:W-:Y:S04]  /*22060*/  STL.64 [R1+0x218], R26 ;  /* 0x0002181a01007387 */ /* 0x0001e80000100a00 */
[----:B0-----:R-:W4:Y:S01]  /*22070*/  LDL.LU.64 R26, [R1+0xf78] ;  /* 0x000f7800011a7983 */ /* 0x001f220000300a00 */
[----:B--2---:R-:W-:Y:S01]  /*22080*/  HMMA.16816.F32 R8, R12, R6, R8 ;  /* 0x000000060c08723c */ /* 0x004fe20000001808 */
[----:B---3--:R-:W-:-:S02]  /*22090*/  IMAD R16, R0, 0x100, R16 ;  /* 0x0000010000107824 */ /* 0x008fc400078e0210 */
[----:B------:R-:W2:Y:S04]  /*220a0*/  LDL.LU R24, [R1] ;  /* 0x0000000001187983 */ /* 0x000ea80000300800 */
[----:B------:R-:W2:Y:S01]  /*220b0*/  LDL.LU R25, [R1+0x4] ;  /* 0x0000040001197983 */ /* 0x000ea20000300800 */
[----:B-----5:R-:W-:Y:S02]  /*220c0*/  IMAD R18, R18, 0x100, R29 ;  /* 0x0000010012127824 */ /* 0x020fe400078e021d */
[----:B------:R-:W-:Y:S02]  /*220d0*/  IMAD R19, R19, 0x100, R17 ;  /* 0x0000010013137824 */ /* 0x000fe400078e0211 */
[----:B----4-:R-:W-:Y:S02]  /*220e0*/  IMAD R0, R27, 0x100, R26 ;  /* 0x000001001b007824 */ /* 0x010fe400078e021a */
[----:B------:R-:W2:Y:S04]  /*220f0*/  LDL.LU R26, [R1+0x8] ;  /* 0x00000800011a7983 */ /* 0x000ea80000300800 */
[----:B------:R-:W2:Y:S04]  /*22100*/  LDL.LU R27, [R1+0xc] ;  /* 0x00000c00011b7983 */ /* 0x000ea80000300800 */
[----:B------:R-:W3:Y:S01]  /*22110*/  LDL.LU R29, [R1+0xf70] ;  /* 0x000f7000011d7983 */ /* 0x000ee20000300800 */
[----:B------:R-:W-:-:S03]  /*22120*/  F2FP.F16.E5M2.UNPACK_B R17, R0 ;  /* 0x00000000ff11723e */ /* 0x000fc600020004ff */
[----:B------:R-:W4:Y:S04]  /*22130*/  LDL.LU R0, [R1+0xe94] ;  /* 0x000e940001007983 */ /* 0x000f280000300800 */
[----:B------:R-:W-:Y:S04]  /*22140*/  STL.64 [R1+0x260], R8 ;  /* 0x0002600801007387 */ /* 0x000fe80000100a00 */
[----:B------:R0:W-:Y:S04]  /*22150*/  STL.64 [R1+0x268], R10 ;  /* 0x0002680a01007387 */ /* 0x0001e80000100a00 */
[----:B0-----:R-:W5:Y:S04]  /*22160*/  LDL.LU.64 R10, [R1+0xf68] ;  /* 0x000f6800010a7983 */ /* 0x001f680000300a00 */
[----:B------:R-:W5:Y:S01]  /*22170*/  LDL.LU.64 R8, [R1+0xf60] ;  /* 0x000f600001087983 */ /* 0x000f620000300a00 */
[----:B------:R-:W-:-:S02]  /*22180*/  F2FP.F16.E5M2.UNPACK_B R16, R16 ;  /* 0x00000010ff10723e */ /* 0x000fc400020004ff */
[----:B------:R-:W-:Y:S02]  /*22190*/  F2FP.F16.E5M2.UNPACK_B R18, R18 ;  /* 0x00000012ff12723e */ /* 0x000fe400020004ff */
[----:B------:R-:W-:Y:S01]  /*221a0*/  F2FP.F16.E5M2.UNPACK_B R19, R19 ;  /* 0x00000013ff13723e */ /* 0x000fe200020004ff */
[----:B-----5:R-:W-:Y:S01]  /*221b0*/  HMMA.16816.F32 R12, R12, R20, R8 ;  /* 0x000000140c0c723c */ /* 0x020fe20000001808 */
[----:B------:R-:W5:Y:S04]  /*221c0*/  LDL.LU.64 R10, [R1+0xf58] ;  /* 0x000f5800010a7983 */ /* 0x000f680000300a00 */
[----:B------:R-:W5:-:S15]  /*221d0*/  LDL.LU.64 R8, [R1+0xf50] ;  /* 0x000f500001087983 */ /* 0x000f5e0000300a00 */
[----:B------:R-:W-:-:S03]  /*221e0*/  NOP ;  /* 0x0000000000007918 */ /* 0x000fc60000000000 */
[----:B------:R0:W-:Y:S04]  /*221f0*/  STL.64 [R1+0x1d0], R12 ;  /* 0x0001d00c01007387 */ /* 0x0001e80000100a00 */
[----:B------:R1:W-:Y:S04]  /*22200*/  STL.64 [R1+0x1d8], R14 ;  /* 0x0001d80e01007387 */ /* 0x0003e80000100a00 */
[----:B0-----:R-:W2:Y:S04]  /*22210*/  LDL.LU R13, [R1+0xe90] ;  /* 0x000e9000010d7983 */ /* 0x001ea80000300800 */
[----:B-1----:R-:W2:Y:S04]  /*22220*/  LDL.LU R14, [R1+0xe8c] ;  /* 0x000e8c00010e7983 */ /* 0x002ea80000300800 */
[----:B------:R-:W4:Y:S01]  /*22230*/  LDL.LU R15, [R1+0xe98] ;  /* 0x000e9800010f7983 */ /* 0x000f220000300800 */
[----:B-----5:R-:W-:-:S15]  /*22240*/  HMMA.16816.F32 R8, R16, R2, R8 ;  /* 0x000000021008723c */ /* 0x020fde0000001808 */
[----:B------:R-:W-:-:S08]  /*22250*/  NOP ;  /* 0x0000000000007918 */ /* 0x000fd00000000000 */
[----:B------:R-:W-:Y:S04]  /*22260*/  STL.64 [R1+0x240], R8 ;  /* 0x0002400801007387 */ /* 0x000fe80000100a00 */
[----:B------:R0:W-:Y:S04]  /*22270*/  STL.64 [R1+0x248], R10 ;  /* 0x0002480a01007387 */ /* 0x0001e80000100a00 */
[----:B0-----:R-:W5:Y:S04]  /*22280*/  LDL.LU.64 R10, [R1+0xf48] ;  /* 0x000f4800010a7983 */ /* 0x001f680000300a00 */
[----:B------:R-:W5:Y:S02]  /*22290*/  LDL.LU.64 R8, [R1+0xf40] ;  /* 0x000f400001087983 */ /* 0x000f640000300a00 */
        /* <DEDUP_REMOVED lines=12> */
[----:B-----5:R-:W-:Y:S02]  /*22360*/  HMMA.16816.F32 R16, R16, R20, R8 ;  /* 0x000000141010723c */ /* 0x020fe40000001808 */
[----:B------:R-:W5:Y:S04]  /*22370*/  LDL.LU.64 R10, [R1+0xf18] ;  /* 0x000f1800010a7983 */ /* 0x000f680000300a00 */
[----:B------:R-:W5:-:S15]  /*22380*/  LDL.LU.64 R8, [R1+0xf10] ;  /* 0x000f100001087983 */ /* 0x000f5e0000300a00 */
[----:B------:R-:W-:-:S02]  /*22390*/  NOP ;  /* 0x0000000000007918 */ /* 0x000fc40000000000 */
[----:B------:R0:W-:Y:S04]  /*223a0*/  STL.64 [R1+0x1c0], R16 ;  /* 0x0001c01001007387 */ /* 0x0001e80000100a00 */
[----:B------:R1:W-:Y:S04]  /*223b0*/  STL.64 [R1+0x1c8], R18 ;  /* 0x0001c81201007387 */ /* 0x0003e80000100a00 */
[----:B0-----:R-:W5:Y:S04]  /*223c0*/  LDL.LU R16, [R1+0x10] ;  /* 0x0000100001107983 */ /* 0x001f680000300800 */
[----:B------:R-:W5:Y:S04]  /*223d0*/  LDL.LU R17, [R1+0x14] ;  /* 0x0000140001117983 */ /* 0x000f680000300800 */
[----:B-1----:R-:W5:Y:S04]  /*223e0*/  LDL.LU R18, [R1+0x18] ;  /* 0x0000180001127983 */ /* 0x002f680000300800 */
[----:B------:R-:W5:Y:S01]  /*223f0*/  LDL.LU R19, [R1+0x1c] ;  /* 0x00001c0001137983 */ /* 0x000f620000300800 */
[----:B--2---:R-:W-:-:S02]  /*22400*/  IMAD R12, R14, 0x100, R13 ;  /* 0x000001000e0c7824 */ /* 0x004fc400078e020d */
[----:B----4-:R-:W-:Y:S02]  /*22410*/  IMAD R13, R0, 0x100, R15 ;  /* 0x00000100000d7824 */ /* 0x010fe400078e020f */
[----:B---3--:R-:W-:Y:S02]  /*22420*/  IMAD R0, R28, 0x100, R29 ;  /* 0x000001001c007824 */ /* 0x008fe400078e021d */
[----:B------:R-:W-:Y:S01]  /*22430*/  IMAD R15, R23, 0x100, R22 ;  /* 0x00000100170f7824 */ /* 0x000fe200078e0216 */
[----:B------:R-:W-:Y:S02]  /*22440*/  F2FP.F16.E5M2.UNPACK_B R12, R12 ;  /* 0x0000000cff0c723e */ /* 0x000fe400020004ff */
[----:B------:R-:W-:Y:S02]  /*22450*/  F2FP.F16.E5M2.UNPACK_B R13, R13 ;  /* 0x0000000dff0d723e */ /* 0x000fe400020004ff */
[----:B------:R-:W-:Y:S02]  /*22460*/  F2FP.F16.E5M2.UNPACK_B R14, R0 ;  /* 0x00000000ff0e723e */ /* 0x000fe400020004ff */
[----:B------:R-:W-:-:S07]  /*22470*/  F2FP.F16.E5M2.UNPACK_B R15, R15 ;  /* 0x0000000fff0f723e */ /* 0x000fce00020004ff */
[C---:B------:R-:W-:Y:S06]  /*22480*/  HMMA.16816.F32 R24, R12.reuse, R4, R24 ;  /* 0x000000040c18723c */ /* 0x040fec0000001818 */
[----:B-----5:R-:W-:Y:S01]  /*22490*/  HMMA.16816.F32 R16, R12, R2, R16 ;  /* 0x000000020c10723c */ /* 0x020fe20000001810 */
[----:B------:R-:W2:Y:S04]  /*224a0*/  LDL.LU R2, [R1+0x99c] ;  /* 0x00099c0001027983 */ /* 0x000ea80000300800 */
[----:B------:R-:W3:-:S15]  /*224b0*/  LDL.LU R3, [R1+0x994] ;  /* 0x0009940001037983 */ /* 0x000ede0000300800 */
[----:B------:R-:W-:-:S03]  /*224c0*/  NOP ;  /* 0x0000000000007918 */ /* 0x000fc60000000000 */
[----:B------:R0:W-:Y:S04]  /*224d0*/  STL.64 [R1+0x1a0], R16 ;  /* 0x0001a01001007387 */ /* 0x0001e80000100a00 */
[----:B------:R1:W-:Y:S04]  /*224e0*/  STL.64 [R1+0x1a8], R18 ;  /* 0x0001a81201007387 */ /* 0x0003e80000100a00 */
[----:B0-----:R-:W4:Y:S04]  /*224f0*/  LDL.LU R16, [R1+0x2e4] ;  /* 0x0002e40001107983 */ /* 0x001f280000300800 */
[----:B------:R-:W5:Y:S04]  /*22500*/  LDL.LU R17, [R1+0x98c] ;  /* 0x00098c0001117983 */ /* 0x000f680000300800 */
[----:B-1----:R-:W5:Y:S04]  /*22510*/  LDL.LU R18, [R1+0x9b8] ;  /* 0x0009b80001127983 */ /* 0x002f680000300800 */
[----:B------:R-:W5:Y:S04]  /*22520*/  LDL.LU R19, [R1+0x984] ;  /* 0x0009840001137983 */ /* 0x000f680000300800 */
[----:B------:R-:W5:Y:S04]  /*22530*/  LDL.LU R0, [R1+0x9b0] ;  /* 0x0009b00001007983 */ /* 0x000f680000300800 */
[----:B------:R-:W5:Y:S04]  /*22540*/  LDL.LU R29, [R1+0x97c] ;  /* 0x00097c00011d7983 */ /* 0x000f680000300800 */
[----:B------:R-:W4:Y:S04]  /*22550*/  LDL.LU R22, [R1+0x9a8] ;  /* 0x0009a80001167983 */ /* 0x000f280000300800 */
[----:B------:R-:W-:Y:S04]  /*22560*/  STL.64 [R1+0x1b0], R24 ;  /* 0x0001b01801007387 */ /* 0x000fe80000100a00 */
[----:B------:R0:W-:Y:S04]  /*22570*/  STL.64 [R1+0x1b8], R26 ;  /* 0x0001b81a01007387 */ /* 0x0001e80000100a00 */
[----:B0-----:R-:W2:Y:S04]  /*22580*/  LDL.LU.64 R26, [R1+0xf08] ;  /* 0x000f0800011a7983 */ /* 0x001ea80000300a00 */
[----:B------:R-:W2:Y:S04]  /*22590*/  LDL.LU.64 R24, [R1+0xf00] ;  /* 0x000f000001187983 */ /* 0x000ea80000300a00 */
[----:B------:R-:W3:Y:S04]  /*225a0*/  LDL.LU R4, [R1+0x9ac] ;  /* 0x0009ac0001047983 */ /* 0x000ee80000300800 */
[----:B------:R-:W5:Y:S04]  /*225b0*/  LDL.LU R5, [R1+0x9a4] ;  /* 0x0009a40001057983 */ /* 0x000f680000300800 */
[----:B------:R-:W4:Y:S04]  /*225c0*/  LDL.LU R28, [R1+0x974] ;  /* 0x00097400011c7983 */ /* 0x000f280000300800 */
[----:B------:R-:W4:Y:S01]  /*225d0*/  LDL.LU R23, [R1+0x9a0] ;  /* 0x0009a00001177983 */ /* 0x000f220000300800 */
[----:B--2---:R-:W-:-:S15]  /*225e0*/  HMMA.16816.F32 R24, R12, R6, R24 ;  /* 0x000000060c18723c */ /* 0x004fde0000001818 */
[----:B------:R-:W-:-:S08]  /*225f0*/  NOP ;  /* 0x0000000000007918 */ /* 0x000fd00000000000 */
[----:B------:R0:W-:Y:S04]  /*22600*/  STL.64 [R1+0x280], R24 ;  /* 0x0002801801007387 */ /* 0x0001e80000100a00 */
[----:B------:R1:W-:Y:S04]  /*22610*/  STL.64 [R1+0x288], R26 ;  /* 0x0002881a01007387 */ /* 0x0003e80000100a00 */
[----:B0-----:R-:W2:Y:S04]  /*22620*/  LDL.LU R25, [R1+0x2e8] ;  /* 0x0002e80001197983 */ /* 0x001ea80000300800 */
[----:B-1----:R-:W2:Y:S04]  /*22630*/  LDL.LU R26, [R1+0x9bc] ;  /* 0x0009bc00011a7983 */ /* 0x002ea80000300800 */
[----:B------:R-:W2:Y:S04]  /*22640*/  LDL.LU R27, [R1+0x9b4] ;  /* 0x0009b400011b7983 */ /* 0x000ea80000300800 */
[----:B------:R-:W2:Y:S01]  /*22650*/  LDL.LU R6, [R1+0x530] ;  /* 0x0005300001067983 */ /* 0x000ea20000300800 */
[----:B------:R-:W-:Y:S01]  /*22660*/  HMMA.16816.F32 R8, R12, R20, R8 ;  /* 0x000000140c08723c */ /* 0x000fe20000001808 */
[----:B------:R-:W-:-:S04]  /*22670*/  USHF.L.U32 UR8, UR11, 0x7, URZ ;  /* 0x000000070b087899 */ /* 0x000fc8000800063f */
[----:B------:R-:W-:Y:S02]  /*22680*/  USHF.R.S32.HI UR9, URZ, 0x1f, UR8 ;  /* 0x0000001f3f097899 */ /* 0x000fe40008011408 */
[----:B---3--:R-:W-:Y:S02]  /*22690*/  IADD3 R4, P5, R4, UR8, RZ ;  /* 0x0000000804047c10 */ /* 0x008fe4000ffbe0ff */
[----:B-----5:R-:W-:Y:S02]  /*226a0*/  IADD3 R5, P6, R5, UR8, RZ ;  /* 0x0000000805057c10 */ /* 0x020fe4000ffde0ff */
[----:B------:R-:W-:Y:S02]  /*226b0*/  IADD3 R2, P0, R2, UR8, RZ ;  /* 0x0000000802027c10 */ /* 0x000fe4000ff1e0ff */
[----:B------:R-:W-:Y:S02]  /*226c0*/  IADD3 R3, P1, R3, UR8, RZ ;  /* 0x0000000803037c10 */ /* 0x000fe4000ff3e0ff */
[----:B----4-:R-:W-:-:S08]  /*226d0*/  IADD3.X R22, R22, UR9, RZ, P5, !PT ;  /* 0x0000000916167c10 */ /* 0x010fd0000affe4ff */
[----:B------:R-:W-:Y:S04]  /*226e0*/  STL.64 [R1+0x270], R8 ;  /* 0x0002700801007387 */ /* 0x000fe80000100a00 */
[----:B------:R-:W-:Y:S01]  /*226f0*/  STL.64 [R1+0x278], R10 ;  /* 0x0002780a01007387 */ /* 0x000fe20000100a00 */
[----:B--2---:R-:W-:Y:S01]  /*22700*/  IADD3 R25, P2, R25, UR8, RZ ;  /* 0x0000000819197c10 */ /* 0x004fe2000ff5e0ff */
[----:B------:R-:W-:Y:S01]  /*22710*/  VIADD R6, R6, 0x1 ;  /* 0x0000000106067836 */ /* 0x000fe20000000000 */
[----:B------:R-:W-:Y:S02]  /*22720*/  IADD3 R26, P3, R26, UR8, RZ ;  /* 0x000000081a1a7c10 */ /* 0x000fe4000ff7e0ff */
[----:B------:R-:W-:Y:S02]  /*22730*/  IADD3 R27, P4, R27, UR8, RZ ;  /* 0x000000081b1b7c10 */ /* 0x000fe4000ff9e0ff */
[----:B------:R-:W-:Y:S04]  /*22740*/  STL [R1+0x530], R6 ;  /* 0x0005300601007387 */ /* 0x000fe80000100800 */
[----:B------:R-:W-:Y:S04]  /*22750*/  STL [R1+0xeb8], R6 ;  /* 0x000eb80601007387 */ /* 0x000fe80000100800 */
[----:B------:R-:W-:Y:S04]  /*22760*/  STL [R1+0x2e8], R25 ;  /* 0x0002e81901007387 */ /* 0x000fe80000100800 */
[----:B------:R-:W-:Y:S04]  /*22770*/  STL [R1+0x9bc], R26 ;  /* 0x0009bc1a01007387 */ /* 0x000fe80000100800 */
[----:B------:R-:W-:Y:S01]  /*22780*/  STL [R1+0x9b4], R27 ;  /* 0x0009b41b01007387 */ /* 0x000fe20000100800 */
[----:B------:R-:W-:-:S03]  /*22790*/  IADD3.X R16, R16, UR9, RZ, P2, !PT ;  /* 0x0000000910107c10 */ /* 0x000fc600097fe4ff */
[----:B------:R-:W-:Y:S01]  /*227a0*/  STL [R1+0x9ac], R4 ;  /* 0x0009ac0401007387 */ /* 0x000fe20000100800 */
[----:B------:R-:W-:-:S03]  /*227b0*/  IADD3 R17, P2, R17, UR8, RZ ;  /* 0x0000000811117c10 */ /* 0x000fc6000ff5e0ff */
[----:B------:R-:W-:Y:S01]  /*227c0*/  STL [R1+0x9a4], R5 ;  /* 0x0009a40501007387 */ /* 0x000fe20000100800 */
[----:B------:R-:W-:-:S03]  /*227d0*/  IADD3.X R18, R18, UR9, RZ, P3, !PT ;  /* 0x0000000912127c10 */ /* 0x000fc60009ffe4ff */
[----:B------:R-:W-:Y:S01]  /*227e0*/  STL [R1+0x99c], R2 ;  /* 0x00099c0201007387 */ /* 0x000fe20000100800 */
[----:B------:R-:W-:-:S03]  /*227f0*/  IADD3 R19, P3, R19, UR8, RZ ;  /* 0x0000000813137c10 */ /* 0x000fc6000ff7e0ff */
[----:B------:R-:W-:Y:S04]  /*22800*/  STL [R1+0x994], R3 ;  /* 0x0009940301007387 */ /* 0x000fe80000100800 */
[----:B------:R-:W-:Y:S01]  /*22810*/  STL [R1+0x2e4], R16 ;  /* 0x0002e41001007387 */ /* 0x000fe20000100800 */
[----:B------:R-:W-:-:S03]  /*22820*/  IADD3.X R0, R0, UR9, RZ, P4, !PT ;  /* 0x0000000900007c10 */ /* 0x000fc6000a7fe4ff */
[----:B------:R-:W-:Y:S01]  /*22830*/  STL [R1+0x98c], R17 ;  /* 0x00098c1101007387 */ /* 0x000fe20000100800 */
[----:B------:R-:W-:-:S03]  /*22840*/  IADD3 R29, P4, R29, UR8, RZ ;  /* 0x000000081d1d7c10 */ /* 0x000fc6000ff9e0ff */
[----:B------:R-:W-:Y:S04]  /*22850*/  STL [R1+0x9b8], R18 ;  /* 0x0009b81201007387 */ /* 0x000fe80000100800 */
[----:B------:R-:W-:Y:S04]  /*22860*/  STL [R1+0x984], R19 ;  /* 0x0009841301007387 */ /* 0x000fe80000100800 */
[----:B------:R0:W-:Y:S04]  /*22870*/  STL [R1+0x9a8], R22 ;  /* 0x0009a81601007387 */ /* 0x0001e80000100800 */
[----:B------:R-:W-:Y:S04]  /*22880*/  STL [R1+0x9b0], R0 ;  /* 0x0009b00001007387 */ /* 0x000fe80000100800 */
[----:B0-----:R-:W2:Y:S04]  /*22890*/  LDL.LU R22, [R1+0x96c] ;  /* 0x00096c0001167983 */ /* 0x001ea80000300800 */
[----:B------:R-:W-:Y:S04]  /*228a0*/  STL [R1+0x97c], R29 ;  /* 0x00097c1d01007387 */ /* 0x000fe80000100800 */
[----:B------:R-:W3:Y:S01]  /*228b0*/  LDL.LU R6, [R1+0x964] ;  /* 0x0009640001067983 */ /* 0x000ee20000300800 */
[----:B------:R-:W-:-:S02]  /*228c0*/  IADD3 R28, P5, R28, UR8, RZ ;  /* 0x000000081c1c7c10 */ /* 0x000fc4000ffbe0ff */
[----:B------:R-:W-:Y:S01]  /*228d0*/  IADD3.X R23, R23, UR9, RZ, P6, !PT ;  /* 0x0000000917177c10 */ /* 0x000fe2000b7fe4ff */
[----:B---3--:R0:W-:Y:S04]  /*228e0*/  STL [R1+0xef8], R6 ;  /* 0x000ef80601007387 */ /* 0x0081e80000100800 */
[----:B------:R-:W-:Y:S04]  /*228f0*/  STL [R1+0x974], R28 ;  /* 0x0009741c01007387 */ /* 0x000fe80000100800 */
[----:B0-----:R-:W3:Y:S04]  /*22900*/  LDL.LU R6, [R1+0x998] ;  /* 0x0009980001067983 */ /* 0x001ee80000300800 */
[----:B------:R0:W-:Y:S04]  /*22910*/  STL [R1+0x9a0], R23 ;  /* 0x0009a01701007387 */ /* 0x0001e80000100800 */
        /* <DEDUP_REMOVED lines=23> */
[----:B--2---:R-:W-:-:S03]  /*22a90*/  IADD3 R22, P6, R22, UR8, RZ ;  /* 0x0000000816167c10 */ /* 0x004fc6000ffde0ff */
[----:B------:R-:W2:Y:S04]  /*22aa0*/  LDL.LU R0, [R1+0x904] ;  /* 0x0009040001007983 */ /* 0x000ea80000300800 */
[----:B0-----:R-:W2:Y:S04]  /*22ab0*/  LDL.LU R23, [R1+0x930] ;  /* 0x0009300001177983 */ /* 0x001ea80000300800 */
[----:B------:R-:W2:Y:S04]  /*22ac0*/  LDL.LU R29, [R1+0x8fc] ;  /* 0x0008fc00011d7983 */ /* 0x000ea80000300800 */
[----:B------:R-:W2:Y:S04]  /*22ad0*/  LDL.LU R28, [R1+0x928] ;  /* 0x00092800011c7983 */ /* 0x000ea80000300800 */
[----:B------:R0:W-:Y:S04]  /*22ae0*/  STL [R1+0x96c], R22 ;  /* 0x00096c1601007387 */ /* 0x0001e80000100800 */
[----:B0-----:R-:W2:Y:S01]  /*22af0*/  LDL.LU R22, [R1+0x8f4] ;  /* 0x0008f40001167983 */ /* 0x001ea20000300800 */
[----:B---3--:R-:W-:-:S05]  /*22b00*/  IADD3.X R6, R6, UR9, RZ, P0, !PT ;  /* 0x0000000906067c10 */ /* 0x008fca00087fe4ff */
[----:B------:R0:W-:Y:S04]  /*22b10*/  STL [R1+0x998], R6 ;  /* 0x0009980601007387 */ /* 0x0001e80000100800 */
[----:B0-----:R-:W3:Y:S01]  /*22b20*/  LDL.LU R6, [R1+0xef8] ;  /* 0x000ef80001067983 */ /* 0x001ee20000300800 */
[----:B----4-:R-:W-:Y:S02]  /*22b30*/  IADD3.X R12, R12, UR9, RZ, P1, !PT ;  /* 0x000000090c0c7c10 */ /* 0x010fe40008ffe4ff */
[----:B-----5:R-:W-:Y:S02]  /*22b40*/  IADD3 R13, P1, R13, UR8, RZ ;  /* 0x000000080d0d7c10 */ /* 0x020fe4000ff3e0ff */
[----:B------:R-:W-:Y:S02]  /*22b50*/  IADD3.X R14, R14, UR9, RZ, P2, !PT ;  /* 0x000000090e0e7c10 */ /* 0x000fe400097fe4ff */
[----:B------:R-:W-:-:S02]  /*22b60*/  IADD3 R15, P2, R15, UR8, RZ ;  /* 0x000000080f0f7c10 */ /* 0x000fc4000ff5e0ff */
[----:B------:R-:W-:Y:S02]  /*22b70*/  IADD3.X R20, R20, UR9, RZ, P3, !PT ;  /* 0x0000000914147c10 */ /* 0x000fe40009ffe4ff */
[----:B------:R-:W-:Y:S02]  /*22b80*/  IADD3 R21, P3, R21, UR8, RZ ;  /* 0x0000000815157c10 */ /* 0x000fe4000ff7e0ff */
[----:B------:R-:W-:Y:S02]  /*22b90*/  IADD3.X R8, R8, UR9, RZ, P4, !PT ;  /* 0x0000000908087c10 */ /* 0x000fe4000a7fe4ff */
[----:B------:R-:W-:Y:S02]  /*22ba0*/  IADD3 R9, P4, R9, UR8, RZ ;  /* 0x0000000809097c10 */ /* 0x000fe4000ff9e0ff */
        /* <DEDUP_REMOVED lines=12> */
[----:B--2---:R-:W-:Y:S02]  /*22c70*/  IADD3.X R23, R23, UR9, RZ, P6, !PT ;  /* 0x0000000917177c10 */ /* 0x004fe4000b7fe4ff */
[----:B------:R-:W-:-:S02]  /*22c80*/  IADD3.X R19, R19, UR9, RZ, P5, !PT ;  /* 0x0000000913137c10 */ /* 0x000fc4000affe4ff */
[----:B------:R-:W-:Y:S02]  /*22c90*/  IADD3 R0, P5, R0, UR8, RZ ;  /* 0x0000000800007c10 */ /* 0x000fe4000ffbe0ff */
[----:B---3--:R-:W-:-:S05]  /*22ca0*/  IADD3 R6, P0, R6, UR8, RZ ;  /* 0x0000000806067c10 */ /* 0x008fca000ff1e0ff */
        /* <DEDUP_REMOVED lines=31> */
[----:B------:R-:W-:-:S03]  /*22ea0*/  IADD3.X R28, R28, UR9, RZ, P0, !PT ;  /* 0x000000091c1c7c10 */ /* 0x000fc600087fe4ff */
[----:B------:R-:W-:Y:S01]  /*22eb0*/  STL [R1+0x8fc], R29 ;  /* 0x0008fc1d01007387 */ /* 0x000fe20000100800 */
[----:B------:R-:W-:-:S03]  /*22ec0*/  IADD3 R22, P0, R22, UR8, RZ ;  /* 0x0000000816167c10 */ /* 0x000fc6000ff1e0ff */
[----:B---3--:R0:W-:Y:S04]  /*22ed0*/  STL [R1+0xef4], R6 ;  /* 0x000ef40601007387 */ /* 0x0081e80000100800 */
[----:B------:R-:W-:Y:S04]  /*22ee0*/  STL [R1+0x928], R28 ;  /* 0x0009281c01007387 */ /* 0x000fe80000100800 */
[----:B0-----:R-:W3:Y:S04]  /*22ef0*/  LDL.LU R6, [R1+0x8ec] ;  /* 0x0008ec0001067983 */ /* 0x001ee80000300800 */
[----:B------:R0:W-:Y:S04]  /*22f00*/  STL [R1+0x8f4], R22 ;  /* 0x0008f41601007387 */ /* 0x0001e80000100800 */
[----:B------:R-:W4:Y:S04]  /*22f10*/  LDL.LU R12, [R1+0x8e4] ;  /* 0x0008e400010c7983 */ /* 0x000f280000300800 */
[----:B------:R-:W5:Y:S04]  /*22f20*/  LDL.LU R13, [R1+0x910] ;  /* 0x00091000010d7983 */ /* 0x000f680000300800 */
        /* <DEDUP_REMOVED lines=21> */
[----:B--2---:R-:W-:-:S03]  /*23080*/  IADD3.X R23, R23, UR9, RZ, P1, !PT ;  /* 0x0000000917177c10 */ /* 0x004fc60008ffe4ff */
[----:B0-----:R-:W2:Y:S04]  /*23090*/  LDL.LU R22, [R1+0x8b8] ;  /* 0x0008b80001167983 */ /* 0x001ea80000300800 */
[----:B------:R-:W2:Y:S04]  /*230a0*/  LDL.LU R0, [R1+0x884] ;  /* 0x0008840001007983 */ /* 0x000ea80000300800 */
[----:B------:R-:W2:Y:S04]  /*230b0*/  LDL.LU R29, [R1+0x8b0] ;  /* 0x0008b000011d7983 */ /* 0x000ea80000300800 */
[----:B------:R-:W2:Y:S04]  /*230c0*/  LDL.LU R28, [R1+0x87c] ;  /* 0x00087c00011c7983 */ /* 0x000ea80000300800 */
[----:B------:R0:W-:Y:S04]  /*230d0*/  STL [R1+0x920], R23 ;  /* 0x0009201701007387 */ /* 0x0001e80000100800 */
[----:B0-----:R-:W2:Y:S01]  /*230e0*/  LDL.LU R23, [R1+0x8a8] ;  /* 0x0008a80001177983 */ /* 0x001ea20000300800 */
[----:B---3--:R-:W-:-:S05]  /*230f0*/  IADD3 R6, P1, R6, UR8, RZ ;  /* 0x0000000806067c10 */ /* 0x008fca000ff3e0ff */
[----:B------:R0:W-:Y:S04]  /*23100*/  STL [R1+0x8ec], R6 ;  /* 0x0008ec0601007387 */ /* 0x0001e80000100800 */
[----:B0-----:R-:W3:Y:S01]  /*23110*/  LDL.LU R6, [R1+0xef4] ;  /* 0x000ef40001067983 */ /* 0x001ee20000300800 */
[----:B-----5:R-:W-:Y:S02]  /*23120*/  IADD3.X R13, R13, UR9, RZ, P3, !PT ;  /* 0x000000090d0d7c10 */ /* 0x020fe40009ffe4ff */
[----:B----4-:R-:W-:Y:S02]  /*23130*/  IADD3 R14, P3, R14, UR8, RZ ;  /* 0x000000080e0e7c10 */ /* 0x010fe4000ff7e0ff */
        /* <DEDUP_REMOVED lines=16> */
[----:B--2---:R-:W-:Y:S02]  /*23240*/  IADD3.X R22, R22, UR9, RZ, P0, !PT ;  /* 0x0000000916167c10 */ /* 0x004fe400087fe4ff */
[----:B------:R-:W-:Y:S02]  /*23250*/  IADD3.X R18, R18, UR9, RZ, P6, !PT ;  /* 0x0000000912127c10 */ /* 0x000fe4000b7fe4ff */
[----:B------:R-:W-:Y:S02]  /*23260*/  IADD3 R19, P6, R19, UR8, RZ ;  /* 0x0000000813137c10 */ /* 0x000fe4000ffde0ff */
[----:B------:R-:W-:-:S02]  /*23270*/  IADD3 R0, P0, R0, UR8, RZ ;  /* 0x0000000800007c10 */ /* 0x000fc4000ff1e0ff */
[----:B---3--:R-:W-:Y:S02]  /*23280*/  IADD3.X R6, R6, UR9, RZ, P2, !PT ;  /* 0x0000000906067c10 */ /* 0x008fe400097fe4ff */
        /* <DEDUP_REMOVED lines=29> */
[----:B------:R-:W-:Y:S04]  /*23460*/  STL [R1+0x884], R0 ;  /* 0x0008840001007387 */ /* 0x000fe80000100800 */
[----:B------:R-:W3:Y:S01]  /*23470*/  LDL.LU R6, [R1+0x86c] ;  /* 0x00086c0001067983 */ /* 0x000ee20000300800 */
[----:B------:R-:W-:-:S02]  /*23480*/  IADD3.X R29, R29, UR9, RZ, P1, !PT ;  /* 0x000000091d1d7c10 */ /* 0x000fc40008ffe4ff */
[----:B------:R-:W-:-:S03]  /*23490*/  IADD3 R28, P1, R28, UR8, RZ ;  /* 0x000000081c1c7c10 */ /* 0x000fc6000ff3e0ff */
[----:B------:R-:W-:Y:S01]  /*234a0*/  STL [R1+0x8b0], R29 ;  /* 0x0008b01d01007387 */ /* 0x000fe20000100800 */
[----:B------:R-:W-:-:S03]  /*234b0*/  IADD3.X R23, R23, UR9, RZ, P2, !PT ;  /* 0x0000000917177c10 */ /* 0x000fc600097fe4ff */
        /* <DEDUP_REMOVED lines=27> */
[----:B0-----:R-:W2:Y:S04]  /*23670*/  LDL.LU R23, [R1+0x840] ;  /* 0x0008400001177983 */ /* 0x001ea80000300800 */
[----:B------:R-:W2:Y:S04]  /*23680*/  LDL.LU R19, [R1+0x80c] ;  /* 0x00080c0001137983 */ /* 0x000ea80000300800 */
[----:B------:R-:W2:Y:S04]  /*23690*/  LDL.LU R0, [R1+0x838] ;  /* 0x0008380001007983 */ /* 0x000ea80000300800 */
[----:B------:R-:W2:Y:S04]  /*236a0*/  LDL.LU R29, [R1+0x804] ;  /* 0x00080400011d7983 */ /* 0x000ea80000300800 */
[----:B------:R0:W-:Y:S04]  /*236b0*/  STL [R1+0x874], R22 ;  /* 0x0008741601007387 */ /* 0x0001e80000100800 */
[----:B------:R-:W2:Y:S04]  /*236c0*/  LDL.LU R28, [R1+0x830] ;  /* 0x00083000011c7983 */ /* 0x000ea80000300800 */
        /* <DEDUP_REMOVED lines=26> */
[----:B------:R-:W-:Y:S02]  /*23870*/  IADD3.X R0, R0, UR9, RZ, P2, !PT ;  /* 0x0000000900007c10 */ /* 0x000fe400097fe4ff */
        /* <DEDUP_REMOVED lines=66> */
[----:B------:R-:W2:Y:S04]  /*23ca0*/  LDL.LU R29, [R1+0x7b8] ;  /* 0x0007b800011d7983 */ /* 0x000ea80000300800 */
[----:B------:R-:W2:Y:S04]  /*23cb0*/  LDL.LU R28, [R1+0x784] ;  /* 0x00078400011c7983 */ /* 0x000ea80000300800 */
        /* <DEDUP_REMOVED lines=20> */
[----:B--2---:R-:W-:Y:S02]  /*23e00*/  IADD3.X R22, R22, UR9, RZ, P2, !PT ;  /* 0x0000000916167c10 */ /* 0x004fe400097fe4ff */
[----:B------:R-:W-:Y:S02]  /*23e10*/  IADD3.X R16, R16, UR9, RZ, P1, !PT ;  /* 0x0000000910107c10 */ /* 0x000fe40008ffe4ff */
[----:B------:R-:W-:Y:S02]  /*23e20*/  IADD3 R17, P1, R17, UR8, RZ ;  /* 0x0000000811117c10 */ /* 0x000fe4000ff3e0ff */
[----:B------:R-:W-:Y:S02]  /*23e30*/  IADD3 R18, P2, R18, UR8, RZ ;  /* 0x0000000812127c10 */ /* 0x000fe4000ff5e0ff */
[----:B------:R-:W-:Y:S02]  /*23e40*/  IADD3.X R19, R19, UR9, RZ, P3, !PT ;  /* 0x0000000913137c10 */ /* 0x000fe40009ffe4ff */
        /* <DEDUP_REMOVED lines=68> */
[----:B------:R-:W2:Y:S04]  /*24290*/  LDL.LU R29, [R1+0x70c] ;  /* 0x00070c00011d7983 */ /* 0x000ea80000300800 */
        /* <DEDUP_REMOVED lines=117> */
[----:B------:R-:W-:Y:S02]  /*249f0*/  IADD3 R16, P4, R16, UR8, RZ ;  /* 0x0000000810107c10 */ /* 0x000fe4000ff9e0ff */
[----:B------:R-:W-:Y:S02]  /*24a00*/  IADD3.X R17, R17, UR9, RZ, P5, !PT ;  /* 0x0000000911117c10 */ /* 0x000fe4000affe4ff */
        /* <DEDUP_REMOVED lines=177> */
[----:B------:R-:W-:Y:S01]  /*25520*/  IADD3.X R9, R9, UR9, RZ, P1, !PT ;  /* 0x0000000909097c10 */ /* 0x000fe20008ffe4ff */
[----:B------:R-:W-:Y:S01]  /*25530*/  USHF.L.U32 UR13, UR12, 0x7, URZ ;  /* 0x000000070c0d7899 */ /* 0x000fe2000800063f */
        /* <DEDUP_REMOVED lines=10> */
[----:B------:R-:W-:Y:S02]  /*255e0*/  IADD3 R16, P0, R16, UR13, RZ ;  /* 0x0000000d10107c10 */ /* 0x000fe4000ff1e0ff */
[----:B------:R-:W-:Y:S02]  /*255f0*/  IADD3.X R17, R17, UR9, RZ, P1, !PT ;  /* 0x0000000911117c10 */ /* 0x000fe40008ffe4ff */
[----:B------:R-:W-:Y:S02]  /*25600*/  IADD3 R18, P1, R18, UR13, RZ ;  /* 0x0000000d12127c10 */ /* 0x000fe4000ff3e0ff */
[----:B------:R-:W-:Y:S02]  /*25610*/  IADD3.X R19, R19, UR9, RZ, P2, !PT ;  /* 0x0000000913137c10 */ /* 0x000fe400097fe4ff */
[----:B------:R-:W-:-:S02]  /*25620*/  IADD3.X R0, R0, UR9, RZ, P3, !PT ;  /* 0x0000000900007c10 */ /* 0x000fc40009ffe4ff */
        /* <DEDUP_REMOVED lines=33> */
[----:B------:R-:W-:-:S03]  /*25840*/  IADD3 R28, P2, R28, UR13, RZ ;  /* 0x0000000d1c1c7c10 */ /* 0x000fc6000ff5e0ff */
[----:B------:R-:W-:Y:S01]  /*25850*/  STL [R1+0x9e0], R29 ;  /* 0x0009e01d01007387 */ /* 0x000fe20000100800 */
[----:B------:R-:W-:-:S04]  /*25860*/  UIADD3 UR4, UR10, 0x7f, URZ ;  /* 0x0000007f0a047890 */ /* 0x000fc8000fffe03f */
[----:B------:R-:W-:-:S04]  /*25870*/  USHF.R.S32.HI UR5, URZ, 0x1f, UR4 ;  /* 0x0000001f3f057899 */ /* 0x000fc80008011404 */
[----:B------:R-:W-:Y:S02]  /*25880*/  ULEA.HI UR5, UR5, UR4, URZ, 0x7 ;  /* 0x0000000405057291 */ /* 0x000fe4000f8f383f */
[----:B------:R-:W-:-:S06]  /*25890*/  USHF.R.S32.HI UR4, URZ, 0x1f, UR13 ;  /* 0x0000001f3f047899 */ /* 0x000fcc000801140d */
        /* <DEDUP_REMOVED lines=78> */
[----:B------:R-:W-:Y:S01]  /*25d80*/  STL [R1+0xc90], R27 ;  /* 0x000c901b01007387 */ /* 0x000fe20000100800 */
[----:B------:R-:W-:-:S02]  /*25d90*/  IADD3.X R16, R16, UR4, RZ, P3, !PT ;  /* 0x0000000410107c10 */ /* 0x000fc40009ffe4ff */
[----:B------:R-:W-:Y:S01]  /*25da0*/  IADD3 R17, P3, R17, UR13, RZ ;  /* 0x0000000d11117c10 */ /* 0x000fe2000ff7e0ff */
        /* <DEDUP_REMOVED lines=65> */
[----:B--2---:R-:W-:Y:S02]  /*261c0*/  IADD3.X R22, R22, UR4, RZ, P1, !PT ;  /* 0x0000000416167c10 */ /* 0x004fe40008ffe4ff */
[----:B------:R-:W-:Y:S02]  /*261d0*/  IADD3 R27, P2, R27, UR13, RZ ;  /* 0x0000000d1b1b7c10 */ /* 0x000fe4000ff5e0ff */
[----:B------:R-:W-:-:S02]  /*261e0*/  IADD3 R4, P1, R4, UR13, RZ ;  /* 0x0000000d04047c10 */ /* 0x000fc4000ff3e0ff */
[----:B------:R-:W-:Y:S02]  /*261f0*/  IADD3.X R5, R5, UR4, RZ, P3, !PT ;  /* 0x0000000405057c10 */ /* 0x000fe40009ffe4ff */
        /* <DEDUP_REMOVED lines=101> */
[----:B---3--:R-:W-:-:S04]  /*26850*/  IADD3 R6, P6, R6, UR13, RZ ;  /* 0x0000000d06067c10 */ /* 0x008fc8000ffde0ff */
[----:B------:R-:W-:Y:S01]  /*26860*/  IADD3.X R20, R20, UR4, RZ, P6, !PT ;  /* 0x0000000414147c10 */ /* 0x000fe2000b7fe4ff */
[----:B------:R-:W-:Y:S04]  /*26870*/  STL [R1+0xbc4], R6 ;  /* 0x000bc40601007387 */ /* 0x000fe80000100800 */
        /* <DEDUP_REMOVED lines=268> */
[----:B--2---:R-:W-:-:S02]  /*27940*/  IADD3.X R22, R22, UR4, RZ, P3, !PT ;  /* 0x0000000416167c10 */ /* 0x004fc40009ffe4ff */
        /* <DEDUP_REMOVED lines=144> */
[----:B------:R1:W-:Y:S04]  /*28250*/  STL [R1+0xcf8], R28 ;  /* 0x000cf81c01007387 */ /* 0x0003e80000100800 */
        /* <DEDUP_REMOVED lines=12> */
[----:B------:R-:W2:Y:S04]  /*28320*/  LDL.LU R11, [R1+0xd40] ;  /* 0x000d4000010b7983 */ /* 0x000ea80000300800 */
        /* <DEDUP_REMOVED lines=16> */
[----:B-1----:R-:W2:Y:S04]  /*28430*/  LDL.LU R28, [R1+0xd80] ;  /* 0x000d8000011c7983 */ /* 0x002ea80000300800 */
[----:B0-----:R-:W2:Y:S04]  /*28440*/  LDL.LU R22, [R1+0xd90] ;  /* 0x000d900001167983 */ /* 0x001ea80000300800 */
[----:B------:R-:W2:Y:S01]  /*28450*/  LDL.LU R23, [R1+0xd9c] ;  /* 0x000d9c0001177983 */ /* 0x000ea20000300800 */
        /* <DEDUP_REMOVED lines=9> */
[----:B--2---:R-:W-:Y:S02]  /*284f0*/  IADD3.X R7, R7, UR4, RZ, P6, !PT ;  /* 0x0000000407077c10 */ /* 0x004fe4000b7fe4ff */
[----:B------:R-:W-:Y:S02]  /*28500*/  IADD3.X R11, R11, UR4, RZ, P4, !PT ;  /* 0x000000040b0b7c10 */ /* 0x000fe4000a7fe4ff */
[----:B------:R-:W-:Y:S02]  /*28510*/  IADD3 R24, P6, R24, UR13, RZ ;  /* 0x0000000d18187c10 */ /* 0x000fe4000ffde0ff */
[----:B------:R-:W-:-:S02]  /*28520*/  IADD3.X R25, R25, UR4, RZ, P0, !PT ;  /* 0x0000000419197c10 */ /* 0x000fc400087fe4ff */
[----:B------:R-:W-:Y:S02]  /*28530*/  IADD3 R26, P0, R26, UR13, RZ ;  /* 0x0000000d1a1a7c10 */ /* 0x000fe4000ff1e0ff */
[----:B------:R-:W-:Y:S02]  /*28540*/  IADD3.X R27, R27, UR4, RZ, P1, !PT ;  /* 0x000000041b1b7c10 */ /* 0x000fe40008ffe4ff */
[----:B------:R-:W-:Y:S02]  /*28550*/  IADD3 R4, P1, R4, UR13, RZ ;  /* 0x0000000d04047c10 */ /* 0x000fe4000ff3e0ff */
[----:B------:R-:W-:Y:S02]  /*28560*/  IADD3.X R5, R5, UR4, RZ, P2, !PT ;  /* 0x0000000405057c10 */ /* 0x000fe400097fe4ff */
[----:B---3--:R-:W-:-:S05]  /*28570*/  IADD3.X R6, R6, UR4, RZ, P3, !PT ;  /* 0x0000000406067c10 */ /* 0x008fca0009ffe4ff */
[----:B------:R0:W-:Y:S04]  /*28580*/  STL [R1+0xd0c], R6 ;  /* 0x000d0c0601007387 */ /* 0x0001e80000100800 */
[----:B0-----:R-:W2:Y:S01]  /*28590*/  LDL.LU R6, [R1+0xeb8] ;  /* 0x000eb80001067983 */ /* 0x001ea20000300800 */
[----:B------:R-:W-:-:S04]  /*285a0*/  IADD3 R12, P3, R12, UR13, RZ ;  /* 0x0000000d0c0c7c10 */ /* 0x000fc8000ff7e0ff */
[----:B------:R-:W-:Y:S01]  /*285b0*/  IADD3.X R21, R21, UR4, RZ, P3, !PT ;  /* 0x0000000415157c10 */ /* 0x000fe20009ffe4ff */
[----:B------:R0:W-:Y:S04]  /*285c0*/  STL [R1+0xd64], R12 ;  /* 0x000d640c01007387 */ /* 0x0001e80000100800 */
[----:B------:R0:W-:Y:S01]  /*285d0*/  STL [R1+0xd20], R13 ;  /* 0x000d200d01007387 */ /* 0x0001e20000100800 */
[----:B------:R-:W-:-:S03]  /*285e0*/  IADD3 R8, P3, R8, UR13, RZ ;  /* 0x0000000d08087c10 */ /* 0x000fc6000ff7e0ff */
[----:B------:R0:W-:Y:S04]  /*285f0*/  STL [R1+0xda0], R14 ;  /* 0x000da00e01007387 */ /* 0x0001e80000100800 */
        /* <DEDUP_REMOVED lines=9> */
[----:B------:R0:W-:Y:S01]  /*28690*/  STL [R1+0xd4c], R25 ;  /* 0x000d4c1901007387 */ /* 0x0001e20000100800 */
[----:B------:R-:W-:-:S03]  /*286a0*/  IADD3 R2, P2, R2, UR13, RZ ;  /* 0x0000000d02027c10 */ /* 0x000fc6000ff5e0ff */
[----:B------:R0:W-:Y:S01]  /*286b0*/  STL [R1+0xd94], R26 ;  /* 0x000d941a01007387 */ /* 0x0001e20000100800 */
[----:B------:R-:W-:-:S03]  /*286c0*/  IADD3.X R3, R3, UR4, RZ, P3, !PT ;  /* 0x0000000403037c10 */ /* 0x000fc60009ffe4ff */
[----:B------:R0:W-:Y:S01]  /*286d0*/  STL [R1+0xd5c], R27 ;  /* 0x000d5c1b01007387 */ /* 0x0001e20000100800 */
[----:B------:R-:W-:-:S03]  /*286e0*/  IADD3.X R16, R16, UR4, RZ, P6, !PT ;  /* 0x0000000410107c10 */ /* 0x000fc6000b7fe4ff */
[----:B------:R0:W-:Y:S01]  /*286f0*/  STL [R1+0xda4], R4 ;  /* 0x000da40401007387 */ /* 0x0001e20000100800 */
[----:B------:R-:W-:-:S03]  /*28700*/  IADD3 R17, P3, R17, UR13, RZ ;  /* 0x0000000d11117c10 */ /* 0x000fc6000ff7e0ff */
[----:B------:R0:W-:Y:S01]  /*28710*/  STL [R1+0xd6c], R5 ;  /* 0x000d6c0501007387 */ /* 0x0001e20000100800 */
[----:B------:R-:W-:-:S03]  /*28720*/  IADD3 R18, P6, R18, UR13, RZ ;  /* 0x0000000d12127c10 */ /* 0x000fc6000ffde0ff */
[----:B------:R0:W-:Y:S01]  /*28730*/  STL [R1+0xdac], R2 ;  /* 0x000dac0201007387 */ /* 0x0001e20000100800 */
[----:B------:R-:W-:-:S03]  /*28740*/  IADD3.X R19, R19, UR4, RZ, P5, !PT ;  /* 0x0000000413137c10 */ /* 0x000fc6000affe4ff */
        /* <DEDUP_REMOVED lines=10> */
[----:B------:R0:W-:Y:S04]  /*287f0*/  STL [R1+0xd60], R0 ;  /* 0x000d600001007387 */ /* 0x0001e80000100800 */
[----:B------:R0:W-:Y:S04]  /*28800*/  STL [R1+0xd70], R29 ;  /* 0x000d701d01007387 */ /* 0x0001e80000100800 */
[----:B------:R0:W-:Y:S01]  /*28810*/  STL [R1+0xd9c], R23 ;  /* 0x000d9c1701007387 */ /* 0x0001e20000100800 */
[----:B------:R-:W-:-:S03]  /*28820*/  USHF.R.S32.HI UR5, URZ, 0x7, UR5 ;  /* 0x000000073f057899 */ /* 0x000fc60008011405 */
[----:B------:R0:W-:Y:S04]  /*28830*/  STL [R1+0xd80], R28 ;  /* 0x000d801c01007387 */ /* 0x0001e80000100800 */
[----:B------:R0:W-:Y:S01]  /*28840*/  STL [R1+0xd90], R22 ;  /* 0x000d901601007387 */ /* 0x0001e20000100800 */
[----:B--2---:R-:W-:-:S13]  /*28850*/  ISETP.NE.U32.AND P4, PT, R6, UR5, PT ;  /* 0x0000000506007c0c */ /* 0x004fda000bf85070 */
[----:B0-----:R-:W-:Y:S05]  /*28860*/  @P4 BRA `(.L_x_2) ;  /* 0xfffffe3800b04947 */ /* 0x001fea000383ffff */
.L_x_1:
[----:B------:R-:W2:Y:S01]  /*28870*/  LDL.LU R8, [R1+0x290] ;  /* 0x0002900001087983 */ /* 0x000ea20000300800 */
[----:B------:R-:W1:Y:S01]  /*28880*/  S2UR UR5, SR_CgaCtaId ;  /* 0x00000000000579c3 */ /* 0x000e620000008800 */
[----:B------:R-:W-:Y:S01]  /*28890*/  UMOV UR4, 0x400 ;  /* 0x0000040000047882 */ /* 0x000fe20000000000 */
[----:B------:R-:W-:Y:S01]  /*288a0*/  ULDC.64 UR8, c[0x0][0x228] ;  /* 0x00008a0000087ab9 */ /* 0x000fe20000000a00 */
[----:B------:R-:W2:Y:S04]  /*288b0*/  LDL.LU R7, [R1+0x294] ;  /* 0x0002940001077983 */ /* 0x000ea80000300800 */
[----:B------:R-:W3:Y:S04]  /*288c0*/  LDL.LU R6, [R1+0x298] ;  /* 0x0002980001067983 */ /* 0x000ee80000300800 */
[----:B------:R-:W3:Y:S04]  /*288d0*/  LDL.LU R5, [R1+0x29c] ;  /* 0x00029c0001057983 */ /* 0x000ee80000300800 */
[----:B------:R-:W4:Y:S04]  /*288e0*/  LDL.LU R4, [R1+0x250] ;  /* 0x0002500001047983 */ /* 0x000f280000300800 */
[----:B-----5:R-:W4:Y:S04]  /*288f0*/  LDL.LU R3, [R1+0x254] ;  /* 0x0002540001037983 */ /* 0x020f280000300800 */
[----:B------:R-:W4:Y:S04]  /*28900*/  LDL.LU R2, [R1+0x258] ;  /* 0x0002580001027983 */ /* 0x000f280000300800 */
[----:B0-----:R-:W4:Y:S01]  /*28910*/  LDL.LU R0, [R1+0x25c] ;  /* 0x00025c0001007983 */ /* 0x001f220000300800 */
[----:B------:R-:W-:Y:S01]  /*28920*/  BAR.SYNC.DEFER_BLOCKING 0x0 ;  /* 0x0000000000007b1d */ /* 0x000fe20000010000 */
[----:B--2---:R-:W-:-:S05]  /*28930*/  F2FP.SATFINITE.E5M2.F32.PACK_AB_MERGE_C R25, R7, R8, RZ ;  /* 0x000000080719723e */ /* 0x004fca00048060ff */
[----:B------:R-:W-:Y:S01]  /*28940*/  STL [R1+0xeb8], R25 ;  /* 0x000eb81901007387 */ /* 0x000fe20000100800 */
[----:B---3--:R-:W-:-:S05]  /*28950*/  F2FP.SATFINITE.E5M2.F32.PACK_AB_MERGE_C R24, R5, R6, RZ ;  /* 0x000000060518723e */ /* 0x008fca00048060ff */
[----:B------:R-:W-:Y:S01]  /*28960*/  STL [R1+0xebc], R24 ;  /* 0x000ebc1801007387 */ /* 0x000fe20000100800 */
[----:B----4-:R-:W-:-:S05]  /*28970*/  F2FP.SATFINITE.E5M2.F32.PACK_AB_MERGE_C R4, R3, R4, RZ ;  /* 0x000000040304723e */ /* 0x010fca00048060ff */
[----:B------:R-:W-:Y:S01]  /*28980*/  STL [R1+0xec0], R4 ;  /* 0x000ec00401007387 */ /* 0x000fe20000100800 */
[----:B------:R-:W-:-:S03]  /*28990*/  F2FP.SATFINITE.E5M2.F32.PACK_AB_MERGE_C R5, R0, R2, RZ ;  /* 0x000000020005723e */ /* 0x000fc600048060ff */
[----:B------:R-:W2:Y:S04]  /*289a0*/  LDL.LU R29, [R1+0x22c] ;  /* 0x00022c00011d7983 */ /* 0x000ea80000300800 */
[----:B--2---:R0:W-:Y:S04]  /*289b0*/  STL [R1+0xf10], R29 ;  /* 0x000f101d01007387 */ /* 0x0041e80000100800 */
[----:B0-----:R-:W2:Y:S04]  /*289c0*/  LDL.LU R29, [R1+0x224] ;  /* 0x00022400011d7983 */ /* 0x001ea80000300800 */
[----:B------:R-:W3:Y:S04]  /*289d0*/  LDL.LU R28, [R1+0x1f4] ;  /* 0x0001f400011c7983 */ /* 0x000ee80000300800 */
[----:B---3--:R0:W-:Y:S04]  /*289e0*/  STL [R1+0xf0c], R28 ;  /* 0x000f0c1c01007387 */ /* 0x0081e80000100800 */
[----:B0-----:R-:W3:Y:S04]  /*289f0*/  LDL.LU R28, [R1+0x228] ;  /* 0x00022800011c7983 */ /* 0x001ee80000300800 */
[----:B---3--:R0:W-:Y:S04]  /*28a00*/  STL [R1+0xf14], R28 ;  /* 0x000f141c01007387 */ /* 0x0081e80000100800 */
[----:B0-----:R-:W2:Y:S04]  /*28a10*/  LDL.LU R28, [R1+0x220] ;  /* 0x00022000011c7983 */ /* 0x001ea80000300800 */
[----:B------:R-:W3:Y:S04]  /*28a20*/  LDL.LU R27, [R1+0x1fc] ;  /* 0x0001fc00011b7983 */ /* 0x000ee80000300800 */
[----:B---3--:R0:W-:Y:S04]  /*28a30*/  STL [R1+0xf08], R27 ;  /* 0x000f081b01007387 */ /* 0x0081e80000100800 */
[----:B0-----:R-:W3:Y:S04]  /*28a40*/  LDL.LU R27, [R1+0x1f0] ;  /* 0x0001f000011b7983 */ /* 0x001ee80000300800 */
[----:B------:R-:W4:Y:S04]  /*28a50*/  LDL.LU R21, [R1+0x1e4] ;  /* 0x0001e40001157983 */ /* 0x000f280000300800 */
[----:B----4-:R0:W-:Y:S04]  /*28a60*/  STL [R1+0xf04], R21 ;  /* 0x000f041501007387 */ /* 0x0101e80000100800 */
[----:B0-----:R-:W4:Y:S04]  /*28a70*/  LDL.LU R21, [R1+0x1f8] ;  /* 0x0001f80001157983 */ /* 0x001f280000300800 */
[----:B------:R-:W2:Y:S04]  /*28a80*/  LDL.LU R15, [R1+0x1ec] ;  /* 0x0001ec00010f7983 */ /* 0x000ea80000300800 */
[----:B--2---:R0:W-:Y:S04]  /*28a90*/  STL [R1+0xf00], R15 ;  /* 0x000f000f01007387 */ /* 0x0041e80000100800 */
        /* <DEDUP_REMOVED lines=19> */
[----:B------:R-:W2:Y:S04]  /*28bd0*/  LDL.LU R20, [R1+0x1dc] ;  /* 0x0001dc0001147983 */ /* 0x000ea80000300800 */
[----:B------:R-:W2:Y:S04]  /*28be0*/  LDL.LU R10, [R1+0x244] ;  /* 0x00024400010a7983 */ /* 0x000ea80000300800 */
        /* <DEDUP_REMOVED lines=21> */
[----:B------:R-:W3:Y:S04]  /*28d40*/  LDL.LU R0, [R1+0x1cc] ;  /* 0x0001cc0001007983 */ /* 0x000ee80000300800 */
[----:B------:R-:W3:Y:S04]  /*28d50*/  LDL.LU R11, [R1+0x1a4] ;  /* 0x0001a400010b7983 */ /* 0x000ee80000300800 */
[----:B------:R0:W-:Y:S04]  /*28d60*/  STL [R1+0xec4], R5 ;  /* 0x000ec40501007387 */ /* 0x0001e80000100800 */
[----:B0-----:R-:W4:Y:S01]  /*28d70*/  LDL.LU R5, [R1+0x1a8] ;  /* 0x0001a80001057983 */ /* 0x001f220000300800 */
[----:B------:R-:W-:-:S03]  /*28d80*/  F2FP.SATFINITE.E5M2.F32.PACK_AB_MERGE_C R29, R29, R28, RZ ;  /* 0x0000001c1d1d723e */ /* 0x000fc600048060ff */
[----:B----4-:R0:W-:Y:S04]  /*28d90*/  STL [R1+0xec8], R5 ;  /* 0x000ec80501007387 */ /* 0x0101e80000100800 */
[----:B0-----:R-:W4:Y:S04]  /*28da0*/  LDL.LU R5, [R1+0x1a0] ;  /* 0x0001a00001057983 */ /* 0x001f280000300800 */
[----:B------:R-:W4:Y:S04]  /*28db0*/  LDL.LU R12, [R1+0x1ac] ;  /* 0x0001ac00010c7983 */ /* 0x000f280000300800 */
[----:B------:R-:W4:Y:S04]  /*28dc0*/  LDL.LU R4, [R1+0x1b0] ;  /* 0x0001b00001047983 */ /* 0x000f280000300800 */
[----:B------:R-:W4:Y:S04]  /*28dd0*/  LDL.LU R13, [R1+0x1b4] ;  /* 0x0001b400010d7983 */ /* 0x000f280000300800 */
[----:B------:R-:W4:Y:S04]  /*28de0*/  LDL.LU R24, [R1+0x1b8] ;  /* 0x0001b80001187983 */ /* 0x000f280000300800 */
[----:B------:R-:W4:Y:S04]  /*28df0*/  LDL.LU R14, [R1+0x1bc] ;  /* 0x0001bc00010e7983 */ /* 0x000f280000300800 */
[----:B------:R-:W4:Y:S04]  /*28e00*/  LDL.LU R3, [R1+0x284] ;  /* 0x0002840001037983 */ /* 0x000f280000300800 */
[----:B------:R-:W2:Y:S04]  /*28e10*/  LDL.LU R28, [R1+0xf14] ;  /* 0x000f1400011c7983 */ /* 0x000ea80000300800 */
[----:B------:R0:W-:Y:S04]  /*28e20*/  STL [R1], R29 ;  /* 0x0000001d01007387 */ /* 0x0001e80000100800 */
[----:B0-----:R-:W2:Y:S02]  /*28e30*/  LDL.LU R29, [R1+0xf10] ;  /* 0x000f1000011d7983 */ /* 0x001ea40000300800 */
[----:B--2---:R-:W-:-:S02]  /*28e40*/  F2FP.SATFINITE.E5M2.F32.PACK_AB_MERGE_C R29, R29, R28, RZ ;  /* 0x0000001c1d1d723e */ /* 0x004fc400048060ff */
[----:B------:R-:W2:Y:S02]  /*28e50*/  LDL.LU R28, [R1+0xf0c] ;  /* 0x000f0c00011c7983 */ /* 0x000ea40000300800 */
[----:B--2---:R-:W-:Y:S02]  /*28e60*/  F2FP.SATFINITE.E5M2.F32.PACK_AB_MERGE_C R28, R28, R27, RZ ;  /* 0x0000001b1c1c723e */ /* 0x004fe400048060ff */
[----:B------:R-:W2:Y:S02]  /*28e70*/  LDL.LU R27, [R1+0xf08] ;  /* 0x000f0800011b7983 */ /* 0x000ea40000300800 */
[----:B--2---:R-:W-:Y:S02]  /*28e80*/  F2FP.SATFINITE.E5M2.F32.PACK_AB_MERGE_C R27, R27, R21, RZ ;  /* 0x000000151b1b723e */ /* 0x004fe400048060ff */
[----:B------:R-:W2:Y:S02]  /*28e90*/  LDL.LU R21, [R1+0xf04] ;  /* 0x000f040001157983 */ /* 0x000ea40000300800 */
        /* <DEDUP_REMOVED lines=13> */
[----:B------:R-:W2:Y:S01]  /*28f70*/  LDL.LU R25, [R1+0xee8] ;  /* 0x000ee80001197983 */ /* 0x000ea20000300800 */
[----:B------:R-:W-:Y:S02]  /*28f80*/  F2FP.SATFINITE.E5M2.F32.PACK_AB_MERGE_C R10, R10, R9, RZ ;  /* 0x000000090a0a723e */ /* 0x000fe400048060ff */
[----:B--2---:R-:W-:Y:S02]  /*28f90*/  F2FP.SATFINITE.E5M2.F32.PACK_AB_MERGE_C R20, R20, R25, RZ ;  /* 0x000000191414723e */ /* 0x004fe400048060ff */
[----:B------:R-:W2:Y:S04]  /*28fa0*/  LDL.LU R25, [R1+0xeb4] ;  /* 0x000eb40001197983 */ /* 0x000ea80000300800 */
[----:B------:R-:W3:Y:S02]  /*28fb0*/  LDL.LU R9, [R1+0xee4] ;  /* 0x000ee40001097983 */ /* 0x000ee40000300800 */
[----:B---3--:R-:W-:-:S02]  /*28fc0*/  F2FP.SATFINITE.E5M2.F32.PACK_AB_MERGE_C R9, R9, R8, RZ ;  /* 0x000000080909723e */ /* 0x008fc400048060ff */
[----:B------:R-:W3:Y:S02]  /*28fd0*/  LDL.LU R8, [R1+0xee0] ;  /* 0x000ee00001087983 */ /* 0x000ee40000300800 */
[----:B---3--:R-:W-:Y:S02]  /*28fe0*/  F2FP.SATFINITE.E5M2.F32.PACK_AB_MERGE_C R8, R8, R2, RZ ;  /* 0x000000020808723e */ /* 0x008fe400048060ff */
[----:B------:R-:W3:Y:S02]  /*28ff0*/  LDL.LU R2, [R1+0xedc] ;  /* 0x000edc0001027983 */ /* 0x000ee40000300800 */
[----:B---3--:R-:W-:Y:S02]  /*29000*/  F2FP.SATFINITE.E5M2.F32.PACK_AB_MERGE_C R2, R2, R19, RZ ;  /* 0x000000130202723e */ /* 0x008fe400048060ff */
[----:B------:R-:W3:Y:S02]  /*29010*/  LDL.LU R19, [R1+0xed8] ;  /* 0x000ed80001137983 */ /* 0x000ee40000300800 */
[----:B---3--:R-:W-:-:S02]  /*29020*/  F2FP.SATFINITE.E5M2.F32.PACK_AB_MERGE_C R19, R19, R18, RZ ;  /* 0x000000121313723e */ /* 0x008fc400048060ff */
[----:B------:R-:W3:Y:S02]  /*29030*/  LDL.LU R18, [R1+0xed4] ;  /* 0x000ed40001127983 */ /* 0x000ee40000300800 */
[----:B---3--:R-:W-:Y:S02]  /*29040*/  F2FP.SATFINITE.E5M2.F32.PACK_AB_MERGE_C R18, R18, R17, RZ ;  /* 0x000000111212723e */ /* 0x008fe400048060ff */
[----:B------:R-:W3:Y:S02]  /*29050*/  LDL.LU R17, [R1+0xed0] ;  /* 0x000ed00001117983 */ /* 0x000ee40000300800 */
[----:B---3--:R-:W-:Y:S02]  /*29060*/  F2FP.SATFINITE.E5M2.F32.PACK_AB_MERGE_C R17, R17, R16, RZ ;  /* 0x000000101111723e */ /* 0x008fe400048060ff */
[----:B------:R-:W3:Y:S01]  /*29070*/  LDL.LU R16, [R1+0xecc] ;  /* 0x000ecc0001107983 */ /* 0x000ee20000300800 */
[----:B----4-:R-:W-:Y:S02]  /*29080*/  F2FP.SATFINITE.E5M2.F32.PACK_AB_MERGE_C R11, R11, R5, RZ ;  /* 0x000000050b0b723e */ /* 0x010fe400048060ff */
[----:B---3--:R-:W-:-:S02]  /*29090*/  F2FP.SATFINITE.E5M2.F32.PACK_AB_MERGE_C R16, R0, R16, RZ ;  /* 0x000000100010723e */ /* 0x008fc400048060ff */
[----:B------:R-:W3:Y:S04]  /*290a0*/  LDL.LU R0, [R1+0x280] ;  /* 0x0002800001007983 */ /* 0x000ee80000300800 */
[----:B------:R-:W4:Y:S01]  /*290b0*/  LDL.LU R5, [R1+0xec8] ;  /* 0x000ec80001057983 */ /* 0x000f220000300800 */
[----:B-1----:R-:W-:Y:S01]  /*290c0*/  ULEA UR4, UR5, UR4, 0x18 ;  /* 0x0000000405047291 */ /* 0x002fe2000f8ec03f */
[----:B------:R-:W-:Y:S02]  /*290d0*/  F2FP.SATFINITE.E5M2.F32.PACK_AB_MERGE_C R13, R13, R4, RZ ;  /* 0x000000040d0d723e */ /* 0x000fe400048060ff */
[----:B------:R-:W-:Y:S02]  /*290e0*/  F2FP.SATFINITE.E5M2.F32.PACK_AB_MERGE_C R14, R14, R24, RZ ;  /* 0x000000180e0e723e */ /* 0x000fe400048060ff */
[----:B---3--:R-:W-:-:S02]  /*290f0*/  F2FP.SATFINITE.E5M2.F32.PACK_AB_MERGE_C R3, R3, R0, RZ ;  /* 0x000000000303723e */ /* 0x008fc400048060ff */
[----:B------:R-:W0:Y:S01]  /*29100*/  S2R R0, SR_TID.X ;  /* 0x0000000000007919 */ /* 0x000e220000002100 */
[----:B----4-:R-:W-:Y:S02]  /*29110*/  F2FP.SATFINITE.E5M2.F32.PACK_AB_MERGE_C R12, R12, R5, RZ ;  /* 0x000000050c0c723e */ /* 0x010fe400048060ff */
[----:B------:R-:W3:Y:S04]  /*29120*/  LDL.LU R5, [R1+0xec4] ;  /* 0x000ec40001057983 */ /* 0x000ee80000300800 */
[----:B------:R-:W4:Y:S04]  /*29130*/  LDL.LU R4, [R1+0xec0] ;  /* 0x000ec00001047983 */ /* 0x000f280000300800 */
[----:B------:R-:W3:Y:S01]  /*29140*/  LDL.LU R24, [R1+0xebc] ;  /* 0x000ebc0001187983 */ /* 0x000ee20000300800 */
[----:B0-----:R-:W-:-:S05]  /*29150*/  IMAD.SHL.U32 R0, R0, 0x10, RZ ;  /* 0x0000001000007824 */ /* 0x001fca00078e00ff */
[----:B------:R-:W-:-:S04]  /*29160*/  LOP3.LUT R0, R0, 0x1f0, RZ, 0xc0, !PT ;  /* 0x000001f000007812 */ /* 0x000fc800078ec0ff */
[----:B--2---:R-:W-:Y:S02]  /*29170*/  IADD3 R0, R0, UR4, R25 ;  /* 0x0000000400007c10 */ /* 0x004fe4000fffe019 */
[----:B------:R-:W4:Y:S01]  /*29180*/  LDL.LU R25, [R1+0xeb8] ;  /* 0x000eb80001197983 */ /* 0x000f220000300800 */
[----:B------:R-:W-:Y:S02]  /*29190*/  PRMT R7, R15, 0x5410, R7 ;  /* 0x000054100f077816 */ /* 0x000fe40000000007 */
[----:B------:R-:W0:Y:S01]  /*291a0*/  S2R R15, SR_TID.X ;  /* 0x00000000000f7919 */ /* 0x000e220000002100 */
[----:B------:R-:W-:Y:S02]  /*291b0*/  PRMT R6, R21, 0x5410, R6 ;  /* 0x0000541015067816 */ /* 0x000fe40000000006 */
[----:B0-----:R-:W-:Y:S02]  /*291c0*/  LOP3.LUT R15, R15, 0x3f, RZ, 0xc0, !PT ;  /* 0x0000003f0f0f7812 */ /* 0x001fe400078ec0ff */
[----:B---3--:R-:W-:-:S02]  /*291d0*/  PRMT R5, R24, 0x5410, R5 ;  /* 0x0000541018057816 */ /* 0x008fc40000000005 */
[----:B----4-:R-:W-:Y:S02]  /*291e0*/  PRMT R4, R25, 0x5410, R4 ;  /* 0x0000541019047816 */ /* 0x010fe40000000004 */
[----:B------:R-:W2:Y:S04]  /*291f0*/  LDL.LU R25, [R1+0x27c] ;  /* 0x00027c0001197983 */ /* 0x000ea80000300800 */
[----:B------:R-:W3:Y:S04]  /*29200*/  LDL.LU R24, [R1+0x274] ;  /* 0x0002740001187983 */ /* 0x000ee80000300800 */
[----:B------:R0:W-:Y:S04]  /*29210*/  STSM.16.M88.4 [R0], R4 ;  /* 0x0000000400007844 */ /* 0x0001e80000000200 */
[----:B------:R-:W4:Y:S01]  /*29220*/  LDL.LU R21, [R1+0x28c] ;  /* 0x00028c0001157983 */ /* 0x000f220000300800 */
[----:B0-----:R-:W-:-:S03]  /*29230*/  PRMT R4, R10, 0x5410, R8 ;  /* 0x000054100a047816 */ /* 0x001fc60000000008 */
[----:B------:R-:W2:Y:S01]  /*29240*/  LDL.LU R8, [R1+0x278] ;  /* 0x0002780001087983 */ /* 0x000ea20000300800 */
[----:B------:R-:W-:Y:S02]  /*29250*/  PRMT R5, R9, 0x5410, R2 ;  /* 0x0000541009057816 */ /* 0x000fe40000000002 */
[----:B------:R-:W-:Y:S01]  /*29260*/  LEA R2, R15, UR4, 0x4 ;  /* 0x000000040f027c11 */ /* 0x000fe2000f8e20ff */
[----:B------:R-:W3:Y:S01]  /*29270*/  LDL R10, [R1+0x36c] ;  /* 0x00036c00010a7983 */ /* 0x000ee20000100800 */
[----:B------:R-:W-:Y:S01]  /*29280*/  PRMT R6, R11, 0x5410, R13 ;  /* 0x000054100b067816 */ /* 0x000fe2000000000d */
[----:B------:R-:W-:Y:S02]  /*29290*/  ULDC UR4, c[0x0][0x244] ;  /* 0x0000910000047ab9 */ /* 0x000fe40000000800 */
[----:B------:R-:W4:Y:S04]  /*292a0*/  LDL.LU R9, [R1+0x270] ;  /* 0x0002700001097983 */ /* 0x000f280000300800 */
[----:B------:R-:W4:Y:S04]  /*292b0*/  LDL.LU R15, [R1+0xeb0] ;  /* 0x000eb000010f7983 */ /* 0x000f280000300800 */
[----:B------:R-:W4:Y:S04]  /*292c0*/  LDL.LU R11, [R1+0x288] ;  /* 0x00028800010b7983 */ /* 0x000f280000300800 */
[----:B------:R-:W4:Y:S01]  /*292d0*/  LDL.LU R13, [R1] ;  /* 0x00000000010d7983 */ /* 0x000f220000300800 */
[----:B------:R-:W-:-:S05]  /*292e0*/  PRMT R7, R12, 0x5410, R14 ;  /* 0x000054100c077816 */ /* 0x000fca000000000e */
[----:B------:R-:W-:Y:S01]  /*292f0*/  STSM.16.M88.4 [R0+0x200], R4 ;  /* 0x0002000400007844 */ /* 0x000fe20000000200 */
[----:B------:R-:W-:Y:S01]  /*29300*/  BAR.SYNC.DEFER_BLOCKING 0x0 ;  /* 0x0000000000007b1d */ /* 0x000fe20000010000 */
[----:B------:R-:W-:-:S05]  /*29310*/  PRMT R14, R26, 0x5410, R22 ;  /* 0x000054101a0e7816 */ /* 0x000fca0000000016 */
[----:B------:R-:W0:Y:S01]  /*29320*/  LDS.128 R4, [R2] ;  /* 0x0000000002047984 */ /* 0x000e220000000c00 */
[----:B--2---:R-:W-:Y:S01]  /*29330*/  F2FP.SATFINITE.E5M2.F32.PACK_AB_MERGE_C R25, R25, R8, RZ ;  /* 0x000000081919723e */ /* 0x004fe200048060ff */
[----:B---3--:R-:W-:Y:S01]  /*29340*/  VIADD R8, R10, 0x2 ;  /* 0x000000020a087836 */ /* 0x008fe20000000000 */
[----:B----4-:R-:W-:Y:S01]  /*29350*/  F2FP.SATFINITE.E5M2.F32.PACK_AB_MERGE_C R24, R24, R9, RZ ;  /* 0x000000091818723e */ /* 0x010fe200048060ff */
[C---:B------:R-:W-:Y:S01]  /*29360*/  VIADD R9, R10.reuse, 0x3 ;  /* 0x000000030a097836 */ /* 0x040fe20000000000 */
[----:B------:R-:W-:Y:S02]  /*29370*/  ISETP.GE.AND P0, PT, R15, UR8, PT ;  /* 0x000000080f007c0c */ /* 0x000fe4000bf06270 */
[----:B------:R-:W-:Y:S01]  /*29380*/  F2FP.SATFINITE.E5M2.F32.PACK_AB_MERGE_C R21, R21, R11, RZ ;  /* 0x0000000b1515723e */ /* 0x000fe200048060ff */
[----:B------:R-:W-:Y:S01]  /*29390*/  VIADD R11, R10, 0x1 ;  /* 0x000000010a0b7836 */ /* 0x000fe20000000000 */
[----:B------:R-:W-:Y:S01]  /*293a0*/  ISETP.LT.AND P1, PT, R8, UR9, !P0 ;  /* 0x0000000908007c0c */ /* 0x000fe2000c721270 */
[----:B------:R-:W-:Y:S01]  /*293b0*/  VIADD R10, R10, 0x4 ;  /* 0x000000040a0a7836 */ /* 0x000fe20000000000 */
[----:B------:R-:W-:Y:S01]  /*293c0*/  PRMT R12, R13, 0x5410, R28 ;  /* 0x000054100d0c7816 */ /* 0x000fe2000000001c */
[----:B------:R-:W-:Y:S01]  /*293d0*/  IMAD R28, R15, UR4, RZ ;  /* 0x000000040f1c7c24 */ /* 0x000fe2000f8e02ff */
[----:B------:R-:W-:Y:S01]  /*293e0*/  PRMT R13, R29, 0x5410, R27 ;  /* 0x000054101d0d7816 */ /* 0x000fe2000000001b */
[----:B------:R-:W-:Y:S01]  /*293f0*/  ULDC.64 UR4, c[0x0][0x220] ;  /* 0x0000880000047ab9 */ /* 0x000fe20000000a00 */
[----:B------:R-:W2:Y:S01]  /*29400*/  LDL.LU R29, [R1+0x36c] ;  /* 0x00036c00011d7983 */ /* 0x000ea20000300800 */
[----:B------:R-:W-:-:S02]  /*29410*/  ISETP.LT.AND P5, PT, R11, UR9, !P0 ;  /* 0x000000090b007c0c */ /* 0x000fc4000c7a1270 */
[----:B------:R-:W-:Y:S02]  /*29420*/  ISETP.LT.AND P4, PT, R9, UR9, !P0 ;  /* 0x0000000909007c0c */ /* 0x000fe4000c781270 */
[----:B------:R-:W-:Y:S02]  /*29430*/  ISETP.LT.AND P3, PT, R10, UR9, !P0 ;  /* 0x000000090a007c0c */ /* 0x000fe4000c761270 */
[----:B------:R-:W1:Y:S01]  /*29440*/  LDS.128 R8, [R2+0x400] ;  /* 0x0004000002087984 */ /* 0x000e620000000c00 */
[----:B------:R-:W-:Y:S01]  /*29450*/  PRMT R15, R23, 0x5410, R20 ;  /* 0x00005410170f7816 */ /* 0x000fe20000000014 */
[----:B------:R-:W-:Y:S01]  /*29460*/  BAR.SYNC.DEFER_BLOCKING 0x0 ;  /* 0x0000000000007b1d */ /* 0x000fe20000010000 */
[----:B------:R-:W-:-:S05]  /*29470*/  IADD3 R20, P2, R28, UR4, RZ ;  /* 0x000000041c147c10 */ /* 0x000fca000ff5e0ff */
[----:B------:R-:W-:Y:S01]  /*29480*/  ULDC UR4, c[0x0][0x248] ;  /* 0x0000920000047ab9 */ /* 0x000fe20000000800 */
[----:B------:R-:W-:Y:S01]  /*29490*/  LEA.HI.X.SX32 R28, R28, UR5, 0x1, P2 ;  /* 0x000000051c1c7c11 */ /* 0x000fe200090f0eff */
[----:B------:R3:W-:Y:S02]  /*294a0*/  STSM.16.M88.4 [R0], R12 ;  /* 0x0000000c00007844 */ /* 0x0007e40000000200 */
[----:B---3--:R-:W-:Y:S02]  /*294b0*/  PRMT R12, R19, 0x5410, R17 ;  /* 0x00005410130c7816 */ /* 0x008fe40000000011 */
[----:B------:R-:W-:Y:S02]  /*294c0*/  PRMT R13, R18, 0x5410, R16 ;  /* 0x00005410120d7816 */ /* 0x000fe40000000010 */
[----:B------:R-:W-:Y:S02]  /*294d0*/  PRMT R14, R3, 0x5410, R24 ;  /* 0x00005410030e7816 */ /* 0x000fe40000000018 */
[----:B------:R-:W-:-:S05]  /*294e0*/  PRMT R15, R21, 0x5410, R25 ;  /* 0x00005410150f7816 */ /* 0x000fca0000000019 */
[----:B------:R3:W-:Y:S01]  /*294f0*/  STSM.16.M88.4 [R0+0x200], R12 ;  /* 0x0002000c00007844 */ /* 0x0007e20000000200 */
[----:B0-----:R-:W-:Y:S02]  /*29500*/  PRMT R25, R4, 0x7770, RZ ;  /* 0x0000777004197816 */ /* 0x001fe400000000ff */
[----:B------:R-:W-:Y:S01]  /*29510*/  PRMT R27, R6, 0x7770, RZ ;  /* 0x00007770061b7816 */ /* 0x000fe200000000ff */
[----:B------:R-:W-:Y:S01]  /*29520*/  BAR.SYNC.DEFER_BLOCKING 0x0 ;  /* 0x0000000000007b1d */ /* 0x000fe20000010000 */
[C---:B--2---:R-:W-:Y:S01]  /*29530*/  IMAD R23, R29.reuse, UR4, RZ ;  /* 0x000000041d177c24 */ /* 0x044fe2000f8e02ff */
[----:B------:R-:W-:-:S03]  /*29540*/  ISETP.LT.AND P2, PT, R29, UR9, !P0 ;  /* 0x000000091d007c0c */ /* 0x000fc6000c741270 */
[C---:B------:R-:W-:Y:S01]  /*29550*/  VIADD R3, R23.reuse, UR4 ;  /* 0x0000000417037c36 */ /* 0x040fe20008000000 */
[----:B------:R-:W-:-:S03]  /*29560*/  IADD3 R16, P6, R23, R20, RZ ;  /* 0x0000001417107210 */ /* 0x000fc60007fde0ff */
[----:B------:R-:W-:Y:S01]  /*29570*/  VIADD R21, R3, UR4 ;  /* 0x0000000403157c36 */ /* 0x000fe20008000000 */
[----:B------:R-:W-:Y:S02]  /*29580*/  LEA.HI.X.SX32 R17, R23, R28, 0x1, P6 ;  /* 0x0000001c17117211 */ /* 0x000fe400030f0eff */
[----:B------:R-:W-:-:S04]  /*29590*/  IADD3 R18, P6, R3, R20, RZ ;  /* 0x0000001403127210 */ /* 0x000fc80007fde0ff */
[----:B------:R-:W-:Y:S01]  /*295a0*/  LEA.HI.X.SX32 R19, R3, R28, 0x1, P6 ;  /* 0x0000001c03137211 */ /* 0x000fe200030f0eff */
[C---:B------:R-:W-:Y:S01]  /*295b0*/  VIADD R3, R21.reuse, UR4 ;  /* 0x0000000415037c36 */ /* 0x040fe20008000000 */
[C---:B---3--:R-:W-:Y:S01]  /*295c0*/  IADD3 R14, P6, R21.reuse, R20, RZ ;  /* 0x00000014150e7210 */ /* 0x048fe20007fde0ff */
[----:B------:R0:W-:Y:S03]  /*295d0*/  @P2 STG.E.U8 desc[UR6][R16.64], R25 ;  /* 0x0000001910002986 */ /* 0x0001e6000c101106 */
[----:B------:R-:W-:Y:S02]  /*295e0*/  LEA.HI.X.SX32 R15, R21, R28, 0x1, P6 ;  /* 0x0000001c150f7211 */ /* 0x000fe400030f0eff */
[C---:B------:R-:W-:Y:S02]  /*295f0*/  IADD3 R12, P6, R3.reuse, R20, RZ ;  /* 0x00000014030c7210 */ /* 0x040fe40007fde0ff */
[----:B------:R-:W-:Y:S01]  /*29600*/  PRMT R23, R4, 0x7771, RZ ;  /* 0x0000777104177816 */ /* 0x000fe200000000ff */
[----:B0-----:R-:W-:Y:S01]  /*29610*/  VIADD R17, R3, UR4 ;  /* 0x0000000403117c36 */ /* 0x001fe20008000000 */
[----:B------:R-:W-:-:S02]  /*29620*/  PRMT R21, R5, 0x7770, RZ ;  /* 0x0000777005157816 */ /* 0x000fc400000000ff */
[----:B------:R-:W-:Y:S01]  /*29630*/  LEA.HI.X.SX32 R13, R3, R28, 0x1, P6 ;  /* 0x0000001c030d7211 */ /* 0x000fe200030f0eff */
[C---:B------:R-:W-:Y:S01]  /*29640*/  VIADD R3, R17.reuse, UR4 ;  /* 0x0000000411037c36 */ /* 0x040fe20008000000 */
[----:B------:R-:W-:Y:S01]  /*29650*/  IADD3 R16, P6, R17, R20, RZ ;  /* 0x0000001411107210 */ /* 0x000fe20007fde0ff */
[----:B------:R-:W-:Y:S01]  /*29660*/  @P5 STG.E.U8 desc[UR6][R18.64], R23 ;  /* 0x0000001712005986 */ /* 0x000fe2000c101106 */
[----:B------:R-:W-:Y:S02]  /*29670*/  VIADD R22, R29, 0x5 ;  /* 0x000000051d167836 */ /* 0x000fe40000000000 */
[----:B------:R-:W-:Y:S01]  /*29680*/  LEA.HI.X.SX32 R17, R17, R28, 0x1, P6 ;  /* 0x0000001c11117211 */ /* 0x000fe200030f0eff */
[----:B------:R0:W-:Y:S01]  /*29690*/  @P1 STG.E.U8 desc[UR6][R14.64], R21 ;  /* 0x000000150e001986 */ /* 0x0001e2000c101106 */
[----:B------:R-:W-:Y:S01]  /*296a0*/  VIADD R0, R29, 0x6 ;  /* 0x000000061d007836 */ /* 0x000fe20000000000 */
[----:B------:R-:W-:Y:S02]  /*296b0*/  ISETP.LT.AND P2, PT, R22, UR9, !P0 ;  /* 0x0000000916007c0c */ /* 0x000fe4000c741270 */
[C---:B0-----:R-:W-:Y:S01]  /*296c0*/  IADD3 R14, P6, R3.reuse, R20, RZ ;  /* 0x00000014030e7210 */ /* 0x041fe20007fde0ff */
[----:B------:R-:W-:-:S03]  /*296d0*/  VIADD R21, R3, UR4 ;  /* 0x0000000403157c36 */ /* 0x000fc60008000000 */
[----:B------:R-:W-:Y:S02]  /*296e0*/  LEA.HI.X.SX32 R15, R3, R28, 0x1, P6 ;  /* 0x0000001c030f7211 */ /* 0x000fe400030f0eff */
[----:B------:R-:W-:Y:S02]  /*296f0*/  IADD3 R18, P6, R21, R20, RZ ;  /* 0x0000001415127210 */ /* 0x000fe40007fde0ff */
[----:B------:R-:W-:Y:S01]  /*29700*/  ISETP.LT.AND P5, PT, R0, UR9, !P0 ;  /* 0x0000000900007c0c */ /* 0x000fe2000c7a1270 */
[----:B------:R-:W-:Y:S01]  /*29710*/  VIADD R0, R29, 0x7 ;  /* 0x000000071d007836 */ /* 0x000fe20000000000 */
[----:B------:R-:W-:Y:S02]  /*29720*/  PRMT R23, R5, 0x7771, RZ ;  /* 0x0000777105177816 */ /* 0x000fe400000000ff */
[C---:B------:R-:W-:Y:S01]  /*29730*/  LEA.HI.X.SX32 R19, R21.reuse, R28, 0x1, P6 ;  /* 0x0000001c15137211 */ /* 0x040fe200030f0eff */
[----:B------:R-:W-:Y:S01]  /*29740*/  VIADD R21, R21, UR4 ;  /* 0x0000000415157c36 */ /* 0x000fe20008000000 */
[----:B------:R-:W-:Y:S01]  /*29750*/  ISETP.LT.AND P1, PT, R0, UR9, !P0 ;  /* 0x0000000900007c0c */ /* 0x000fe2000c721270 */
[----:B------:R-:W-:Y:S01]  /*29760*/  @P4 STG.E.U8 desc[UR6][R12.64], R23 ;  /* 0x000000170c004986 */ /* 0x000fe2000c101106 */
[----:B------:R-:W-:Y:S01]  /*29770*/  VIADD R0, R29, 0x8 ;  /* 0x000000081d007836 */ /* 0x000fe20000000000 */
[----:B------:R-:W-:Y:S01]  /*29780*/  PRMT R25, R6, 0x7771, RZ ;  /* 0x0000777106197816 */ /* 0x000fe200000000ff */
[----:B------:R-:W-:Y:S01]  /*29790*/  VIADD R3, R21, UR4 ;  /* 0x0000000415037c36 */ /* 0x000fe20008000000 */
[----:B------:R0:W-:Y:S02]  /*297a0*/  @P3 STG.E.U8 desc[UR6][R16.64], R27 ;  /* 0x0000001b10003986 */ /* 0x0001e4000c101106 */
[----:B------:R-:W-:Y:S01]  /*297b0*/  ISETP.LT.AND P4, PT, R0, UR9, !P0 ;  /* 0x0000000900007c0c */ /* 0x000fe2000c781270 */
[----:B------:R-:W-:Y:S01]  /*297c0*/  VIADD R0, R29, 0x9 ;  /* 0x000000091d007836 */ /* 0x000fe20000000000 */
[----:B------:R2:W-:Y:S01]  /*297d0*/  @P2 STG.E.U8 desc[UR6][R14.64], R25 ;  /* 0x000000190e002986 */ /* 0x0005e2000c101106 */
[----:B0-----:R-:W-:-:S04]  /*297e0*/  IADD3 R16, P6, R21, R20, RZ ;  /* 0x0000001415107210 */ /* 0x001fc80007fde0ff */
[----:B------:R-:W-:Y:S01]  /*297f0*/  LEA.HI.X.SX32 R17, R21, R28, 0x1, P6 ;  /* 0x0000001c15117211 */ /* 0x000fe200030f0eff */
[C---:B--2---:R-:W-:Y:S01]  /*29800*/  VIADD R15, R3.reuse, UR4 ;  /* 0x00000004030f7c36 */ /* 0x044fe20008000000 */
[----:B------:R-:W-:Y:S02]  /*29810*/  IADD3 R12, P6, R3, R20, RZ ;  /* 0x00000014030c7210 */ /* 0x000fe40007fde0ff */
[----:B------:R-:W-:Y:S02]  /*29820*/  PRMT R23, R7, 0x7770, RZ ;  /* 0x0000777007177816 */ /* 0x000fe400000000ff */
[----:B------:R-:W-:Y:S01]  /*29830*/  LEA.HI.X.SX32 R13, R3, R28, 0x1, P6 ;  /* 0x0000001c030d7211 */ /* 0x000fe200030f0eff */
[----:B------:R-:W-:Y:S01]  /*29840*/  VIADD R3, R15, UR4 ;  /* 0x000000040f037c36 */ /* 0x000fe20008000000 */
[----:B------:R-:W-:Y:S01]  /*29850*/  ISETP.LT.AND P3, PT, R0, UR9, !P0 ;  /* 0x0000000900007c0c */ /* 0x000fe2000c761270 */
[----:B------:R-:W-:Y:S01]  /*29860*/  VIADD R0, R29, 0xa ;  /* 0x0000000a1d007836 */ /* 0x000fe20000000000 */
[C---:B------:R-:W-:Y:S01]  /*29870*/  IADD3 R14, P6, R15.reuse, R20, RZ ;  /* 0x000000140f0e7210 */ /* 0x040fe20007fde0ff */
[----:B------:R0:W-:Y:S03]  /*29880*/  @P5 STG.E.U8 desc[UR6][R18.64], R23 ;  /* 0x0000001712005986 */ /* 0x0001e6000c101106 */
[----:B------:R-:W-:-:S02]  /*29890*/  LEA.HI.X.SX32 R15, R15, R28, 0x1, P6 ;  /* 0x0000001c0f0f7211 */ /* 0x000fc400030f0eff */
[----:B------:R-:W-:Y:S01]  /*298a0*/  ISETP.LT.AND P2, PT, R0, UR9, !P0 ;  /* 0x0000000900007c0c */ /* 0x000fe2000c741270 */
[----:B------:R-:W-:Y:S01]  /*298b0*/  VIADD R0, R29, 0xb ;  /* 0x0000000b1d007836 */ /* 0x000fe20000000000 */
[----:B------:R-:W-:Y:S02]  /*298c0*/  PRMT R21, R7, 0x7771, RZ ;  /* 0x0000777107157816 */ /* 0x000fe400000000ff */
[C---:B0-----:R-:W-:Y:S02]  /*298d0*/  IADD3 R18, P6, R3.reuse, R20, RZ ;  /* 0x0000001403127210 */ /* 0x041fe40007fde0ff */
[----:B-1----:R-:W-:Y:S02]  /*298e0*/  PRMT R25, R8, 0x7770, RZ ;  /* 0x0000777008197816 */ /* 0x002fe400000000ff */
[C---:B------:R-:W-:Y:S01]  /*298f0*/  LEA.HI.X.SX32 R19, R3.reuse, R28, 0x1, P6 ;  /* 0x0000001c03137211 */ /* 0x040fe200030f0eff */
[----:B------:R-:W-:Y:S01]  /*29900*/  VIADD R3, R3, UR4 ;  /* 0x0000000403037c36 */ /* 0x000fe20008000000 */
[----:B------:R-:W-:Y:S01]  /*29910*/  ISETP.LT.AND P5, PT, R0, UR9, !P0 ;  /* 0x0000000900007c0c */ /* 0x000fe2000c7a1270 */
[----:B------:R-:W-:Y:S01]  /*29920*/  VIADD R0, R29, 0xc ;  /* 0x0000000c1d007836 */ /* 0x000fe20000000000 */
[----:B------:R0:W-:Y:S01]  /*29930*/  @P1 STG.E.U8 desc[UR6][R16.64], R21 ;  /* 0x0000001510001986 */ /* 0x0001e2000c101106 */
[----:B------:R-:W-:-:S03]  /*29940*/  PRMT R23, R8, 0x7771, RZ ;  /* 0x0000777108177816 */ /* 0x000fc600000000ff */
[----:B------:R1:W-:Y:S01]  /*29950*/  @P4 STG.E.U8 desc[UR6][R12.64], R25 ;  /* 0x000000190c004986 */ /* 0x0003e2000c101106 */
[----:B------:R-:W-:Y:S01]  /*29960*/  ISETP.LT.AND P1, PT, R0, UR9, !P0 ;  /* 0x0000000900007c0c */ /* 0x000fe2000c721270 */
[----:B------:R-:W-:Y:S02]  /*29970*/  VIADD R0, R29, 0xd ;  /* 0x0000000d1d007836 */ /* 0x000fe40000000000 */
[----:B------:R2:W-:Y:S01]  /*29980*/  @P3 STG.E.U8 desc[UR6][R14.64], R23 ;  /* 0x000000170e003986 */ /* 0x0005e2000c101106 */
[C---:B0-----:R-:W-:Y:S01]  /*29990*/  IADD3 R16, P6, R3.reuse, R20, RZ ;  /* 0x0000001403107210 */ /* 0x041fe20007fde0ff */
[----:B-1----:R-:W-:Y:S01]  /*299a0*/  VIADD R13, R3, UR4 ;  /* 0x00000004030d7c36 */ /* 0x002fe20008000000 */
[----:B------:R-:W-:Y:S02]  /*299b0*/  PRMT R21, R9, 0x7770, RZ ;  /* 0x0000777009157816 */ /* 0x000fe400000000ff */
[----:B------:R-:W-:Y:S01]  /*299c0*/  LEA.HI.X.SX32 R17, R3, R28, 0x1, P6 ;  /* 0x0000001c03117211 */ /* 0x000fe200030f0eff */
[C---:B------:R-:W-:Y:S01]  /*299d0*/  VIADD R3, R13.reuse, UR4 ;  /* 0x000000040d037c36 */ /* 0x040fe20008000000 */
[----:B--2---:R-:W-:Y:S01]  /*299e0*/  IADD3 R14, P6, R13, R20, RZ ;  /* 0x000000140d0e7210 */ /* 0x004fe20007fde0ff */
[----:B------:R0:W-:Y:S01]  /*299f0*/  @P2 STG.E.U8 desc[UR6][R18.64], R21 ;  /* 0x0000001512002986 */ /* 0x0001e2000c101106 */
[----:B------:R-:W-:Y:S01]  /*29a00*/  ISETP.LT.AND P4, PT, R0, UR9, !P0 ;  /* 0x0000000900007c0c */ /* 0x000fe2000c781270 */
[----:B------:R-:W-:Y:S01]  /*29a10*/  VIADD R0, R29, 0xe ;  /* 0x0000000e1d007836 */ /* 0x000fe20000000000 */
[----:B------:R-:W-:-:S02]  /*29a20*/  LEA.HI.X.SX32 R15, R13, R28, 0x1, P6 ;  /* 0x0000001c0d0f7211 */ /* 0x000fc400030f0eff */
[C---:B------:R-:W-:Y:S02]  /*29a30*/  IADD3 R12, P6, R3.reuse, R20, RZ ;  /* 0x00000014030c7210 */ /* 0x040fe40007fde0ff */
[----:B------:R-:W-:Y:S01]  /*29a40*/  ISETP.LT.AND P3, PT, R0, UR9, !P0 ;  /* 0x0000000900007c0c */ /* 0x000fe2000c761270 */
[C---:B0-----:R-:W-:Y:S01]  /*29a50*/  VIADD R21, R3.reuse, UR4 ;  /* 0x0000000403157c36 */ /* 0x041fe20008000000 */
[----:B------:R-:W-:Y:S01]  /*29a60*/  LEA.HI.X.SX32 R13, R3, R28, 0x1, P6 ;  /* 0x0000001c030d7211 */ /* 0x000fe200030f0eff */
[----:B------:R-:W-:-:S03]  /*29a70*/  VIADD R0, R29, 0xf ;  /* 0x0000000f1d007836 */ /* 0x000fc60000000000 */
[----:B------:R-:W-:Y:S02]  /*29a80*/  IADD3 R18, P6, R21, R20, RZ ;  /* 0x0000001415127210 */ /* 0x000fe40007fde0ff */
[----:B------:R-:W-:Y:S02]  /*29a90*/  PRMT R27, R9, 0x7771, RZ ;  /* 0x00007771091b7816 */ /* 0x000fe400000000ff */
[C---:B------:R-:W-:Y:S01]  /*29aa0*/  LEA.HI.X.SX32 R19, R21.reuse, R28, 0x1, P6 ;  /* 0x0000001c15137211 */ /* 0x040fe200030f0eff */
[----:B------:R-:W-:Y:S01]  /*29ab0*/  VIADD R21, R21, UR4 ;  /* 0x0000000415157c36 */ /* 0x000fe20008000000 */
[----:B------:R-:W-:Y:S01]  /*29ac0*/  ISETP.LT.AND P2, PT, R0, UR9, !P0 ;  /* 0x0000000900007c0c */ /* 0x000fe2000c741270 */
[----:B------:R-:W-:Y:S01]  /*29ad0*/  VIADD R0, R29, 0x10 ;  /* 0x000000101d007836 */ /* 0x000fe20000000000 */
[C---:B------:R-:W-:Y:S01]  /*29ae0*/  PRMT R25, R10.reuse, 0x7770, RZ ;  /* 0x000077700a197816 */ /* 0x040fe200000000ff */
[----:B------:R0:W-:Y:S01]  /*29af0*/  @P5 STG.E.U8 desc[UR6][R16.64], R27 ;  /* 0x0000001b10005986 */ /* 0x0001e2000c101106 */
[----:B------:R-:W-:Y:S01]  /*29b00*/  PRMT R23, R10, 0x7771, RZ ;  /* 0x000077710a177816 */ /* 0x000fe200000000ff */
[----:B------:R-:W-:Y:S01]  /*29b10*/  VIADD R3, R21, UR4 ;  /* 0x0000000415037c36 */ /* 0x000fe20008000000 */
[----:B------:R-:W-:Y:S01]  /*29b20*/  ISETP.LT.AND P5, PT, R0, UR9, !P0 ;  /* 0x0000000900007c0c */ /* 0x000fe2000c7a1270 */
[----:B------:R1:W-:Y:S01]  /*29b30*/  @P1 STG.E.U8 desc[UR6][R14.64], R25 ;  /* 0x000000190e001986 */ /* 0x0003e2000c101106 */
[----:B------:R-:W-:-:S03]  /*29b40*/  VIADD R0, R29, 0x11 ;  /* 0x000000111d007836 */ /* 0x000fc60000000000 */
[----:B------:R2:W-:Y:S01]  /*29b50*/  @P4 STG.E.U8 desc[UR6][R12.64], R23 ;  /* 0x000000170c004986 */ /* 0x0005e2000c101106 */
[----:B0-----:R-:W-:-:S04]  /*29b60*/  IADD3 R16, P6, R21, R20, RZ ;  /* 0x0000001415107210 */ /* 0x001fc80007fde0ff */
[----:B------:R-:W-:Y:S01]  /*29b70*/  LEA.HI.X.SX32 R17, R21, R28, 0x1, P6 ;  /* 0x0000001c15117211 */ /* 0x000fe200030f0eff */
[C---:B-1----:R-:W-:Y:S01]  /*29b80*/  VIADD R15, R3.reuse, UR4 ;  /* 0x00000004030f7c36 */ /* 0x042fe20008000000 */
[----:B--2---:R-:W-:Y:S02]  /*29b90*/  IADD3 R12, P6, R3, R20, RZ ;  /* 0x00000014030c7210 */ /* 0x004fe40007fde0ff */
[----:B------:R-:W-:Y:S01]  /*29ba0*/  ISETP.LT.AND P1, PT, R0, UR9, !P0 ;  /* 0x0000000900007c0c */ /* 0x000fe2000c721270 */
[----:B------:R-:W-:Y:S01]  /*29bb0*/  VIADD R0, R29, 0x12 ;  /* 0x000000121d007836 */ /* 0x000fe20000000000 */
[----:B------:R-:W-:Y:S02]  /*29bc0*/  PRMT R27, R11, 0x7770, RZ ;  /* 0x000077700b1b7816 */ /* 0x000fe400000000ff */
[----:B------:R-:W-:Y:S01]  /*29bd0*/  LEA.HI.X.SX32 R13, R3, R28, 0x1, P6 ;  /* 0x0000001c030d7211 */ /* 0x000fe200030f0eff */
[C---:B------:R-:W-:Y:S01]  /*29be0*/  VIADD R3, R15.reuse, UR4 ;  /* 0x000000040f037c36 */ /* 0x040fe20008000000 */
[----:B------:R-:W-:Y:S01]  /*29bf0*/  IADD3 R14, P6, R15, R20, RZ ;  /* 0x000000140f0e7210 */ /* 0x000fe20007fde0ff */
[----:B------:R0:W-:Y:S01]  /*29c00*/  @P3 STG.E.U8 desc[UR6][R18.64], R27 ;  /* 0x0000001b12003986 */ /* 0x0001e2000c101106 */
[----:B------:R-:W-:Y:S01]  /*29c10*/  ISETP.LT.AND P4, PT, R0, UR9, !P0 ;  /* 0x0000000900007c0c */ /* 0x000fe2000c781270 */
[----:B------:R-:W-:Y:S01]  /*29c20*/  VIADD R0, R29, 0x13 ;  /* 0x000000131d007836 */ /* 0x000fe20000000000 */
[----:B------:R-:W-:-:S02]  /*29c30*/  LEA.HI.X.SX32 R15, R15, R28, 0x1, P6 ;  /* 0x0000001c0f0f7211 */ /* 0x000fc400030f0eff */
[----:B------:R-:W-:Y:S02]  /*29c40*/  PRMT R25, R11, 0x7771, RZ ;  /* 0x000077710b197816 */ /* 0x000fe400000000ff */
[----:B------:R-:W-:Y:S02]  /*29c50*/  PRMT R23, R4, 0x7772, RZ ;  /* 0x0000777204177816 */ /* 0x000fe400000000ff */
[C---:B0-----:R-:W-:Y:S02]  /*29c60*/  IADD3 R18, P6, R3.reuse, R20, RZ ;  /* 0x0000001403127210 */ /* 0x041fe40007fde0ff */
[----:B------:R-:W-:Y:S02]  /*29c70*/  ISETP.LT.AND P3, PT, R0, UR9, !P0 ;  /* 0x0000000900007c0c */ /* 0x000fe4000c761270 */
[C---:B------:R-:W-:Y:S01]  /*29c80*/  LEA.HI.X.SX32 R19, R3.reuse, R28, 0x1, P6 ;  /* 0x0000001c03137211 */ /* 0x040fe200030f0eff */
[----:B------:R-:W-:Y:S02]  /*29c90*/  VIADD R3, R3, UR4 ;  /* 0x0000000403037c36 */ /* 0x000fe40008000000 */
[C---:B------:R-:W-:Y:S01]  /*29ca0*/  VIADD R0, R29.reuse, 0x14 ;  /* 0x000000141d007836 */ /* 0x040fe20000000000 */
[----:B------:R0:W-:Y:S04]  /*29cb0*/  @P2 STG.E.U8 desc[UR6][R16.64], R25 ;  /* 0x0000001910002986 */ /* 0x0001e8000c101106 */
[----:B------:R1:W-:Y:S01]  /*29cc0*/  @P5 STG.E.U8 desc[UR6][R12.64], R23 ;  /* 0x000000170c005986 */ /* 0x0003e2000c101106 */
[----:B------:R-:W-:Y:S01]  /*29cd0*/  ISETP.LT.AND P2, PT, R0, UR9, !P0 ;  /* 0x0000000900007c0c */ /* 0x000fe2000c741270 */
[----:B------:R-:W-:Y:S01]  /*29ce0*/  VIADD R0, R29, 0x15 ;  /* 0x000000151d007836 */ /* 0x000fe20000000000 */
[----:B------:R-:W-:Y:S01]  /*29cf0*/  PRMT R21, R4, 0x7773, RZ ;  /* 0x0000777304157816 */ /* 0x000fe200000000ff */
[C---:B0-----:R-:W-:Y:S01]  /*29d00*/  VIADD R17, R3.reuse, UR4 ;  /* 0x0000000403117c36 */ /* 0x041fe20008000000 */
[----:B-1----:R-:W-:-:S02]  /*29d10*/  IADD3 R12, P6, R3, R20, RZ ;  /* 0x00000014030c7210 */ /* 0x002fc40007fde0ff */
[----:B------:R-:W-:Y:S02]  /*29d20*/  PRMT R25, R5, 0x7772, RZ ;  /* 0x0000777205197816 */ /* 0x000fe400000000ff */
[----:B------:R-:W-:Y:S01]  /*29d30*/  LEA.HI.X.SX32 R13, R3, R28, 0x1, P6 ;  /* 0x0000001c030d7211 */ /* 0x000fe200030f0eff */
[C---:B------:R-:W-:Y:S01]  /*29d40*/  VIADD R3, R17.reuse, UR4 ;  /* 0x0000000411037c36 */ /* 0x040fe20008000000 */
[----:B------:R-:W-:Y:S01]  /*29d50*/  IADD3 R4, P6, R17, R20, RZ ;  /* 0x0000001411047210 */ /* 0x000fe20007fde0ff */
[----:B------:R0:W-:Y:S01]  /*29d60*/  @P1 STG.E.U8 desc[UR6][R14.64], R21 ;  /* 0x000000150e001986 */ /* 0x0001e2000c101106 */
[----:B------:R-:W-:Y:S01]  /*29d70*/  ISETP.LT.AND P5, PT, R0, UR9, !P0 ;  /* 0x0000000900007c0c */ /* 0x000fe2000c7a1270 */
[----:B------:R-:W-:Y:S01]  /*29d80*/  VIADD R0, R29, 0x16 ;  /* 0x000000161d007836 */ /* 0x000fe20000000000 */
[----:B------:R-:W-:Y:S01]  /*29d90*/  PRMT R23, R5, 0x7773, RZ ;  /* 0x0000777305177816 */ /* 0x000fe200000000ff */
[----:B------:R1:W-:Y:S01]  /*29da0*/  @P4 STG.E.U8 desc[UR6][R18.64], R25 ;  /* 0x0000001912004986 */ /* 0x0003e2000c101106 */
[----:B------:R-:W-:-:S02]  /*29db0*/  LEA.HI.X.SX32 R5, R17, R28, 0x1, P6 ;  /* 0x0000001c11057211 */ /* 0x000fc400030f0eff */
[----:B------:R-:W-:Y:S01]  /*29dc0*/  ISETP.LT.AND P1, PT, R0, UR9, !P0 ;  /* 0x0000000900007c0c */ /* 0x000fe2000c721270 */
[----:B------:R-:W-:Y:S01]  /*29dd0*/  VIADD R0, R29, 0x17 ;  /* 0x000000171d007836 */ /* 0x000fe20000000000 */
[C---:B0-----:R-:W-:Y:S01]  /*29de0*/  IADD3 R14, P6, R3.reuse, R20, RZ ;  /* 0x00000014030e7210 */ /* 0x041fe20007fde0ff */
[----:B-1----:R-:W-:-:S03]  /*29df0*/  VIADD R19, R3, UR4 ;  /* 0x0000000403137c36 */ /* 0x002fc60008000000 */
[----:B------:R-:W-:Y:S02]  /*29e00*/  LEA.HI.X.SX32 R15, R3, R28, 0x1, P6 ;  /* 0x0000001c030f7211 */ /* 0x000fe400030f0eff */
[----:B------:R-:W-:Y:S02]  /*29e10*/  IADD3 R16, P6, R19, R20, RZ ;  /* 0x0000001413107210 */ /* 0x000fe40007fde0ff */
[----:B------:R-:W-:Y:S02]  /*29e20*/  PRMT R21, R6, 0x7772, RZ ;  /* 0x0000777206157816 */ /* 0x000fe400000000ff */
[----:B------:R-:W-:Y:S01]  /*29e30*/  ISETP.LT.AND P4, PT, R0, UR9, !P0 ;  /* 0x0000000900007c0c */ /* 0x000fe2000c781270 */
[----:B------:R-:W-:Y:S01]  /*29e40*/  VIADD R0, R29, 0x18 ;  /* 0x000000181d007836 */ /* 0x000fe20000000000 */
[----:B------:R-:W-:Y:S02]  /*29e50*/  PRMT R25, R6, 0x7773, RZ ;  /* 0x0000777306197816 */ /* 0x000fe400000000ff */
[C---:B------:R-:W-:Y:S01]  /*29e60*/  LEA.HI.X.SX32 R17, R19.reuse, R28, 0x1, P6 ;  /* 0x0000001c13117211 */ /* 0x040fe200030f0eff */
[----:B------:R-:W-:Y:S01]  /*29e70*/  VIADD R19, R19, UR4 ;  /* 0x0000000413137c36 */ /* 0x000fe20008000000 */
[----:B------:R0:W-:Y:S01]  /*29e80*/  @P3 STG.E.U8 desc[UR6][R12.64], R23 ;  /* 0x000000170c003986 */ /* 0x0001e2000c101106 */
[----:B------:R-:W-:-:S03]  /*29e90*/  ISETP.LT.AND P3, PT, R0, UR9, !P0 ;  /* 0x0000000900007c0c */ /* 0x000fc6000c761270 */
[----:B------:R1:W-:Y:S01]  /*29ea0*/  @P2 STG.E.U8 desc[UR6][R4.64], R21 ;  /* 0x0000001504002986 */ /* 0x0003e2000c101106 */
[----:B------:R-:W-:-:S03]  /*29eb0*/  VIADD R0, R29, 0x19 ;  /* 0x000000191d007836 */ /* 0x000fc60000000000 */
[----:B------:R2:W-:Y:S01]  /*29ec0*/  @P5 STG.E.U8 desc[UR6][R14.64], R25 ;  /* 0x000000190e005986 */ /* 0x0005e2000c101106 */
[----:B------:R-:W-:Y:S01]  /*29ed0*/  VIADD R3, R19, UR4 ;  /* 0x0000000413037c36 */ /* 0x000fe20008000000 */
[----:B0-----:R-:W-:Y:S02]  /*29ee0*/  PRMT R23, R7, 0x7772, RZ ;  /* 0x0000777207177816 */ /* 0x001fe400000000ff */
[----:B-1----:R-:W-:Y:S01]  /*29ef0*/  IADD3 R4, P5, R19, R20, RZ ;  /* 0x0000001413047210 */ /* 0x002fe20007fbe0ff */
[----:B------:R-:W-:Y:S01]  /*29f00*/  VIADD R13, R3, UR4 ;  /* 0x00000004030d7c36 */ /* 0x000fe20008000000 */
[----:B------:R-:W-:Y:S02]  /*29f10*/  PRMT R21, R7, 0x7773, RZ ;  /* 0x0000777307157816 */ /* 0x000fe400000000ff */
[----:B------:R-:W-:Y:S02]  /*29f20*/  LEA.HI.X.SX32 R5, R19, R28, 0x1, P5 ;  /* 0x0000001c13057211 */ /* 0x000fe400028f0eff */
[----:B------:R-:W-:Y:S01]  /*29f30*/  ISETP.LT.AND P2, PT, R0, UR9, !P0 ;  /* 0x0000000900007c0c */ /* 0x000fe2000c741270 */
[----:B------:R0:W-:Y:S01]  /*29f40*/  @P1 STG.E.U8 desc[UR6][R16.64], R23 ;  /* 0x0000001710001986 */ /* 0x0001e2000c101106 */
[----:B------:R-:W-:Y:S01]  /*29f50*/  IADD3 R6, P5, R3, R20, RZ ;  /* 0x0000001403067210 */ /* 0x000fe20007fbe0ff */
[----:B------:R-:W-:-:S02]  /*29f60*/  VIADD R0, R29, 0x1a ;  /* 0x0000001a1d007836 */ /* 0x000fc40000000000 */
[----:B------:R1:W-:Y:S01]  /*29f70*/  @P4 STG.E.U8 desc[UR6][R4.64], R21 ;  /* 0x0000001504004986 */ /* 0x0003e2000c101106 */
[----:B--2---:R-:W-:Y:S02]  /*29f80*/  IADD3 R14, P4, R13, R20, RZ ;  /* 0x000000140d0e7210 */ /* 0x004fe40007f9e0ff */
[C---:B------:R-:W-:Y:S02]  /*29f90*/  PRMT R19, R8.reuse, 0x7772, RZ ;  /* 0x0000777208137816 */ /* 0x040fe400000000ff */
[-C--:B------:R-:W-:Y:S01]  /*29fa0*/  LEA.HI.X.SX32 R7, R3, R28.reuse, 0x1, P5 ;  /* 0x0000001c03077211 */ /* 0x080fe200028f0eff */
[----:B------:R-:W-:Y:S01]  /*29fb0*/  VIADD R3, R29, 0x1e ;  /* 0x0000001e1d037836 */ /* 0x000fe20000000000 */
[C---:B------:R-:W-:Y:S01]  /*29fc0*/  LEA.HI.X.SX32 R15, R13.reuse, R28, 0x1, P4 ;  /* 0x0000001c0d0f7211 */ /* 0x040fe200020f0eff */
[----:B------:R-:W-:Y:S01]  /*29fd0*/  VIADD R13, R13, UR4 ;  /* 0x000000040d0d7c36 */ /* 0x000fe20008000000 */
[----:B0-----:R-:W-:Y:S02]  /*29fe0*/  PRMT R23, R8, 0x7773, RZ ;  /* 0x0000777308177816 */ /* 0x001fe400000000ff */
[----:B------:R-:W-:Y:S01]  /*29ff0*/  ISETP.LT.AND P6, PT, R0, UR9, !P0 ;  /* 0x0000000900007c0c */ /* 0x000fe2000c7c1270 */
[----:B------:R0:W-:Y:S01]  /*2a000*/  @P3 STG.E.U8 desc[UR6][R6.64], R19 ;  /* 0x0000001306003986 */ /* 0x0001e2000c101106 */
[----:B------:R-:W-:Y:S01]  /*2a010*/  ISETP.LT.AND P3, PT, R3, UR9, !P0 ;  /* 0x0000000903007c0c */ /* 0x000fe2000c761270 */
[----:B------:R-:W-:-:S02]  /*2a020*/  VIADD R3, R13, UR4 ;  /* 0x000000040d037c36 */ /* 0x000fc40008000000 */
[----:B------:R2:W-:Y:S01]  /*2a030*/  @P2 STG.E.U8 desc[UR6][R14.64], R23 ;  /* 0x000000170e002986 */ /* 0x0005e2000c101106 */
[----:B------:R-:W-:Y:S01]  /*2a040*/  IADD3 R12, P2, R13, R20, RZ ;  /* 0x000000140d0c7210 */ /* 0x000fe20007f5e0ff */
[----:B------:R-:W-:Y:S01]  /*2a050*/  VIADD R0, R29, 0x1b ;  /* 0x0000001b1d007836 */ /* 0x000fe20000000000 */
[----:B-1----:R-:W-:Y:S01]  /*2a060*/  PRMT R21, R9, 0x7772, RZ ;  /* 0x0000777209157816 */ /* 0x002fe200000000ff */
[----:B------:R-:W-:Y:S01]  /*2a070*/  VIADD R17, R3, UR4 ;  /* 0x0000000403117c36 */ /* 0x000fe20008000000 */
[----:B------:R-:W-:Y:S01]  /*2a080*/  LEA.HI.X.SX32 R13, R13, R28, 0x1, P2 ;  /* 0x0000001c0d0d7211 */ /* 0x000fe200010f0eff */
[----:B------:R-:W1:Y:S01]  /*2a090*/  LDS.128 R4, [R2] ;  /* 0x0000000002047984 */ /* 0x000e620000000c00 */
[----:B------:R-:W-:Y:S02]  /*2a0a0*/  IADD3 R8, P2, R3, R20, RZ ;  /* 0x0000001403087210 */ /* 0x000fe40007f5e0ff */
[----:B0-----:R-:W-:Y:S01]  /*2a0b0*/  PRMT R19, R9, 0x7773, RZ ;  /* 0x0000777309137816 */ /* 0x001fe200000000ff */
[----:B------:R0:W-:Y:S01]  /*2a0c0*/  @P6 STG.E.U8 desc[UR6][R12.64], R21 ;  /* 0x000000150c006986 */ /* 0x0001e2000c101106 */
[----:B------:R-:W-:Y:S01]  /*2a0d0*/  LEA.HI.X.SX32 R9, R3, R28, 0x1, P2 ;  /* 0x0000001c03097211 */ /* 0x000fe200010f0eff */
[----:B------:R-:W-:Y:S01]  /*2a0e0*/  VIADD R3, R17, UR4 ;  /* 0x0000000411037c36 */ /* 0x000fe20008000000 */
[----:B------:R-:W-:Y:S01]  /*2a0f0*/  ISETP.LT.AND P1, PT, R0, UR9, !P0 ;  /* 0x0000000900007c0c */ /* 0x000fe2000c721270 */
[----:B------:R-:W-:Y:S01]  /*2a100*/  VIADD R0, R29, 0x1c ;  /* 0x0000001c1d007836 */ /* 0x000fe20000000000 */
[----:B--2---:R-:W-:-:S04]  /*2a110*/  IADD3 R14, P6, R17, R20, RZ ;  /* 0x00000014110e7210 */ /* 0x004fc80007fde0ff */
[----:B------:R-:W-:Y:S02]  /*2a120*/  LEA.HI.X.SX32 R15, R17, R28, 0x1, P6 ;  /* 0x0000001c110f7211 */ /* 0x000fe400030f0eff */
[----:B------:R-:W-:Y:S02]  /*2a130*/  IADD3 R16, P6, R3, R20, RZ ;  /* 0x0000001403107210 */ /* 0x000fe40007fde0ff */
[----:B------:R-:W-:Y:S01]  /*2a140*/  ISETP.LT.AND P5, PT, R0, UR9, !P0 ;  /* 0x0000000900007c0c */ /* 0x000fe2000c7a1270 */
[----:B------:R-:W-:Y:S01]  /*2a150*/  VIADD R0, R29, 0x1d ;  /* 0x0000001d1d007836 */ /* 0x000fe20000000000 */
[C---:B------:R-:W-:Y:S01]  /*2a160*/  LEA.HI.X.SX32 R17, R3.reuse, R28, 0x1, P6 ;  /* 0x0000001c03117211 */ /* 0x040fe200030f0eff */
[----:B------:R-:W-:Y:S01]  /*2a170*/  VIADD R3, R3, UR4 ;  /* 0x0000000403037c36 */ /* 0x000fe20008000000 */
[----:B------:R2:W-:Y:S02]  /*2a180*/  @P1 STG.E.U8 desc[UR6][R8.64], R19 ;  /* 0x0000001308001986 */ /* 0x0005e4000c101106 */
[----:B------:R-:W-:Y:S01]  /*2a190*/  ISETP.LT.AND P4, PT, R0, UR9, !P0 ;  /* 0x0000000900007c0c */ /* 0x000fe2000c781270 */
[----:B------:R-:W-:-:S02]  /*2a1a0*/  VIADD R0, R29, 0x1f ;  /* 0x0000001f1d007836 */ /* 0x000fc40000000000 */
[C---:B0-----:R-:W-:Y:S01]  /*2a1b0*/  VIADD R13, R3.reuse, UR4 ;  /* 0x00000004030d7c36 */ /* 0x041fe20008000000 */
[----:B------:R-:W-:Y:S02]  /*2a1c0*/  PRMT R23, R10, 0x7772, RZ ;  /* 0x000077720a177816 */ /* 0x000fe400000000ff */
[----:B------:R-:W-:Y:S02]  /*2a1d0*/  ISETP.LT.AND P2, PT, R0, UR9, !P0 ;  /* 0x0000000900007c0c */ /* 0x000fe4000c741270 */
[----:B--2---:R-:W-:Y:S01]  /*2a1e0*/  IADD3 R8, P6, R3, R20, RZ ;  /* 0x0000001403087210 */ /* 0x004fe20007fde0ff */
[----:B------:R-:W-:Y:S01]  /*2a1f0*/  VIADD R0, R29, 0x20 ;  /* 0x000000201d007836 */ /* 0x000fe20000000000 */
[----:B------:R-:W-:Y:S02]  /*2a200*/  PRMT R21, R10, 0x7773, RZ ;  /* 0x000077730a157816 */ /* 0x000fe400000000ff */
[----:B------:R-:W-:Y:S01]  /*2a210*/  LEA.HI.X.SX32 R9, R3, R28, 0x1, P6 ;  /* 0x0000001c03097211 */ /* 0x000fe200030f0eff */
[C---:B------:R-:W-:Y:S01]  /*2a220*/  VIADD R3, R13.reuse, UR4 ;  /* 0x000000040d037c36 */ /* 0x040fe20008000000 */
[----:B------:R-:W-:Y:S01]  /*2a230*/  IADD3 R10, P6, R13, R20, RZ ;  /* 0x000000140d0a7210 */ /* 0x000fe20007fde0ff */
[----:B------:R0:W-:Y:S01]  /*2a240*/  @P5 STG.E.U8 desc[UR6][R14.64], R23 ;  /* 0x000000170e005986 */ /* 0x0001e2000c101106 */
[----:B------:R-:W-:-:S02]  /*2a250*/  PRMT R19, R11, 0x7773, RZ ;  /* 0x000077730b137816 */ /* 0x000fc400000000ff */
[----:B------:R-:W-:Y:S01]  /*2a260*/  ISETP.LT.AND P1, PT, R0, UR9, !P0 ;  /* 0x0000000900007c0c */ /* 0x000fe2000c721270 */
[----:B------:R-:W-:Y:S01]  /*2a270*/  VIADD R0, R29, 0x21 ;  /* 0x000000211d007836 */ /* 0x000fe20000000000 */
[----:B0-----:R-:W-:Y:S02]  /*2a280*/  PRMT R15, R11, 0x7772, RZ ;  /* 0x000077720b0f7816 */ /* 0x001fe400000000ff */
[----:B------:R-:W-:Y:S02]  /*2a290*/  LEA.HI.X.SX32 R11, R13, R28, 0x1, P6 ;  /* 0x0000001c0d0b7211 */ /* 0x000fe400030f0eff */
[C---:B------:R-:W-:Y:S02]  /*2a2a0*/  IADD3 R12, P6, R3.reuse, R20, RZ ;  /* 0x00000014030c7210 */ /* 0x040fe40007fde0ff */
[----:B------:R-:W-:Y:S02]  /*2a2b0*/  ISETP.LT.AND P5, PT, R0, UR9, !P0 ;  /* 0x0000000900007c0c */ /* 0x000fe4000c7a1270 */
[C---:B------:R-:W-:Y:S01]  /*2a2c0*/  LEA.HI.X.SX32 R13, R3.reuse, R28, 0x1, P6 ;  /* 0x0000001c030d7211 */ /* 0x040fe200030f0eff */
[----:B------:R-:W-:-:S02]  /*2a2d0*/  VIADD R3, R3, UR4 ;  /* 0x0000000403037c36 */ /* 0x000fc40008000000 */
[----:B------:R-:W-:Y:S01]  /*2a2e0*/  VIADD R0, R29, 0x22 ;  /* 0x000000221d007836 */ /* 0x000fe20000000000 */
[----:B------:R1:W-:Y:S02]  /*2a2f0*/  @P4 STG.E.U8 desc[UR6][R16.64], R21 ;  /* 0x0000001510004986 */ /* 0x0003e4000c101106 */
[----:B------:R-:W-:Y:S02]  /*2a300*/  IADD3 R14, P6, R3, R20, RZ ;  /* 0x00000014030e7210 */ /* 0x000fe40007fde0ff */
[----:B------:R0:W-:Y:S01]  /*2a310*/  @P3 STG.E.U8 desc[UR6][R8.64], R15 ;  /* 0x0000000f08003986 */ /* 0x0001e2000c101106 */
[----:B------:R-:W-:Y:S01]  /*2a320*/  ISETP.LT.AND P4, PT, R0, UR9, !P0 ;  /* 0x0000000900007c0c */ /* 0x000fe2000c781270 */
[----:B------:R-:W-:Y:S02]  /*2a330*/  VIADD R0, R29, 0x23 ;  /* 0x000000231d007836 */ /* 0x000fe40000000000 */
[----:B------:R2:W-:Y:S01]  /*2a340*/  @P2 STG.E.U8 desc[UR6][R10.64], R19 ;  /* 0x000000130a002986 */ /* 0x0005e2000c101106 */
[----:B-1----:R-:W-:Y:S01]  /*2a350*/  PRMT R17, R4, 0x7770, RZ ;  /* 0x0000777004117816 */ /* 0x002fe200000000ff */
[C---:B0-----:R-:W-:Y:S01]  /*2a360*/  VIADD R9, R3.reuse, UR4 ;  /* 0x0000000403097c36 */ /* 0x041fe20008000000 */
[----:B------:R-:W-:-:S03]  /*2a370*/  LEA.HI.X.SX32 R15, R3, R28, 0x1, P6 ;  /* 0x0000001c030f7211 */ /* 0x000fc600030f0eff */
[C---:B------:R-:W-:Y:S01]  /*2a380*/  VIADD R3, R9.reuse, UR4 ;  /* 0x0000000409037c36 */ /* 0x040fe20008000000 */
[----:B------:R-:W-:Y:S02]  /*2a390*/  IADD3 R18, P6, R9, R20, RZ ;  /* 0x0000001409127210 */ /* 0x000fe40007fde0ff */
[----:B------:R-:W-:Y:S01]  /*2a3a0*/  ISETP.LT.AND P3, PT, R0, UR9, !P0 ;  /* 0x0000000900007c0c */ /* 0x000fe2000c761270 */
[----:B------:R-:W-:Y:S01]  /*2a3b0*/  VIADD R0, R29, 0x24 ;  /* 0x000000241d007836 */ /* 0x000fe20000000000 */
[----:B------:R0:W-:Y:S01]  /*2a3c0*/  @P1 STG.E.U8 desc[UR6][R12.64], R17 ;  /* 0x000000110c001986 */ /* 0x0001e2000c101106 */
[----:B--2---:R-:W-:Y:S02]  /*2a3d0*/  LEA.HI.X.SX32 R19, R9, R28, 0x1, P6 ;  /* 0x0000001c09137211 */ /* 0x004fe400030f0eff */
[----:B------:R-:W-:Y:S01]  /*2a3e0*/  PRMT R25, R4, 0x7771, RZ ;  /* 0x0000777104197816 */ /* 0x000fe200000000ff */
[----:B------:R-:W1:Y:S01]  /*2a3f0*/  LDS.128 R8, [R2+0x400] ;  /* 0x0004000002087984 */ /* 0x000e620000000c00 */
[----:B------:R-:W-:Y:S01]  /*2a400*/  ISETP.LT.AND P2, PT, R0, UR9, !P0 ;  /* 0x0000000900007c0c */ /* 0x000fe2000c741270 */
[----:B------:R-:W-:Y:S01]  /*2a410*/  VIADD R0, R29, 0x25 ;  /* 0x000000251d007836 */ /* 0x000fe20000000000 */
[C---:B0-----:R-:W-:Y:S01]  /*2a420*/  IADD3 R12, P6, R3.reuse, R20, RZ ;  /* 0x00000014030c7210 */ /* 0x041fe20007fde0ff */
[----:B------:R-:W-:-:S03]  /*2a430*/  VIADD R17, R3, UR4 ;  /* 0x0000000403117c36 */ /* 0x000fc60008000000 */
[----:B------:R-:W-:Y:S01]  /*2a440*/  LEA.HI.X.SX32 R13, R3, R28, 0x1, P6 ;  /* 0x0000001c030d7211 */ /* 0x000fe200030f0eff */
[C---:B------:R-:W-:Y:S01]  /*2a450*/  VIADD R3, R17.reuse, UR4 ;  /* 0x0000000411037c36 */ /* 0x040fe20008000000 */
[----:B------:R-:W-:Y:S01]  /*2a460*/  IADD3 R16, P6, R17, R20, RZ ;  /* 0x0000001411107210 */ /* 0x000fe20007fde0ff */
[----:B------:R0:W-:Y:S01]  /*2a470*/  @P5 STG.E.U8 desc[UR6][R14.64], R25 ;  /* 0x000000190e005986 */ /* 0x0001e2000c101106 */
[----:B------:R-:W-:Y:S01]  /*2a480*/  ISETP.LT.AND P1, PT, R0, UR9, !P0 ;  /* 0x0000000900007c0c */ /* 0x000fe2000c721270 */
[----:B------:R-:W-:Y:S01]  /*2a490*/  VIADD R0, R29, 0x26 ;  /* 0x000000261d007836 */ /* 0x000fe20000000000 */
[----:B------:R-:W-:Y:S02]  /*2a4a0*/  LEA.HI.X.SX32 R17, R17, R28, 0x1, P6 ;  /* 0x0000001c11117211 */ /* 0x000fe400030f0eff */
[C---:B------:R-:W-:Y:S02]  /*2a4b0*/  PRMT R21, R5.reuse, 0x7770, RZ ;  /* 0x0000777005157816 */ /* 0x040fe400000000ff */
[----:B------:R-:W-:-:S02]  /*2a4c0*/  PRMT R23, R5, 0x7771, RZ ;  /* 0x0000777105177816 */ /* 0x000fc400000000ff */
[C---:B0-----:R-:W-:Y:S02]  /*2a4d0*/  IADD3 R14, P6, R3.reuse, R20, RZ ;  /* 0x00000014030e7210 */ /* 0x041fe40007fde0ff */
[----:B------:R-:W-:Y:S02]  /*2a4e0*/  ISETP.LT.AND P5, PT, R0, UR9, !P0 ;  /* 0x0000000900007c0c */ /* 0x000fe4000c7a1270 */
[C---:B------:R-:W-:Y:S01]  /*2a4f0*/  LEA.HI.X.SX32 R15, R3.reuse, R28, 0x1, P6 ;  /* 0x0000001c030f7211 */ /* 0x040fe200030f0eff */
[----:B------:R-:W-:Y:S02]  /*2a500*/  VIADD R3, R3, UR4 ;  /* 0x0000000403037c36 */ /* 0x000fe40008000000 */
[----:B------:R-:W-:Y:S01]  /*2a510*/  VIADD R0, R29, 0x27 ;  /* 0x000000271d007836 */ /* 0x000fe20000000000 */
[----:B------:R0:W-:Y:S02]  /*2a520*/  @P4 STG.E.U8 desc[UR6][R18.64], R21 ;  /* 0x0000001512004986 */ /* 0x0001e4000c101106 */
[----:B------:R-:W-:-:S02]  /*2a530*/  IADD3 R2, P6, R3, R20, RZ ;  /* 0x0000001403027210 */ /* 0x000fc40007fde0ff */
[----:B------:R2:W-:Y:S01]  /*2a540*/  @P3 STG.E.U8 desc[UR6][R12.64], R23 ;  /* 0x000000170c003986 */ /* 0x0005e2000c101106 */
[----:B------:R-:W-:Y:S01]  /*2a550*/  ISETP.LT.AND P4, PT, R0, UR9, !P0 ;  /* 0x0000000900007c0c */ /* 0x000fe2000c781270 */
[----:B------:R-:W-:Y:S01]  /*2a560*/  VIADD R0, R29, 0x28 ;  /* 0x000000281d007836 */ /* 0x000fe20000000000 */
[----:B0-----:R-:W-:Y:S01]  /*2a570*/  PRMT R21, R6, 0x7770, RZ ;  /* 0x0000777006157816 */ /* 0x001fe200000000ff */
[----:B--2---:R-:W-:-:S04]  /*2a580*/  VIADD R13, R3, UR4 ;  /* 0x00000004030d7c36 */ /* 0x004fc80008000000 */
[----:B------:R0:W-:Y:S01]  /*2a590*/  @P2 STG.E.U8 desc[UR6][R16.64], R21 ;  /* 0x0000001510002986 */ /* 0x0001e2000c101106 */
[----:B------:R-:W-:Y:S02]  /*2a5a0*/  PRMT R19, R6, 0x7771, RZ ;  /* 0x0000777106137816 */ /* 0x000fe400000000ff */
[----:B------:R-:W-:Y:S02]  /*2a5b0*/  LEA.HI.X.SX32 R3, R3, R28, 0x1, P6 ;  /* 0x0000001c03037211 */ /* 0x000fe400030f0eff */
[----:B------:R-:W-:Y:S02]  /*2a5c0*/  IADD3 R12, P6, R13, R20, RZ ;  /* 0x000000140d0c7210 */ /* 0x000fe40007fde0ff */
[----:B------:R-:W-:Y:S01]  /*2a5d0*/  ISETP.LT.AND P3, PT, R0, UR9, !P0 ;  /* 0x0000000900007c0c */ /* 0x000fe2000c761270 */
[----:B------:R-:W-:Y:S02]  /*2a5e0*/  VIADD R0, R29, 0x29 ;  /* 0x000000291d007836 */ /* 0x000fe40000000000 */
[C---:B0-----:R-:W-:Y:S01]  /*2a5f0*/  VIADD R17, R13.reuse, UR4 ;  /* 0x000000040d117c36 */ /* 0x041fe20008000000 */
[----:B------:R0:W-:Y:S01]  /*2a600*/  @P1 STG.E.U8 desc[UR6][R14.64], R19 ;  /* 0x000000130e001986 */ /* 0x0001e2000c101106 */
[----:B------:R-:W-:-:S02]  /*2a610*/  LEA.HI.X.SX32 R13, R13, R28, 0x1, P6 ;  /* 0x0000001c0d0d7211 */ /* 0x000fc400030f0eff */
[----:B------:R-:W-:Y:S01]  /*2a620*/  ISETP.LT.AND P2, PT, R0, UR9, !P0 ;  /* 0x0000000900007c0c */ /* 0x000fe2000c741270 */
[----:B------:R-:W-:Y:S01]  /*2a630*/  VIADD R0, R29, 0x2a ;  /* 0x0000002a1d007836 */ /* 0x000fe20000000000 */
[C---:B0-----:R-:W-:Y:S01]  /*2a640*/  IADD3 R14, P6, R17.reuse, R20, RZ ;  /* 0x00000014110e7210 */ /* 0x041fe20007fde0ff */
[----:B------:R-:W-:-:S03]  /*2a650*/  VIADD R19, R17, UR4 ;  /* 0x0000000411137c36 */ /* 0x000fc60008000000 */
        /* <DEDUP_REMOVED lines=9> */
[----:B-1----:R-:W-:-:S02]  /*2a6f0*/  PRMT R25, R8, 0x7770, RZ ;  /* 0x0000777008197816 */ /* 0x002fc400000000ff */
[----:B------:R-:W-:Y:S01]  /*2a700*/  ISETP.LT.AND P5, PT, R0, UR9, !P0 ;  /* 0x0000000900007c0c */ /* 0x000fe2000c7a1270 */
[----:B------:R1:W-:Y:S01]  /*2a710*/  @P4 STG.E.U8 desc[UR6][R12.64], R21 ;  /* 0x000000150c004986 */ /* 0x0003e2000c101106 */
[----:B------:R-:W-:-:S03]  /*2a720*/  VIADD R0, R29, 0x2c ;  /* 0x0000002c1d007836 */ /* 0x000fc60000000000 */
[----:B------:R2:W-:Y:S01]  /*2a730*/  @P3 STG.E.U8 desc[UR6][R14.64], R25 ;  /* 0x000000190e003986 */ /* 0x0005e2000c101106 */
[C---:B0-----:R-:W-:Y:S01]  /*2a740*/  IADD3 R2, P6, R19.reuse, R20, RZ ;  /* 0x0000001413027210 */ /* 0x041fe20007fde0ff */
[----:B-1----:R-:W-:-:S03]  /*2a750*/  VIADD R13, R19, UR4 ;  /* 0x00000004130d7c36 */ /* 0x002fc60008000000 */
[----:B------:R-:W-:Y:S02]  /*2a760*/  LEA.HI.X.SX32 R3, R19, R28, 0x1, P6 ;  /* 0x0000001c13037211 */ /* 0x000fe400030f0eff */
[----:B------:R-:W-:Y:S01]  /*2a770*/  ISETP.LT.AND P4, PT, R0, UR9, !P0 ;  /* 0x0000000900007c0c */ /* 0x000fe2000c781270 */
[C---:B--2---:R-:W-:Y:S01]  /*2a780*/  VIADD R15, R13.reuse, UR4 ;  /* 0x000000040d0f7c36 */ /* 0x044fe20008000000 */
[----:B------:R-:W-:Y:S01]  /*2a790*/  IADD3 R12, P6, R13, R20, RZ ;  /* 0x000000140d0c7210 */ /* 0x000fe20007fde0ff */
[----:B------:R-:W-:Y:S01]  /*2a7a0*/  VIADD R0, R29, 0x2d ;  /* 0x0000002d1d007836 */ /* 0x000fe20000000000 */
[----:B------:R-:W-:Y:S01]  /*2a7b0*/  PRMT R27, R8, 0x7771, RZ ;  /* 0x00007771081b7816 */ /* 0x000fe200000000ff */
[----:B------:R-:W-:Y:S01]  /*2a7c0*/  VIADD R19, R15, UR4 ;  /* 0x000000040f137c36 */ /* 0x000fe20008000000 */
[----:B------:R-:W-:Y:S02]  /*2a7d0*/  LEA.HI.X.SX32 R13, R13, R28, 0x1, P6 ;  /* 0x0000001c0d0d7211 */ /* 0x000fe400030f0eff */
[----:B------:R-:W-:-:S02]  /*2a7e0*/  IADD3 R14, P6, R15, R20, RZ ;  /* 0x000000140f0e7210 */ /* 0x000fc40007fde0ff */
[----:B------:R-:W-:Y:S01]  /*2a7f0*/  ISETP.LT.AND P3, PT, R0, UR9, !P0 ;  /* 0x0000000900007c0c */ /* 0x000fe2000c761270 */
[----:B------:R-:W-:Y:S01]  /*2a800*/  VIADD R0, R29, 0x2e ;  /* 0x0000002e1d007836 */ /* 0x000fe20000000000 */
[----:B------:R0:W-:Y:S01]  /*2a810*/  @P2 STG.E.U8 desc[UR6][R16.64], R27 ;  /* 0x0000001b10002986 */ /* 0x0001e2000c101106 */
[----:B------:R-:W-:Y:S02]  /*2a820*/  LEA.HI.X.SX32 R15, R15, R28, 0x1, P6 ;  /* 0x0000001c0f0f7211 */ /* 0x000fe400030f0eff */
[----:B------:R-:W-:Y:S02]  /*2a830*/  PRMT R23, R9, 0x7770, RZ ;  /* 0x0000777009177816 */ /* 0x000fe400000000ff */
[----:B------:R-:W-:Y:S01]  /*2a840*/  ISETP.LT.AND P2, PT, R0, UR9, !P0 ;  /* 0x0000000900007c0c */ /* 0x000fe2000c741270 */
[----:B------:R-:W-:Y:S01]  /*2a850*/  VIADD R0, R29, 0x2f ;  /* 0x0000002f1d007836 */ /* 0x000fe20000000000 */
[----:B------:R-:W-:Y:S02]  /*2a860*/  PRMT R25, R9, 0x7771, RZ ;  /* 0x0000777109197816 */ /* 0x000fe400000000ff */
[----:B0-----:R-:W-:-:S04]  /*2a870*/  IADD3 R16, P6, R19, R20, RZ ;  /* 0x0000001413107210 */ /* 0x001fc80007fde0ff */
[C---:B------:R-:W-:Y:S01]  /*2a880*/  LEA.HI.X.SX32 R17, R19.reuse, R28, 0x1, P6 ;  /* 0x0000001c13117211 */ /* 0x040fe200030f0eff */
[----:B------:R-:W-:Y:S01]  /*2a890*/  VIADD R19, R19, UR4 ;  /* 0x0000000413137c36 */ /* 0x000fe20008000000 */
[----:B------:R0:W-:Y:S01]  /*2a8a0*/  @P1 STG.E.U8 desc[UR6][R2.64], R23 ;  /* 0x0000001702001986 */ /* 0x0001e2000c101106 */
[----:B------:R-:W-:Y:S01]  /*2a8b0*/  ISETP.LT.AND P1, PT, R0, UR9, !P0 ;  /* 0x0000000900007c0c */ /* 0x000fe2000c721270 */
[----:B------:R-:W-:Y:S01]  /*2a8c0*/  VIADD R0, R29, 0x30 ;  /* 0x000000301d007836 */ /* 0x000fe20000000000 */
[----:B------:R-:W-:Y:S01]  /*2a8d0*/  PRMT R21, R10, 0x7770, RZ ;  /* 0x000077700a157816 */ /* 0x000fe200000000ff */
[----:B------:R1:W-:Y:S03]  /*2a8e0*/  @P5 STG.E.U8 desc[UR6][R12.64], R25 ;  /* 0x000000190c005986 */ /* 0x0003e6000c101106 */
[----:B------:R-:W-:Y:S01]  /*2a8f0*/  ISETP.LT.AND P5, PT, R0, UR9, !P0 ;  /* 0x0000000900007c0c */ /* 0x000fe2000c7a1270 */
[----:B------:R2:W-:Y:S01]  /*2a900*/  @P4 STG.E.U8 desc[UR6][R14.64], R21 ;  /* 0x000000150e004986 */ /* 0x0005e2000c101106 */
[C---:B0-----:R-:W-:Y:S01]  /*2a910*/  IADD3 R2, P6, R19.reuse, R20, RZ ;  /* 0x0000001413027210 */ /* 0x041fe20007fde0ff */
[----:B-1----:R-:W-:-:S03]  /*2a920*/  VIADD R13, R19, UR4 ;  /* 0x00000004130d7c36 */ /* 0x002fc60008000000 */
[----:B------:R-:W-:Y:S01]  /*2a930*/  LEA.HI.X.SX32 R3, R19, R28, 0x1, P6 ;  /* 0x0000001c13037211 */ /* 0x000fe200030f0eff */
[----:B------:R-:W-:Y:S02]  /*2a940*/  VIADD R0, R29, 0x31 ;  /* 0x000000311d007836 */ /* 0x000fe40000000000 */
[C---:B--2---:R-:W-:Y:S01]  /*2a950*/  VIADD R15, R13.reuse, UR4 ;  /* 0x000000040d0f7c36 */ /* 0x044fe20008000000 */
[----:B------:R-:W-:Y:S02]  /*2a960*/  IADD3 R12, P6, R13, R20, RZ ;  /* 0x000000140d0c7210 */ /* 0x000fe40007fde0ff */
        /* <DEDUP_REMOVED lines=12> */
[C---:B0-----:R-:W-:Y:S01]  /*2aa30*/  IADD3 R16, P6, R19.reuse, R20, RZ ;  /* 0x0000001413107210 */ /* 0x041fe20007fde0ff */
[----:B------:R0:W-:Y:S03]  /*2aa40*/  @P2 STG.E.U8 desc[UR6][R2.64], R21 ;  /* 0x0000001502002986 */ /* 0x0001e6000c101106 */
[C---:B------:R-:W-:Y:S01]  /*2aa50*/  LEA.HI.X.SX32 R17, R19.reuse, R28, 0x1, P6 ;  /* 0x0000001c13117211 */ /* 0x040fe200030f0eff */
[----:B------:R-:W-:Y:S01]  /*2aa60*/  VIADD R19, R19, UR4 ;  /* 0x0000000413137c36 */ /* 0x000fe20008000000 */
[----:B------:R-:W-:Y:S01]  /*2aa70*/  ISETP.LT.AND P2, PT, R0, UR9, !P0 ;  /* 0x0000000900007c0c */ /* 0x000fe2000c741270 */
[----:B------:R1:W-:Y:S01]  /*2aa80*/  @P1 STG.E.U8 desc[UR6][R12.64], R25 ;  /* 0x000000190c001986 */ /* 0x0003e2000c101106 */
[----:B------:R-:W-:Y:S01]  /*2aa90*/  VIADD R0, R29, 0x34 ;  /* 0x000000341d007836 */ /* 0x000fe20000000000 */
[----:B------:R-:W-:-:S02]  /*2aaa0*/  PRMT R23, R4, 0x7772, RZ ;  /* 0x0000777204177816 */ /* 0x000fc400000000ff */
[----:B0-----:R-:W-:-:S03]  /*2aab0*/  IADD3 R2, P6, R19, R20, RZ ;  /* 0x0000001413027210 */ /* 0x001fc60007fde0ff */
[----:B------:R0:W-:Y:S01]  /*2aac0*/  @P5 STG.E.U8 desc[UR6][R14.64], R23 ;  /* 0x000000170e005986 */ /* 0x0001e2000c101106 */
[----:B------:R-:W-:Y:S01]  /*2aad0*/  ISETP.LT.AND P1, PT, R0, UR9, !P0 ;  /* 0x0000000900007c0c */ /* 0x000fe2000c721270 */
[----:B-1----:R-:W-:Y:S01]  /*2aae0*/  VIADD R13, R19, UR4 ;  /* 0x00000004130d7c36 */ /* 0x002fe20008000000 */
[----:B------:R-:W-:Y:S01]  /*2aaf0*/  PRMT R21, R4, 0x7773, RZ ;  /* 0x0000777304157816 */ /* 0x000fe200000000ff */
[----:B------:R-:W-:Y:S01]  /*2ab00*/  VIADD R0, R29, 0x35 ;  /* 0x000000351d007836 */ /* 0x000fe20000000000 */
[----:B------:R-:W-:Y:S02]  /*2ab10*/  LEA.HI.X.SX32 R3, R19, R28, 0x1, P6 ;  /* 0x0000001c13037211 */ /* 0x000fe400030f0eff */
[C---:B------:R-:W-:Y:S01]  /*2ab20*/  IADD3 R4, P6, R13.reuse, R20, RZ ;  /* 0x000000140d047210 */ /* 0x040fe20007fde0ff */
[----:B0-----:R-:W-:Y:S01]  /*2ab30*/  VIADD R15, R13, UR4 ;  /* 0x000000040d0f7c36 */ /* 0x001fe20008000000 */
[C---:B------:R-:W-:Y:S01]  /*2ab40*/  PRMT R23, R5.reuse, 0x7772, RZ ;  /* 0x0000777205177816 */ /* 0x040fe200000000ff */
[----:B------:R0:W-:Y:S01]  /*2ab50*/  @P4 STG.E.U8 desc[UR6][R16.64], R21 ;  /* 0x0000001510004986 */ /* 0x0001e2000c101106 */
[----:B------:R-:W-:-:S02]  /*2ab60*/  PRMT R19, R5, 0x7773, RZ ;  /* 0x0000777305137816 */ /* 0x000fc400000000ff */
[----:B------:R-:W-:Y:S02]  /*2ab70*/  LEA.HI.X.SX32 R5, R13, R28, 0x1, P6 ;  /* 0x0000001c0d057211 */ /* 0x000fe400030f0eff */
[----:B------:R-:W-:Y:S01]  /*2ab80*/  ISETP.LT.AND P5, PT, R0, UR9, !P0 ;  /* 0x0000000900007c0c */ /* 0x000fe2000c7a1270 */
[----:B------:R-:W-:Y:S01]  /*2ab90*/  VIADD R0, R29, 0x36 ;  /* 0x000000361d007836 */ /* 0x000fe20000000000 */
[C---:B------:R-:W-:Y:S01]  /*2aba0*/  IADD3 R12, P6, R15.reuse, R20, RZ ;  /* 0x000000140f0c7210 */ /* 0x040fe20007fde0ff */
[----:B0-----:R-:W-:-:S03]  /*2abb0*/  VIADD R17, R15, UR4 ;  /* 0x000000040f117c36 */ /* 0x001fc60008000000 */
[----:B------:R-:W-:Y:S02]  /*2abc0*/  LEA.HI.X.SX32 R13, R15, R28, 0x1, P6 ;  /* 0x0000001c0f0d7211 */ /* 0x000fe400030f0eff */
[----:B------:R-:W-:Y:S02]  /*2abd0*/  ISETP.LT.AND P4, PT, R0, UR9, !P0 ;  /* 0x0000000900007c0c */ /* 0x000fe4000c781270 */
[----:B------:R-:W-:Y:S01]  /*2abe0*/  IADD3 R14, P6, R17, R20, RZ ;  /* 0x00000014110e7210 */ /* 0x000fe20007fde0ff */
[----:B------:R-:W-:Y:S01]  /*2abf0*/  VIADD R0, R29, 0x37 ;  /* 0x000000371d007836 */ /* 0x000fe20000000000 */
[----:B------:R0:W-:Y:S02]  /*2ac00*/  @P3 STG.E.U8 desc[UR6][R2.64], R23 ;  /* 0x0000001702003986 */ /* 0x0001e4000c101106 */
[C---:B------:R-:W-:Y:S01]  /*2ac10*/  LEA.HI.X.SX32 R15, R17.reuse, R28, 0x1, P6 ;  /* 0x0000001c110f7211 */ /* 0x040fe200030f0eff */
[----:B------:R-:W-:Y:S01]  /*2ac20*/  VIADD R17, R17, UR4 ;  /* 0x0000000411117c36 */ /* 0x000fe20008000000 */
[----:B------:R-:W-:Y:S01]  /*2ac30*/  ISETP.LT.AND P3, PT, R0, UR9, !P0 ;  /* 0x0000000900007c0c */ /* 0x000fe2000c761270 */
[----:B------:R-:W-:Y:S01]  /*2ac40*/  VIADD R0, R29, 0x38 ;  /* 0x000000381d007836 */ /* 0x000fe20000000000 */
[----:B------:R-:W-:Y:S01]  /*2ac50*/  PRMT R21, R6, 0x7772, RZ ;  /* 0x0000777206157816 */ /* 0x000fe200000000ff */
[----:B------:R1:W-:Y:S01]  /*2ac60*/  @P2 STG.E.U8 desc[UR6][R4.64], R19 ;  /* 0x0000001304002986 */ /* 0x0003e2000c101106 */
[----:B0-----:R-:W-:-:S03]  /*2ac70*/  IADD3 R2, P6, R17, R20, RZ ;  /* 0x0000001411027210 */ /* 0x001fc60007fde0ff */
[----:B------:R0:W-:Y:S01]  /*2ac80*/  @P1 STG.E.U8 desc[UR6][R12.64], R21 ;  /* 0x000000150c001986 */ /* 0x0001e2000c101106 */
[----:B------:R-:W-:Y:S01]  /*2ac90*/  ISETP.LT.AND P2, PT, R0, UR9, !P0 ;  /* 0x0000000900007c0c */ /* 0x000fe2000c741270 */
[----:B------:R-:W-:Y:S02]  /*2aca0*/  VIADD R0, R29, 0x39 ;  /* 0x000000391d007836 */ /* 0x000fe40000000000 */
[----:B-1----:R-:W-:Y:S01]  /*2acb0*/  VIADD R5, R17, UR4 ;  /* 0x0000000411057c36 */ /* 0x002fe20008000000 */
[----:B------:R-:W-:Y:S02]  /*2acc0*/  PRMT R19, R7, 0x7773, RZ ;  /* 0x0000777307137816 */ /* 0x000fe400000000ff */
[----:B------:R-:W-:Y:S02]  /*2acd0*/  LEA.HI.X.SX32 R3, R17, R28, 0x1, P6 ;  /* 0x0000001c11037211 */ /* 0x000fe400030f0eff */
[----:B------:R-:W-:Y:S02]  /*2ace0*/  IADD3 R4, P6, R5, R20, RZ ;  /* 0x0000001405047210 */ /* 0x000fe40007fde0ff */
[----:B0-----:R-:W-:Y:S01]  /*2acf0*/  PRMT R21, R7, 0x7772, RZ ;  /* 0x0000777207157816 */ /* 0x001fe200000000ff */
[----:B------:R-:W-:Y:S01]  /*2ad00*/  VIADD R7, R5, UR4 ;  /* 0x0000000405077c36 */ /* 0x000fe20008000000 */
[----:B------:R-:W-:-:S02]  /*2ad10*/  PRMT R23, R6, 0x7773, RZ ;  /* 0x0000777306177816 */ /* 0x000fc400000000ff */
[----:B------:R-:W-:Y:S01]  /*2ad20*/  ISETP.LT.AND P1, PT, R0, UR9, !P0 ;  /* 0x0000000900007c0c */ /* 0x000fe2000c721270 */
[----:B------:R-:W-:Y:S01]  /*2ad30*/  VIADD R13, R7, UR4 ;  /* 0x00000004070d7c36 */ /* 0x000fe20008000000 */
[----:B------:R-:W-:Y:S01]  /*2ad40*/  LEA.HI.X.SX32 R5, R5, R28, 0x1, P6 ;  /* 0x0000001c05057211 */ /* 0x000fe200030f0eff */
[----:B------:R-:W-:Y:S01]  /*2ad50*/  VIADD R0, R29, 0x3a ;  /* 0x0000003a1d007836 */ /* 0x000fe20000000000 */
[----:B------:R-:W-:Y:S01]  /*2ad60*/  IADD3 R6, P6, R7, R20, RZ ;  /* 0x0000001407067210 */ /* 0x000fe20007fde0ff */
[----:B------:R-:W-:Y:S01]  /*2ad70*/  VIADD R17, R13, UR4 ;  /* 0x000000040d117c36 */ /* 0x000fe20008000000 */
[----:B------:R0:W-:Y:S02]  /*2ad80*/  @P5 STG.E.U8 desc[UR6][R14.64], R23 ;  /* 0x000000170e005986 */ /* 0x0001e4000c101106 */
[----:B------:R-:W-:Y:S02]  /*2ad90*/  LEA.HI.X.SX32 R7, R7, R28, 0x1, P6 ;  /* 0x0000001c07077211 */ /* 0x000fe400030f0eff */
[----:B------:R-:W-:Y:S01]  /*2ada0*/  ISETP.LT.AND P5, PT, R0, UR9, !P0 ;  /* 0x0000000900007c0c */ /* 0x000fe2000c7a1270 */
[----:B------:R1:W-:Y:S01]  /*2adb0*/  @P4 STG.E.U8 desc[UR6][R2.64], R21 ;  /* 0x0000001502004986 */ /* 0x0003e2000c101106 */
[----:B------:R-:W-:-:S03]  /*2adc0*/  VIADD R0, R29, 0x3b ;  /* 0x0000003b1d007836 */ /* 0x000fc60000000000 */
[----:B------:R2:W-:Y:S01]  /*2add0*/  @P3 STG.E.U8 desc[UR6][R4.64], R19 ;  /* 0x0000001304003986 */ /* 0x0005e2000c101106 */
[C---:B0-----:R-:W-:Y:S02]  /*2ade0*/  IADD3 R14, P6, R13.reuse, R20, RZ ;  /* 0x000000140d0e7210 */ /* 0x041fe40007fde0ff */
[----:B------:R-:W-:Y:S02]  /*2adf0*/  ISETP.LT.AND P4, PT, R0, UR9, !P0 ;  /* 0x0000000900007c0c */ /* 0x000fe4000c781270 */
[----:B------:R-:W-:Y:S02]  /*2ae00*/  LEA.HI.X.SX32 R15, R13, R28, 0x1, P6 ;  /* 0x0000001c0d0f7211 */ /* 0x000fe400030f0eff */
[C---:B-1----:R-:W-:Y:S01]  /*2ae10*/  IADD3 R2, P6, R17.reuse, R20, RZ ;  /* 0x0000001411027210 */ /* 0x042fe20007fde0ff */
[----:B--2---:R-:W-:Y:S01]  /*2ae20*/  VIADD R5, R17, UR4 ;  /* 0x0000000411057c36 */ /* 0x004fe20008000000 */
[----:B------:R-:W-:Y:S01]  /*2ae30*/  PRMT R25, R8, 0x7772, RZ ;  /* 0x0000777208197816 */ /* 0x000fe200000000ff */
[----:B------:R-:W-:-:S02]  /*2ae40*/  VIADD R0, R29, 0x3c ;  /* 0x0000003c1d007836 */ /* 0x000fc40000000000 */
[----:B------:R-:W-:Y:S01]  /*2ae50*/  VIADD R13, R5, UR4 ;  /* 0x00000004050d7c36 */ /* 0x000fe20008000000 */
[----:B------:R-:W-:Y:S02]  /*2ae60*/  PRMT R23, R8, 0x7773, RZ ;  /* 0x0000777308177816 */ /* 0x000fe400000000ff */
[----:B------:R-:W-:Y:S01]  /*2ae70*/  LEA.HI.X.SX32 R3, R17, R28, 0x1, P6 ;  /* 0x0000001c11037211 */ /* 0x000fe200030f0eff */
[----:B------:R-:W-:Y:S01]  /*2ae80*/  VIADD R17, R13, UR4 ;  /* 0x000000040d117c36 */ /* 0x000fe20008000000 */
[----:B------:R-:W-:Y:S01]  /*2ae90*/  ISETP.LT.AND P3, PT, R0, UR9, !P0 ;  /* 0x0000000900007c0c */ /* 0x000fe2000c761270 */
[----:B------:R0:W-:Y:S01]  /*2aea0*/  @P2 STG.E.U8 desc[UR6][R6.64], R25 ;  /* 0x0000001906002986 */ /* 0x0001e2000c101106 */
[----:B------:R-:W-:Y:S02]  /*2aeb0*/  VIADD R0, R29, 0x3d ;  /* 0x0000003d1d007836 */ /* 0x000fe40000000000 */
[----:B------:R-:W-:Y:S01]  /*2aec0*/  VIADD R19, R17, UR4 ;  /* 0x0000000411137c36 */ /* 0x000fe20008000000 */
[----:B------:R1:W-:Y:S02]  /*2aed0*/  @P1 STG.E.U8 desc[UR6][R14.64], R23 ;  /* 0x000000170e001986 */ /* 0x0003e4000c101106 */
[----:B------:R-:W-:Y:S01]  /*2aee0*/  ISETP.LT.AND P2, PT, R0, UR9, !P0 ;  /* 0x0000000900007c0c */ /* 0x000fe2000c741270 */
[----:B------:R-:W-:Y:S01]  /*2aef0*/  VIADD R0, R29, 0x3e ;  /* 0x0000003e1d007836 */ /* 0x000fe20000000000 */
[----:B0-----:R-:W-:Y:S01]  /*2af00*/  IADD3 R6, P1, R5, R20, RZ ;  /* 0x0000001405067210 */ /* 0x001fe20007f3e0ff */
[----:B------:R-:W-:-:S03]  /*2af10*/  VIADD R8, R29, 0x3f ;  /* 0x0000003f1d087836 */ /* 0x000fc60000000000 */
[----:B------:R-:W-:Y:S02]  /*2af20*/  LEA.HI.X.SX32 R7, R5, R28, 0x1, P1 ;  /* 0x0000001c05077211 */ /* 0x000fe400008f0eff */
[-C--:B-1----:R-:W-:Y:S02]  /*2af30*/  IADD3 R14, P1, R19, R20.reuse, RZ ;  /* 0x00000014130e7210 */ /* 0x082fe40007f3e0ff */
[----:B------:R-:W-:Y:S02]  /*2af40*/  IADD3 R4, P6, R13, R20, RZ ;  /* 0x000000140d047210 */ /* 0x000fe40007fde0ff */
[-C--:B------:R-:W-:Y:S02]  /*2af50*/  LEA.HI.X.SX32 R15, R19, R28.reuse, 0x1, P1 ;  /* 0x0000001c130f7211 */ /* 0x080fe400008f0eff */
[----:B------:R-:W-:Y:S02]  /*2af60*/  ISETP.LT.AND P1, PT, R0, UR9, !P0 ;  /* 0x0000000900007c0c */ /* 0x000fe4000c721270 */
[----:B------:R-:W-:-:S02]  /*2af70*/  LEA.HI.X.SX32 R5, R13, R28, 0x1, P6 ;  /* 0x0000001c0d057211 */ /* 0x000fc400030f0eff */
[----:B------:R-:W-:Y:S02]  /*2af80*/  ISETP.LT.AND P0, PT, R8, UR9, !P0 ;  /* 0x0000000908007c0c */ /* 0x000fe4000c701270 */
[----:B------:R-:W-:Y:S01]  /*2af90*/  IADD3 R12, P6, R17, R20, RZ ;  /* 0x00000014110c7210 */ /* 0x000fe20007fde0ff */
[----:B------:R-:W-:Y:S01]  /*2afa0*/  VIADD R21, R19, UR4 ;  /* 0x0000000413157c36 */ /* 0x000fe20008000000 */
[C---:B------:R-:W-:Y:S02]  /*2afb0*/  PRMT R25, R9.reuse, 0x7772, RZ ;  /* 0x0000777209197816 */ /* 0x040fe400000000ff */
[----:B------:R-:W-:Y:S02]  /*2afc0*/  PRMT R23, R9, 0x7773, RZ ;  /* 0x0000777309177816 */ /* 0x000fe400000000ff */
[----:B------:R-:W-:Y:S02]  /*2afd0*/  LEA.HI.X.SX32 R13, R17, R28, 0x1, P6 ;  /* 0x0000001c110d7211 */ /* 0x000fe400030f0eff */
[----:B------:R-:W-:-:S02]  /*2afe0*/  PRMT R19, R10, 0x7772, RZ ;  /* 0x000077720a137816 */ /* 0x000fc400000000ff */
[----:B------:R-:W-:Y:S02]  /*2aff0*/  PRMT R17, R10, 0x7773, RZ ;  /* 0x000077730a117816 */ /* 0x000fe400000000ff */
[C---:B------:R-:W-:Y:S01]  /*2b000*/  PRMT R9, R11.reuse, 0x7773, RZ ;  /* 0x000077730b097816 */ /* 0x040fe200000000ff */
[----:B------:R0:W-:Y:S01]  /*2b010*/  @P5 STG.E.U8 desc[UR6][R2.64], R25 ;  /* 0x0000001902005986 */ /* 0x0001e2000c101106 */
[----:B------:R-:W-:-:S03]  /*2b020*/  PRMT R11, R11, 0x7772, RZ ;  /* 0x000077720b0b7816 */ /* 0x000fc600000000ff */
[----:B------:R0:W-:Y:S01]  /*2b030*/  @P4 STG.E.U8 desc[UR6][R6.64], R23 ;  /* 0x0000001706004986 */ /* 0x0001e2000c101106 */
[----:B------:R-:W-:-:S03]  /*2b040*/  IADD3 R20, P6, R21, R20, RZ ;  /* 0x0000001415147210 */ /* 0x000fc60007fde0ff */
[----:B------:R0:W-:Y:S04]  /*2b050*/  @P3 STG.E.U8 desc[UR6][R4.64], R19 ;  /* 0x0000001304003986 */ /* 0x0001e8000c101106 */
[----:B------:R0:W-:Y:S01]  /*2b060*/  @P2 STG.E.U8 desc[UR6][R12.64], R17 ;  /* 0x000000110c002986 */ /* 0x0001e2000c101106 */
[----:B------:R-:W-:-:S03]  /*2b070*/  LEA.HI.X.SX32 R21, R21, R28, 0x1, P6 ;  /* 0x0000001c15157211 */ /* 0x000fc600030f0eff */
[----:B------:R0:W-:Y:S01]  /*2b080*/  @P1 STG.E.U8 desc[UR6][R14.64], R11 ;  /* 0x0000000b0e001986 */ /* 0x0001e2000c101106 */
[----:B------:R-:W-:Y:S05]  /*2b090*/  @!P0 EXIT ;  /* 0x000000000000894d */ /* 0x000fea0003800000 */
[----:B------:R-:W-:Y:S01]  /*2b0a0*/  STG.E.U8 desc[UR6][R20.64], R9 ;  /* 0x0000000914007986 */ /* 0x000fe2000c101106 */
[----:B------:R-:W-:Y:S05]  /*2b0b0*/  EXIT ;  /* 0x000000000000794d */ /* 0x000fea0003800000 */
.L_x_3:
[----:B------:R-:W-:-:S00]  /*2b0c0*/  BRA `(.L_x_3) ;  /* 0xfffffffc00fc7947 */ /* 0x000fc0000383ffff */
[----:B------:R-:W-:-:S00]  /*2b0d0*/  NOP ;  /* 0x0000000000007918 */ /* 0x000fc00000000000 */
        /* <DEDUP_REMOVED lines=10> */
.L_x_4:


//--------------------- .nv.shared.matmul_kernel  --------------------------
	.section	.nv.shared.matmul_kernel,"aw",@nobits
	.sectionflags	@""
	.align	16
	.zero		1024


//--------------------- .nv.shared.reserved.0     --------------------------
	.section	.nv.shared.reserved.0,"aw",@nobits
	.weak		__nv_reservedSMEM_offset_0_alias
	.size		__nv_reservedSMEM_offset_0_alias, 0, 0
	.other		__nv_reservedSMEM_offset_0_alias,@"STO_CUDA_RESERVED_SHARED STV_DEFAULT"
__nv_reservedSMEM_offset_0_alias:
	.zero		0


//--------------------- .nv.constant0.matmul_kernel --------------------------
	.section	.nv.constant0.matmul_kernel,"a",@progbits
	.sectionflags	@""
	.align	4
.nv.constant0.matmul_kernel:
	.zero		608


//--------------------- SYMBOLS --------------------------

	.type		.nv.reservedSmem.offset0,@object
	.size		.nv.reservedSmem.offset0,0x4
